//
// Generated by NVIDIA NVVM Compiler
//
// Compiler Build ID: CL-36424714
// Cuda compilation tools, release 13.0, V13.0.88
// Based on NVVM 20.0.0
//

.version 9.0
.target sm_100
.address_size 64

	// .globl	_Z13compute_sp_v1Pf

.visible .entry _Z13compute_sp_v1Pf(
	.param .u64 .ptr .align 1 _Z13compute_sp_v1Pf_param_0
)
{
	.reg .pred 	%p<2>;
	.reg .b32 	%r<10>;
	.reg .b32 	%f<16392>;
	.reg .b64 	%rd<5>;

	ld.param.u64 	%rd1, [_Z13compute_sp_v1Pf_param_0];
	mov.u32 	%r1, %tid.x;
	add.s32 	%r5, %r1, 1;
	cvt.rn.f32.u32 	%f16391, %r5;
	cvt.rn.f32.u32 	%f16390, %r1;
	mov.b32 	%r9, 0;
$L__BB0_1:
	add.f32 	%f7, %f16390, 0f40400000;
	add.f32 	%f8, %f7, 0fC1000000;
	add.f32 	%f9, %f16391, 0f40800000;
	add.f32 	%f10, %f9, 0f40C00000;
	add.f32 	%f11, %f8, 0f40400000;
	add.f32 	%f12, %f11, 0fC1000000;
	add.f32 	%f13, %f10, 0f40800000;
	add.f32 	%f14, %f13, 0f40C00000;
	add.f32 	%f15, %f12, 0f40400000;
	add.f32 	%f16, %f15, 0fC1000000;
	add.f32 	%f17, %f14, 0f40800000;
	add.f32 	%f18, %f17, 0f40C00000;
	add.f32 	%f19, %f16, 0f40400000;
	add.f32 	%f20, %f19, 0fC1000000;
	add.f32 	%f21, %f18, 0f40800000;
	add.f32 	%f22, %f21, 0f40C00000;
	add.f32 	%f23, %f20, 0f40400000;
	add.f32 	%f24, %f23, 0fC1000000;
	add.f32 	%f25, %f22, 0f40800000;
	add.f32 	%f26, %f25, 0f40C00000;
	add.f32 	%f27, %f24, 0f40400000;
	add.f32 	%f28, %f27, 0fC1000000;
	add.f32 	%f29, %f26, 0f40800000;
	add.f32 	%f30, %f29, 0f40C00000;
	add.f32 	%f31, %f28, 0f40400000;
	add.f32 	%f32, %f31, 0fC1000000;
	add.f32 	%f33, %f30, 0f40800000;
	add.f32 	%f34, %f33, 0f40C00000;
	add.f32 	%f35, %f32, 0f40400000;
	add.f32 	%f36, %f35, 0fC1000000;
	add.f32 	%f37, %f34, 0f40800000;
	add.f32 	%f38, %f37, 0f40C00000;
	add.f32 	%f39, %f36, 0f40400000;
	add.f32 	%f40, %f39, 0fC1000000;
	add.f32 	%f41, %f38, 0f40800000;
	add.f32 	%f42, %f41, 0f40C00000;
	add.f32 	%f43, %f40, 0f40400000;
	add.f32 	%f44, %f43, 0fC1000000;
	add.f32 	%f45, %f42, 0f40800000;
	add.f32 	%f46, %f45, 0f40C00000;
	add.f32 	%f47, %f44, 0f40400000;
	add.f32 	%f48, %f47, 0fC1000000;
	add.f32 	%f49, %f46, 0f40800000;
	add.f32 	%f50, %f49, 0f40C00000;
	add.f32 	%f51, %f48, 0f40400000;
	add.f32 	%f52, %f51, 0fC1000000;
	add.f32 	%f53, %f50, 0f40800000;
	add.f32 	%f54, %f53, 0f40C00000;
	add.f32 	%f55, %f52, 0f40400000;
	add.f32 	%f56, %f55, 0fC1000000;
	add.f32 	%f57, %f54, 0f40800000;
	add.f32 	%f58, %f57, 0f40C00000;
	add.f32 	%f59, %f56, 0f40400000;
	add.f32 	%f60, %f59, 0fC1000000;
	add.f32 	%f61, %f58, 0f40800000;
	add.f32 	%f62, %f61, 0f40C00000;
	add.f32 	%f63, %f60, 0f40400000;
	add.f32 	%f64, %f63, 0fC1000000;
	add.f32 	%f65, %f62, 0f40800000;
	add.f32 	%f66, %f65, 0f40C00000;
	add.f32 	%f67, %f64, 0f40400000;
	add.f32 	%f68, %f67, 0fC1000000;
	add.f32 	%f69, %f66, 0f40800000;
	add.f32 	%f70, %f69, 0f40C00000;
	add.f32 	%f71, %f68, 0f40400000;
	add.f32 	%f72, %f71, 0fC1000000;
	add.f32 	%f73, %f70, 0f40800000;
	add.f32 	%f74, %f73, 0f40C00000;
	add.f32 	%f75, %f72, 0f40400000;
	add.f32 	%f76, %f75, 0fC1000000;
	add.f32 	%f77, %f74, 0f40800000;
	add.f32 	%f78, %f77, 0f40C00000;
	add.f32 	%f79, %f76, 0f40400000;
	add.f32 	%f80, %f79, 0fC1000000;
	add.f32 	%f81, %f78, 0f40800000;
	add.f32 	%f82, %f81, 0f40C00000;
	add.f32 	%f83, %f80, 0f40400000;
	add.f32 	%f84, %f83, 0fC1000000;
	add.f32 	%f85, %f82, 0f40800000;
	add.f32 	%f86, %f85, 0f40C00000;
	add.f32 	%f87, %f84, 0f40400000;
	add.f32 	%f88, %f87, 0fC1000000;
	add.f32 	%f89, %f86, 0f40800000;
	add.f32 	%f90, %f89, 0f40C00000;
	add.f32 	%f91, %f88, 0f40400000;
	add.f32 	%f92, %f91, 0fC1000000;
	add.f32 	%f93, %f90, 0f40800000;
	add.f32 	%f94, %f93, 0f40C00000;
	add.f32 	%f95, %f92, 0f40400000;
	add.f32 	%f96, %f95, 0fC1000000;
	add.f32 	%f97, %f94, 0f40800000;
	add.f32 	%f98, %f97, 0f40C00000;
	add.f32 	%f99, %f96, 0f40400000;
	add.f32 	%f100, %f99, 0fC1000000;
	add.f32 	%f101, %f98, 0f40800000;
	add.f32 	%f102, %f101, 0f40C00000;
	add.f32 	%f103, %f100, 0f40400000;
	add.f32 	%f104, %f103, 0fC1000000;
	add.f32 	%f105, %f102, 0f40800000;
	add.f32 	%f106, %f105, 0f40C00000;
	add.f32 	%f107, %f104, 0f40400000;
	add.f32 	%f108, %f107, 0fC1000000;
	add.f32 	%f109, %f106, 0f40800000;
	add.f32 	%f110, %f109, 0f40C00000;
	add.f32 	%f111, %f108, 0f40400000;
	add.f32 	%f112, %f111, 0fC1000000;
	add.f32 	%f113, %f110, 0f40800000;
	add.f32 	%f114, %f113, 0f40C00000;
	add.f32 	%f115, %f112, 0f40400000;
	add.f32 	%f116, %f115, 0fC1000000;
	add.f32 	%f117, %f114, 0f40800000;
	add.f32 	%f118, %f117, 0f40C00000;
	add.f32 	%f119, %f116, 0f40400000;
	add.f32 	%f120, %f119, 0fC1000000;
	add.f32 	%f121, %f118, 0f40800000;
	add.f32 	%f122, %f121, 0f40C00000;
	add.f32 	%f123, %f120, 0f40400000;
	add.f32 	%f124, %f123, 0fC1000000;
	add.f32 	%f125, %f122, 0f40800000;
	add.f32 	%f126, %f125, 0f40C00000;
	add.f32 	%f127, %f124, 0f40400000;
	add.f32 	%f128, %f127, 0fC1000000;
	add.f32 	%f129, %f126, 0f40800000;
	add.f32 	%f130, %f129, 0f40C00000;
	add.f32 	%f131, %f128, 0f40400000;
	add.f32 	%f132, %f131, 0fC1000000;
	add.f32 	%f133, %f130, 0f40800000;
	add.f32 	%f134, %f133, 0f40C00000;
	add.f32 	%f135, %f132, 0f40400000;
	add.f32 	%f136, %f135, 0fC1000000;
	add.f32 	%f137, %f134, 0f40800000;
	add.f32 	%f138, %f137, 0f40C00000;
	add.f32 	%f139, %f136, 0f40400000;
	add.f32 	%f140, %f139, 0fC1000000;
	add.f32 	%f141, %f138, 0f40800000;
	add.f32 	%f142, %f141, 0f40C00000;
	add.f32 	%f143, %f140, 0f40400000;
	add.f32 	%f144, %f143, 0fC1000000;
	add.f32 	%f145, %f142, 0f40800000;
	add.f32 	%f146, %f145, 0f40C00000;
	add.f32 	%f147, %f144, 0f40400000;
	add.f32 	%f148, %f147, 0fC1000000;
	add.f32 	%f149, %f146, 0f40800000;
	add.f32 	%f150, %f149, 0f40C00000;
	add.f32 	%f151, %f148, 0f40400000;
	add.f32 	%f152, %f151, 0fC1000000;
	add.f32 	%f153, %f150, 0f40800000;
	add.f32 	%f154, %f153, 0f40C00000;
	add.f32 	%f155, %f152, 0f40400000;
	add.f32 	%f156, %f155, 0fC1000000;
	add.f32 	%f157, %f154, 0f40800000;
	add.f32 	%f158, %f157, 0f40C00000;
	add.f32 	%f159, %f156, 0f40400000;
	add.f32 	%f160, %f159, 0fC1000000;
	add.f32 	%f161, %f158, 0f40800000;
	add.f32 	%f162, %f161, 0f40C00000;
	add.f32 	%f163, %f160, 0f40400000;
	add.f32 	%f164, %f163, 0fC1000000;
	add.f32 	%f165, %f162, 0f40800000;
	add.f32 	%f166, %f165, 0f40C00000;
	add.f32 	%f167, %f164, 0f40400000;
	add.f32 	%f168, %f167, 0fC1000000;
	add.f32 	%f169, %f166, 0f40800000;
	add.f32 	%f170, %f169, 0f40C00000;
	add.f32 	%f171, %f168, 0f40400000;
	add.f32 	%f172, %f171, 0fC1000000;
	add.f32 	%f173, %f170, 0f40800000;
	add.f32 	%f174, %f173, 0f40C00000;
	add.f32 	%f175, %f172, 0f40400000;
	add.f32 	%f176, %f175, 0fC1000000;
	add.f32 	%f177, %f174, 0f40800000;
	add.f32 	%f178, %f177, 0f40C00000;
	add.f32 	%f179, %f176, 0f40400000;
	add.f32 	%f180, %f179, 0fC1000000;
	add.f32 	%f181, %f178, 0f40800000;
	add.f32 	%f182, %f181, 0f40C00000;
	add.f32 	%f183, %f180, 0f40400000;
	add.f32 	%f184, %f183, 0fC1000000;
	add.f32 	%f185, %f182, 0f40800000;
	add.f32 	%f186, %f185, 0f40C00000;
	add.f32 	%f187, %f184, 0f40400000;
	add.f32 	%f188, %f187, 0fC1000000;
	add.f32 	%f189, %f186, 0f40800000;
	add.f32 	%f190, %f189, 0f40C00000;
	add.f32 	%f191, %f188, 0f40400000;
	add.f32 	%f192, %f191, 0fC1000000;
	add.f32 	%f193, %f190, 0f40800000;
	add.f32 	%f194, %f193, 0f40C00000;
	add.f32 	%f195, %f192, 0f40400000;
	add.f32 	%f196, %f195, 0fC1000000;
	add.f32 	%f197, %f194, 0f40800000;
	add.f32 	%f198, %f197, 0f40C00000;
	add.f32 	%f199, %f196, 0f40400000;
	add.f32 	%f200, %f199, 0fC1000000;
	add.f32 	%f201, %f198, 0f40800000;
	add.f32 	%f202, %f201, 0f40C00000;
	add.f32 	%f203, %f200, 0f40400000;
	add.f32 	%f204, %f203, 0fC1000000;
	add.f32 	%f205, %f202, 0f40800000;
	add.f32 	%f206, %f205, 0f40C00000;
	add.f32 	%f207, %f204, 0f40400000;
	add.f32 	%f208, %f207, 0fC1000000;
	add.f32 	%f209, %f206, 0f40800000;
	add.f32 	%f210, %f209, 0f40C00000;
	add.f32 	%f211, %f208, 0f40400000;
	add.f32 	%f212, %f211, 0fC1000000;
	add.f32 	%f213, %f210, 0f40800000;
	add.f32 	%f214, %f213, 0f40C00000;
	add.f32 	%f215, %f212, 0f40400000;
	add.f32 	%f216, %f215, 0fC1000000;
	add.f32 	%f217, %f214, 0f40800000;
	add.f32 	%f218, %f217, 0f40C00000;
	add.f32 	%f219, %f216, 0f40400000;
	add.f32 	%f220, %f219, 0fC1000000;
	add.f32 	%f221, %f218, 0f40800000;
	add.f32 	%f222, %f221, 0f40C00000;
	add.f32 	%f223, %f220, 0f40400000;
	add.f32 	%f224, %f223, 0fC1000000;
	add.f32 	%f225, %f222, 0f40800000;
	add.f32 	%f226, %f225, 0f40C00000;
	add.f32 	%f227, %f224, 0f40400000;
	add.f32 	%f228, %f227, 0fC1000000;
	add.f32 	%f229, %f226, 0f40800000;
	add.f32 	%f230, %f229, 0f40C00000;
	add.f32 	%f231, %f228, 0f40400000;
	add.f32 	%f232, %f231, 0fC1000000;
	add.f32 	%f233, %f230, 0f40800000;
	add.f32 	%f234, %f233, 0f40C00000;
	add.f32 	%f235, %f232, 0f40400000;
	add.f32 	%f236, %f235, 0fC1000000;
	add.f32 	%f237, %f234, 0f40800000;
	add.f32 	%f238, %f237, 0f40C00000;
	add.f32 	%f239, %f236, 0f40400000;
	add.f32 	%f240, %f239, 0fC1000000;
	add.f32 	%f241, %f238, 0f40800000;
	add.f32 	%f242, %f241, 0f40C00000;
	add.f32 	%f243, %f240, 0f40400000;
	add.f32 	%f244, %f243, 0fC1000000;
	add.f32 	%f245, %f242, 0f40800000;
	add.f32 	%f246, %f245, 0f40C00000;
	add.f32 	%f247, %f244, 0f40400000;
	add.f32 	%f248, %f247, 0fC1000000;
	add.f32 	%f249, %f246, 0f40800000;
	add.f32 	%f250, %f249, 0f40C00000;
	add.f32 	%f251, %f248, 0f40400000;
	add.f32 	%f252, %f251, 0fC1000000;
	add.f32 	%f253, %f250, 0f40800000;
	add.f32 	%f254, %f253, 0f40C00000;
	add.f32 	%f255, %f252, 0f40400000;
	add.f32 	%f256, %f255, 0fC1000000;
	add.f32 	%f257, %f254, 0f40800000;
	add.f32 	%f258, %f257, 0f40C00000;
	add.f32 	%f259, %f256, 0f40400000;
	add.f32 	%f260, %f259, 0fC1000000;
	add.f32 	%f261, %f258, 0f40800000;
	add.f32 	%f262, %f261, 0f40C00000;
	add.f32 	%f263, %f260, 0f40400000;
	add.f32 	%f264, %f263, 0fC1000000;
	add.f32 	%f265, %f262, 0f40800000;
	add.f32 	%f266, %f265, 0f40C00000;
	add.f32 	%f267, %f264, 0f40400000;
	add.f32 	%f268, %f267, 0fC1000000;
	add.f32 	%f269, %f266, 0f40800000;
	add.f32 	%f270, %f269, 0f40C00000;
	add.f32 	%f271, %f268, 0f40400000;
	add.f32 	%f272, %f271, 0fC1000000;
	add.f32 	%f273, %f270, 0f40800000;
	add.f32 	%f274, %f273, 0f40C00000;
	add.f32 	%f275, %f272, 0f40400000;
	add.f32 	%f276, %f275, 0fC1000000;
	add.f32 	%f277, %f274, 0f40800000;
	add.f32 	%f278, %f277, 0f40C00000;
	add.f32 	%f279, %f276, 0f40400000;
	add.f32 	%f280, %f279, 0fC1000000;
	add.f32 	%f281, %f278, 0f40800000;
	add.f32 	%f282, %f281, 0f40C00000;
	add.f32 	%f283, %f280, 0f40400000;
	add.f32 	%f284, %f283, 0fC1000000;
	add.f32 	%f285, %f282, 0f40800000;
	add.f32 	%f286, %f285, 0f40C00000;
	add.f32 	%f287, %f284, 0f40400000;
	add.f32 	%f288, %f287, 0fC1000000;
	add.f32 	%f289, %f286, 0f40800000;
	add.f32 	%f290, %f289, 0f40C00000;
	add.f32 	%f291, %f288, 0f40400000;
	add.f32 	%f292, %f291, 0fC1000000;
	add.f32 	%f293, %f290, 0f40800000;
	add.f32 	%f294, %f293, 0f40C00000;
	add.f32 	%f295, %f292, 0f40400000;
	add.f32 	%f296, %f295, 0fC1000000;
	add.f32 	%f297, %f294, 0f40800000;
	add.f32 	%f298, %f297, 0f40C00000;
	add.f32 	%f299, %f296, 0f40400000;
	add.f32 	%f300, %f299, 0fC1000000;
	add.f32 	%f301, %f298, 0f40800000;
	add.f32 	%f302, %f301, 0f40C00000;
	add.f32 	%f303, %f300, 0f40400000;
	add.f32 	%f304, %f303, 0fC1000000;
	add.f32 	%f305, %f302, 0f40800000;
	add.f32 	%f306, %f305, 0f40C00000;
	add.f32 	%f307, %f304, 0f40400000;
	add.f32 	%f308, %f307, 0fC1000000;
	add.f32 	%f309, %f306, 0f40800000;
	add.f32 	%f310, %f309, 0f40C00000;
	add.f32 	%f311, %f308, 0f40400000;
	add.f32 	%f312, %f311, 0fC1000000;
	add.f32 	%f313, %f310, 0f40800000;
	add.f32 	%f314, %f313, 0f40C00000;
	add.f32 	%f315, %f312, 0f40400000;
	add.f32 	%f316, %f315, 0fC1000000;
	add.f32 	%f317, %f314, 0f40800000;
	add.f32 	%f318, %f317, 0f40C00000;
	add.f32 	%f319, %f316, 0f40400000;
	add.f32 	%f320, %f319, 0fC1000000;
	add.f32 	%f321, %f318, 0f40800000;
	add.f32 	%f322, %f321, 0f40C00000;
	add.f32 	%f323, %f320, 0f40400000;
	add.f32 	%f324, %f323, 0fC1000000;
	add.f32 	%f325, %f322, 0f40800000;
	add.f32 	%f326, %f325, 0f40C00000;
	add.f32 	%f327, %f324, 0f40400000;
	add.f32 	%f328, %f327, 0fC1000000;
	add.f32 	%f329, %f326, 0f40800000;
	add.f32 	%f330, %f329, 0f40C00000;
	add.f32 	%f331, %f328, 0f40400000;
	add.f32 	%f332, %f331, 0fC1000000;
	add.f32 	%f333, %f330, 0f40800000;
	add.f32 	%f334, %f333, 0f40C00000;
	add.f32 	%f335, %f332, 0f40400000;
	add.f32 	%f336, %f335, 0fC1000000;
	add.f32 	%f337, %f334, 0f40800000;
	add.f32 	%f338, %f337, 0f40C00000;
	add.f32 	%f339, %f336, 0f40400000;
	add.f32 	%f340, %f339, 0fC1000000;
	add.f32 	%f341, %f338, 0f40800000;
	add.f32 	%f342, %f341, 0f40C00000;
	add.f32 	%f343, %f340, 0f40400000;
	add.f32 	%f344, %f343, 0fC1000000;
	add.f32 	%f345, %f342, 0f40800000;
	add.f32 	%f346, %f345, 0f40C00000;
	add.f32 	%f347, %f344, 0f40400000;
	add.f32 	%f348, %f347, 0fC1000000;
	add.f32 	%f349, %f346, 0f40800000;
	add.f32 	%f350, %f349, 0f40C00000;
	add.f32 	%f351, %f348, 0f40400000;
	add.f32 	%f352, %f351, 0fC1000000;
	add.f32 	%f353, %f350, 0f40800000;
	add.f32 	%f354, %f353, 0f40C00000;
	add.f32 	%f355, %f352, 0f40400000;
	add.f32 	%f356, %f355, 0fC1000000;
	add.f32 	%f357, %f354, 0f40800000;
	add.f32 	%f358, %f357, 0f40C00000;
	add.f32 	%f359, %f356, 0f40400000;
	add.f32 	%f360, %f359, 0fC1000000;
	add.f32 	%f361, %f358, 0f40800000;
	add.f32 	%f362, %f361, 0f40C00000;
	add.f32 	%f363, %f360, 0f40400000;
	add.f32 	%f364, %f363, 0fC1000000;
	add.f32 	%f365, %f362, 0f40800000;
	add.f32 	%f366, %f365, 0f40C00000;
	add.f32 	%f367, %f364, 0f40400000;
	add.f32 	%f368, %f367, 0fC1000000;
	add.f32 	%f369, %f366, 0f40800000;
	add.f32 	%f370, %f369, 0f40C00000;
	add.f32 	%f371, %f368, 0f40400000;
	add.f32 	%f372, %f371, 0fC1000000;
	add.f32 	%f373, %f370, 0f40800000;
	add.f32 	%f374, %f373, 0f40C00000;
	add.f32 	%f375, %f372, 0f40400000;
	add.f32 	%f376, %f375, 0fC1000000;
	add.f32 	%f377, %f374, 0f40800000;
	add.f32 	%f378, %f377, 0f40C00000;
	add.f32 	%f379, %f376, 0f40400000;
	add.f32 	%f380, %f379, 0fC1000000;
	add.f32 	%f381, %f378, 0f40800000;
	add.f32 	%f382, %f381, 0f40C00000;
	add.f32 	%f383, %f380, 0f40400000;
	add.f32 	%f384, %f383, 0fC1000000;
	add.f32 	%f385, %f382, 0f40800000;
	add.f32 	%f386, %f385, 0f40C00000;
	add.f32 	%f387, %f384, 0f40400000;
	add.f32 	%f388, %f387, 0fC1000000;
	add.f32 	%f389, %f386, 0f40800000;
	add.f32 	%f390, %f389, 0f40C00000;
	add.f32 	%f391, %f388, 0f40400000;
	add.f32 	%f392, %f391, 0fC1000000;
	add.f32 	%f393, %f390, 0f40800000;
	add.f32 	%f394, %f393, 0f40C00000;
	add.f32 	%f395, %f392, 0f40400000;
	add.f32 	%f396, %f395, 0fC1000000;
	add.f32 	%f397, %f394, 0f40800000;
	add.f32 	%f398, %f397, 0f40C00000;
	add.f32 	%f399, %f396, 0f40400000;
	add.f32 	%f400, %f399, 0fC1000000;
	add.f32 	%f401, %f398, 0f40800000;
	add.f32 	%f402, %f401, 0f40C00000;
	add.f32 	%f403, %f400, 0f40400000;
	add.f32 	%f404, %f403, 0fC1000000;
	add.f32 	%f405, %f402, 0f40800000;
	add.f32 	%f406, %f405, 0f40C00000;
	add.f32 	%f407, %f404, 0f40400000;
	add.f32 	%f408, %f407, 0fC1000000;
	add.f32 	%f409, %f406, 0f40800000;
	add.f32 	%f410, %f409, 0f40C00000;
	add.f32 	%f411, %f408, 0f40400000;
	add.f32 	%f412, %f411, 0fC1000000;
	add.f32 	%f413, %f410, 0f40800000;
	add.f32 	%f414, %f413, 0f40C00000;
	add.f32 	%f415, %f412, 0f40400000;
	add.f32 	%f416, %f415, 0fC1000000;
	add.f32 	%f417, %f414, 0f40800000;
	add.f32 	%f418, %f417, 0f40C00000;
	add.f32 	%f419, %f416, 0f40400000;
	add.f32 	%f420, %f419, 0fC1000000;
	add.f32 	%f421, %f418, 0f40800000;
	add.f32 	%f422, %f421, 0f40C00000;
	add.f32 	%f423, %f420, 0f40400000;
	add.f32 	%f424, %f423, 0fC1000000;
	add.f32 	%f425, %f422, 0f40800000;
	add.f32 	%f426, %f425, 0f40C00000;
	add.f32 	%f427, %f424, 0f40400000;
	add.f32 	%f428, %f427, 0fC1000000;
	add.f32 	%f429, %f426, 0f40800000;
	add.f32 	%f430, %f429, 0f40C00000;
	add.f32 	%f431, %f428, 0f40400000;
	add.f32 	%f432, %f431, 0fC1000000;
	add.f32 	%f433, %f430, 0f40800000;
	add.f32 	%f434, %f433, 0f40C00000;
	add.f32 	%f435, %f432, 0f40400000;
	add.f32 	%f436, %f435, 0fC1000000;
	add.f32 	%f437, %f434, 0f40800000;
	add.f32 	%f438, %f437, 0f40C00000;
	add.f32 	%f439, %f436, 0f40400000;
	add.f32 	%f440, %f439, 0fC1000000;
	add.f32 	%f441, %f438, 0f40800000;
	add.f32 	%f442, %f441, 0f40C00000;
	add.f32 	%f443, %f440, 0f40400000;
	add.f32 	%f444, %f443, 0fC1000000;
	add.f32 	%f445, %f442, 0f40800000;
	add.f32 	%f446, %f445, 0f40C00000;
	add.f32 	%f447, %f444, 0f40400000;
	add.f32 	%f448, %f447, 0fC1000000;
	add.f32 	%f449, %f446, 0f40800000;
	add.f32 	%f450, %f449, 0f40C00000;
	add.f32 	%f451, %f448, 0f40400000;
	add.f32 	%f452, %f451, 0fC1000000;
	add.f32 	%f453, %f450, 0f40800000;
	add.f32 	%f454, %f453, 0f40C00000;
	add.f32 	%f455, %f452, 0f40400000;
	add.f32 	%f456, %f455, 0fC1000000;
	add.f32 	%f457, %f454, 0f40800000;
	add.f32 	%f458, %f457, 0f40C00000;
	add.f32 	%f459, %f456, 0f40400000;
	add.f32 	%f460, %f459, 0fC1000000;
	add.f32 	%f461, %f458, 0f40800000;
	add.f32 	%f462, %f461, 0f40C00000;
	add.f32 	%f463, %f460, 0f40400000;
	add.f32 	%f464, %f463, 0fC1000000;
	add.f32 	%f465, %f462, 0f40800000;
	add.f32 	%f466, %f465, 0f40C00000;
	add.f32 	%f467, %f464, 0f40400000;
	add.f32 	%f468, %f467, 0fC1000000;
	add.f32 	%f469, %f466, 0f40800000;
	add.f32 	%f470, %f469, 0f40C00000;
	add.f32 	%f471, %f468, 0f40400000;
	add.f32 	%f472, %f471, 0fC1000000;
	add.f32 	%f473, %f470, 0f40800000;
	add.f32 	%f474, %f473, 0f40C00000;
	add.f32 	%f475, %f472, 0f40400000;
	add.f32 	%f476, %f475, 0fC1000000;
	add.f32 	%f477, %f474, 0f40800000;
	add.f32 	%f478, %f477, 0f40C00000;
	add.f32 	%f479, %f476, 0f40400000;
	add.f32 	%f480, %f479, 0fC1000000;
	add.f32 	%f481, %f478, 0f40800000;
	add.f32 	%f482, %f481, 0f40C00000;
	add.f32 	%f483, %f480, 0f40400000;
	add.f32 	%f484, %f483, 0fC1000000;
	add.f32 	%f485, %f482, 0f40800000;
	add.f32 	%f486, %f485, 0f40C00000;
	add.f32 	%f487, %f484, 0f40400000;
	add.f32 	%f488, %f487, 0fC1000000;
	add.f32 	%f489, %f486, 0f40800000;
	add.f32 	%f490, %f489, 0f40C00000;
	add.f32 	%f491, %f488, 0f40400000;
	add.f32 	%f492, %f491, 0fC1000000;
	add.f32 	%f493, %f490, 0f40800000;
	add.f32 	%f494, %f493, 0f40C00000;
	add.f32 	%f495, %f492, 0f40400000;
	add.f32 	%f496, %f495, 0fC1000000;
	add.f32 	%f497, %f494, 0f40800000;
	add.f32 	%f498, %f497, 0f40C00000;
	add.f32 	%f499, %f496, 0f40400000;
	add.f32 	%f500, %f499, 0fC1000000;
	add.f32 	%f501, %f498, 0f40800000;
	add.f32 	%f502, %f501, 0f40C00000;
	add.f32 	%f503, %f500, 0f40400000;
	add.f32 	%f504, %f503, 0fC1000000;
	add.f32 	%f505, %f502, 0f40800000;
	add.f32 	%f506, %f505, 0f40C00000;
	add.f32 	%f507, %f504, 0f40400000;
	add.f32 	%f508, %f507, 0fC1000000;
	add.f32 	%f509, %f506, 0f40800000;
	add.f32 	%f510, %f509, 0f40C00000;
	add.f32 	%f511, %f508, 0f40400000;
	add.f32 	%f512, %f511, 0fC1000000;
	add.f32 	%f513, %f510, 0f40800000;
	add.f32 	%f514, %f513, 0f40C00000;
	add.f32 	%f515, %f512, 0f40400000;
	add.f32 	%f516, %f515, 0fC1000000;
	add.f32 	%f517, %f514, 0f40800000;
	add.f32 	%f518, %f517, 0f40C00000;
	add.f32 	%f519, %f516, 0f40400000;
	add.f32 	%f520, %f519, 0fC1000000;
	add.f32 	%f521, %f518, 0f40800000;
	add.f32 	%f522, %f521, 0f40C00000;
	add.f32 	%f523, %f520, 0f40400000;
	add.f32 	%f524, %f523, 0fC1000000;
	add.f32 	%f525, %f522, 0f40800000;
	add.f32 	%f526, %f525, 0f40C00000;
	add.f32 	%f527, %f524, 0f40400000;
	add.f32 	%f528, %f527, 0fC1000000;
	add.f32 	%f529, %f526, 0f40800000;
	add.f32 	%f530, %f529, 0f40C00000;
	add.f32 	%f531, %f528, 0f40400000;
	add.f32 	%f532, %f531, 0fC1000000;
	add.f32 	%f533, %f530, 0f40800000;
	add.f32 	%f534, %f533, 0f40C00000;
	add.f32 	%f535, %f532, 0f40400000;
	add.f32 	%f536, %f535, 0fC1000000;
	add.f32 	%f537, %f534, 0f40800000;
	add.f32 	%f538, %f537, 0f40C00000;
	add.f32 	%f539, %f536, 0f40400000;
	add.f32 	%f540, %f539, 0fC1000000;
	add.f32 	%f541, %f538, 0f40800000;
	add.f32 	%f542, %f541, 0f40C00000;
	add.f32 	%f543, %f540, 0f40400000;
	add.f32 	%f544, %f543, 0fC1000000;
	add.f32 	%f545, %f542, 0f40800000;
	add.f32 	%f546, %f545, 0f40C00000;
	add.f32 	%f547, %f544, 0f40400000;
	add.f32 	%f548, %f547, 0fC1000000;
	add.f32 	%f549, %f546, 0f40800000;
	add.f32 	%f550, %f549, 0f40C00000;
	add.f32 	%f551, %f548, 0f40400000;
	add.f32 	%f552, %f551, 0fC1000000;
	add.f32 	%f553, %f550, 0f40800000;
	add.f32 	%f554, %f553, 0f40C00000;
	add.f32 	%f555, %f552, 0f40400000;
	add.f32 	%f556, %f555, 0fC1000000;
	add.f32 	%f557, %f554, 0f40800000;
	add.f32 	%f558, %f557, 0f40C00000;
	add.f32 	%f559, %f556, 0f40400000;
	add.f32 	%f560, %f559, 0fC1000000;
	add.f32 	%f561, %f558, 0f40800000;
	add.f32 	%f562, %f561, 0f40C00000;
	add.f32 	%f563, %f560, 0f40400000;
	add.f32 	%f564, %f563, 0fC1000000;
	add.f32 	%f565, %f562, 0f40800000;
	add.f32 	%f566, %f565, 0f40C00000;
	add.f32 	%f567, %f564, 0f40400000;
	add.f32 	%f568, %f567, 0fC1000000;
	add.f32 	%f569, %f566, 0f40800000;
	add.f32 	%f570, %f569, 0f40C00000;
	add.f32 	%f571, %f568, 0f40400000;
	add.f32 	%f572, %f571, 0fC1000000;
	add.f32 	%f573, %f570, 0f40800000;
	add.f32 	%f574, %f573, 0f40C00000;
	add.f32 	%f575, %f572, 0f40400000;
	add.f32 	%f576, %f575, 0fC1000000;
	add.f32 	%f577, %f574, 0f40800000;
	add.f32 	%f578, %f577, 0f40C00000;
	add.f32 	%f579, %f576, 0f40400000;
	add.f32 	%f580, %f579, 0fC1000000;
	add.f32 	%f581, %f578, 0f40800000;
	add.f32 	%f582, %f581, 0f40C00000;
	add.f32 	%f583, %f580, 0f40400000;
	add.f32 	%f584, %f583, 0fC1000000;
	add.f32 	%f585, %f582, 0f40800000;
	add.f32 	%f586, %f585, 0f40C00000;
	add.f32 	%f587, %f584, 0f40400000;
	add.f32 	%f588, %f587, 0fC1000000;
	add.f32 	%f589, %f586, 0f40800000;
	add.f32 	%f590, %f589, 0f40C00000;
	add.f32 	%f591, %f588, 0f40400000;
	add.f32 	%f592, %f591, 0fC1000000;
	add.f32 	%f593, %f590, 0f40800000;
	add.f32 	%f594, %f593, 0f40C00000;
	add.f32 	%f595, %f592, 0f40400000;
	add.f32 	%f596, %f595, 0fC1000000;
	add.f32 	%f597, %f594, 0f40800000;
	add.f32 	%f598, %f597, 0f40C00000;
	add.f32 	%f599, %f596, 0f40400000;
	add.f32 	%f600, %f599, 0fC1000000;
	add.f32 	%f601, %f598, 0f40800000;
	add.f32 	%f602, %f601, 0f40C00000;
	add.f32 	%f603, %f600, 0f40400000;
	add.f32 	%f604, %f603, 0fC1000000;
	add.f32 	%f605, %f602, 0f40800000;
	add.f32 	%f606, %f605, 0f40C00000;
	add.f32 	%f607, %f604, 0f40400000;
	add.f32 	%f608, %f607, 0fC1000000;
	add.f32 	%f609, %f606, 0f40800000;
	add.f32 	%f610, %f609, 0f40C00000;
	add.f32 	%f611, %f608, 0f40400000;
	add.f32 	%f612, %f611, 0fC1000000;
	add.f32 	%f613, %f610, 0f40800000;
	add.f32 	%f614, %f613, 0f40C00000;
	add.f32 	%f615, %f612, 0f40400000;
	add.f32 	%f616, %f615, 0fC1000000;
	add.f32 	%f617, %f614, 0f40800000;
	add.f32 	%f618, %f617, 0f40C00000;
	add.f32 	%f619, %f616, 0f40400000;
	add.f32 	%f620, %f619, 0fC1000000;
	add.f32 	%f621, %f618, 0f40800000;
	add.f32 	%f622, %f621, 0f40C00000;
	add.f32 	%f623, %f620, 0f40400000;
	add.f32 	%f624, %f623, 0fC1000000;
	add.f32 	%f625, %f622, 0f40800000;
	add.f32 	%f626, %f625, 0f40C00000;
	add.f32 	%f627, %f624, 0f40400000;
	add.f32 	%f628, %f627, 0fC1000000;
	add.f32 	%f629, %f626, 0f40800000;
	add.f32 	%f630, %f629, 0f40C00000;
	add.f32 	%f631, %f628, 0f40400000;
	add.f32 	%f632, %f631, 0fC1000000;
	add.f32 	%f633, %f630, 0f40800000;
	add.f32 	%f634, %f633, 0f40C00000;
	add.f32 	%f635, %f632, 0f40400000;
	add.f32 	%f636, %f635, 0fC1000000;
	add.f32 	%f637, %f634, 0f40800000;
	add.f32 	%f638, %f637, 0f40C00000;
	add.f32 	%f639, %f636, 0f40400000;
	add.f32 	%f640, %f639, 0fC1000000;
	add.f32 	%f641, %f638, 0f40800000;
	add.f32 	%f642, %f641, 0f40C00000;
	add.f32 	%f643, %f640, 0f40400000;
	add.f32 	%f644, %f643, 0fC1000000;
	add.f32 	%f645, %f642, 0f40800000;
	add.f32 	%f646, %f645, 0f40C00000;
	add.f32 	%f647, %f644, 0f40400000;
	add.f32 	%f648, %f647, 0fC1000000;
	add.f32 	%f649, %f646, 0f40800000;
	add.f32 	%f650, %f649, 0f40C00000;
	add.f32 	%f651, %f648, 0f40400000;
	add.f32 	%f652, %f651, 0fC1000000;
	add.f32 	%f653, %f650, 0f40800000;
	add.f32 	%f654, %f653, 0f40C00000;
	add.f32 	%f655, %f652, 0f40400000;
	add.f32 	%f656, %f655, 0fC1000000;
	add.f32 	%f657, %f654, 0f40800000;
	add.f32 	%f658, %f657, 0f40C00000;
	add.f32 	%f659, %f656, 0f40400000;
	add.f32 	%f660, %f659, 0fC1000000;
	add.f32 	%f661, %f658, 0f40800000;
	add.f32 	%f662, %f661, 0f40C00000;
	add.f32 	%f663, %f660, 0f40400000;
	add.f32 	%f664, %f663, 0fC1000000;
	add.f32 	%f665, %f662, 0f40800000;
	add.f32 	%f666, %f665, 0f40C00000;
	add.f32 	%f667, %f664, 0f40400000;
	add.f32 	%f668, %f667, 0fC1000000;
	add.f32 	%f669, %f666, 0f40800000;
	add.f32 	%f670, %f669, 0f40C00000;
	add.f32 	%f671, %f668, 0f40400000;
	add.f32 	%f672, %f671, 0fC1000000;
	add.f32 	%f673, %f670, 0f40800000;
	add.f32 	%f674, %f673, 0f40C00000;
	add.f32 	%f675, %f672, 0f40400000;
	add.f32 	%f676, %f675, 0fC1000000;
	add.f32 	%f677, %f674, 0f40800000;
	add.f32 	%f678, %f677, 0f40C00000;
	add.f32 	%f679, %f676, 0f40400000;
	add.f32 	%f680, %f679, 0fC1000000;
	add.f32 	%f681, %f678, 0f40800000;
	add.f32 	%f682, %f681, 0f40C00000;
	add.f32 	%f683, %f680, 0f40400000;
	add.f32 	%f684, %f683, 0fC1000000;
	add.f32 	%f685, %f682, 0f40800000;
	add.f32 	%f686, %f685, 0f40C00000;
	add.f32 	%f687, %f684, 0f40400000;
	add.f32 	%f688, %f687, 0fC1000000;
	add.f32 	%f689, %f686, 0f40800000;
	add.f32 	%f690, %f689, 0f40C00000;
	add.f32 	%f691, %f688, 0f40400000;
	add.f32 	%f692, %f691, 0fC1000000;
	add.f32 	%f693, %f690, 0f40800000;
	add.f32 	%f694, %f693, 0f40C00000;
	add.f32 	%f695, %f692, 0f40400000;
	add.f32 	%f696, %f695, 0fC1000000;
	add.f32 	%f697, %f694, 0f40800000;
	add.f32 	%f698, %f697, 0f40C00000;
	add.f32 	%f699, %f696, 0f40400000;
	add.f32 	%f700, %f699, 0fC1000000;
	add.f32 	%f701, %f698, 0f40800000;
	add.f32 	%f702, %f701, 0f40C00000;
	add.f32 	%f703, %f700, 0f40400000;
	add.f32 	%f704, %f703, 0fC1000000;
	add.f32 	%f705, %f702, 0f40800000;
	add.f32 	%f706, %f705, 0f40C00000;
	add.f32 	%f707, %f704, 0f40400000;
	add.f32 	%f708, %f707, 0fC1000000;
	add.f32 	%f709, %f706, 0f40800000;
	add.f32 	%f710, %f709, 0f40C00000;
	add.f32 	%f711, %f708, 0f40400000;
	add.f32 	%f712, %f711, 0fC1000000;
	add.f32 	%f713, %f710, 0f40800000;
	add.f32 	%f714, %f713, 0f40C00000;
	add.f32 	%f715, %f712, 0f40400000;
	add.f32 	%f716, %f715, 0fC1000000;
	add.f32 	%f717, %f714, 0f40800000;
	add.f32 	%f718, %f717, 0f40C00000;
	add.f32 	%f719, %f716, 0f40400000;
	add.f32 	%f720, %f719, 0fC1000000;
	add.f32 	%f721, %f718, 0f40800000;
	add.f32 	%f722, %f721, 0f40C00000;
	add.f32 	%f723, %f720, 0f40400000;
	add.f32 	%f724, %f723, 0fC1000000;
	add.f32 	%f725, %f722, 0f40800000;
	add.f32 	%f726, %f725, 0f40C00000;
	add.f32 	%f727, %f724, 0f40400000;
	add.f32 	%f728, %f727, 0fC1000000;
	add.f32 	%f729, %f726, 0f40800000;
	add.f32 	%f730, %f729, 0f40C00000;
	add.f32 	%f731, %f728, 0f40400000;
	add.f32 	%f732, %f731, 0fC1000000;
	add.f32 	%f733, %f730, 0f40800000;
	add.f32 	%f734, %f733, 0f40C00000;
	add.f32 	%f735, %f732, 0f40400000;
	add.f32 	%f736, %f735, 0fC1000000;
	add.f32 	%f737, %f734, 0f40800000;
	add.f32 	%f738, %f737, 0f40C00000;
	add.f32 	%f739, %f736, 0f40400000;
	add.f32 	%f740, %f739, 0fC1000000;
	add.f32 	%f741, %f738, 0f40800000;
	add.f32 	%f742, %f741, 0f40C00000;
	add.f32 	%f743, %f740, 0f40400000;
	add.f32 	%f744, %f743, 0fC1000000;
	add.f32 	%f745, %f742, 0f40800000;
	add.f32 	%f746, %f745, 0f40C00000;
	add.f32 	%f747, %f744, 0f40400000;
	add.f32 	%f748, %f747, 0fC1000000;
	add.f32 	%f749, %f746, 0f40800000;
	add.f32 	%f750, %f749, 0f40C00000;
	add.f32 	%f751, %f748, 0f40400000;
	add.f32 	%f752, %f751, 0fC1000000;
	add.f32 	%f753, %f750, 0f40800000;
	add.f32 	%f754, %f753, 0f40C00000;
	add.f32 	%f755, %f752, 0f40400000;
	add.f32 	%f756, %f755, 0fC1000000;
	add.f32 	%f757, %f754, 0f40800000;
	add.f32 	%f758, %f757, 0f40C00000;
	add.f32 	%f759, %f756, 0f40400000;
	add.f32 	%f760, %f759, 0fC1000000;
	add.f32 	%f761, %f758, 0f40800000;
	add.f32 	%f762, %f761, 0f40C00000;
	add.f32 	%f763, %f760, 0f40400000;
	add.f32 	%f764, %f763, 0fC1000000;
	add.f32 	%f765, %f762, 0f40800000;
	add.f32 	%f766, %f765, 0f40C00000;
	add.f32 	%f767, %f764, 0f40400000;
	add.f32 	%f768, %f767, 0fC1000000;
	add.f32 	%f769, %f766, 0f40800000;
	add.f32 	%f770, %f769, 0f40C00000;
	add.f32 	%f771, %f768, 0f40400000;
	add.f32 	%f772, %f771, 0fC1000000;
	add.f32 	%f773, %f770, 0f40800000;
	add.f32 	%f774, %f773, 0f40C00000;
	add.f32 	%f775, %f772, 0f40400000;
	add.f32 	%f776, %f775, 0fC1000000;
	add.f32 	%f777, %f774, 0f40800000;
	add.f32 	%f778, %f777, 0f40C00000;
	add.f32 	%f779, %f776, 0f40400000;
	add.f32 	%f780, %f779, 0fC1000000;
	add.f32 	%f781, %f778, 0f40800000;
	add.f32 	%f782, %f781, 0f40C00000;
	add.f32 	%f783, %f780, 0f40400000;
	add.f32 	%f784, %f783, 0fC1000000;
	add.f32 	%f785, %f782, 0f40800000;
	add.f32 	%f786, %f785, 0f40C00000;
	add.f32 	%f787, %f784, 0f40400000;
	add.f32 	%f788, %f787, 0fC1000000;
	add.f32 	%f789, %f786, 0f40800000;
	add.f32 	%f790, %f789, 0f40C00000;
	add.f32 	%f791, %f788, 0f40400000;
	add.f32 	%f792, %f791, 0fC1000000;
	add.f32 	%f793, %f790, 0f40800000;
	add.f32 	%f794, %f793, 0f40C00000;
	add.f32 	%f795, %f792, 0f40400000;
	add.f32 	%f796, %f795, 0fC1000000;
	add.f32 	%f797, %f794, 0f40800000;
	add.f32 	%f798, %f797, 0f40C00000;
	add.f32 	%f799, %f796, 0f40400000;
	add.f32 	%f800, %f799, 0fC1000000;
	add.f32 	%f801, %f798, 0f40800000;
	add.f32 	%f802, %f801, 0f40C00000;
	add.f32 	%f803, %f800, 0f40400000;
	add.f32 	%f804, %f803, 0fC1000000;
	add.f32 	%f805, %f802, 0f40800000;
	add.f32 	%f806, %f805, 0f40C00000;
	add.f32 	%f807, %f804, 0f40400000;
	add.f32 	%f808, %f807, 0fC1000000;
	add.f32 	%f809, %f806, 0f40800000;
	add.f32 	%f810, %f809, 0f40C00000;
	add.f32 	%f811, %f808, 0f40400000;
	add.f32 	%f812, %f811, 0fC1000000;
	add.f32 	%f813, %f810, 0f40800000;
	add.f32 	%f814, %f813, 0f40C00000;
	add.f32 	%f815, %f812, 0f40400000;
	add.f32 	%f816, %f815, 0fC1000000;
	add.f32 	%f817, %f814, 0f40800000;
	add.f32 	%f818, %f817, 0f40C00000;
	add.f32 	%f819, %f816, 0f40400000;
	add.f32 	%f820, %f819, 0fC1000000;
	add.f32 	%f821, %f818, 0f40800000;
	add.f32 	%f822, %f821, 0f40C00000;
	add.f32 	%f823, %f820, 0f40400000;
	add.f32 	%f824, %f823, 0fC1000000;
	add.f32 	%f825, %f822, 0f40800000;
	add.f32 	%f826, %f825, 0f40C00000;
	add.f32 	%f827, %f824, 0f40400000;
	add.f32 	%f828, %f827, 0fC1000000;
	add.f32 	%f829, %f826, 0f40800000;
	add.f32 	%f830, %f829, 0f40C00000;
	add.f32 	%f831, %f828, 0f40400000;
	add.f32 	%f832, %f831, 0fC1000000;
	add.f32 	%f833, %f830, 0f40800000;
	add.f32 	%f834, %f833, 0f40C00000;
	add.f32 	%f835, %f832, 0f40400000;
	add.f32 	%f836, %f835, 0fC1000000;
	add.f32 	%f837, %f834, 0f40800000;
	add.f32 	%f838, %f837, 0f40C00000;
	add.f32 	%f839, %f836, 0f40400000;
	add.f32 	%f840, %f839, 0fC1000000;
	add.f32 	%f841, %f838, 0f40800000;
	add.f32 	%f842, %f841, 0f40C00000;
	add.f32 	%f843, %f840, 0f40400000;
	add.f32 	%f844, %f843, 0fC1000000;
	add.f32 	%f845, %f842, 0f40800000;
	add.f32 	%f846, %f845, 0f40C00000;
	add.f32 	%f847, %f844, 0f40400000;
	add.f32 	%f848, %f847, 0fC1000000;
	add.f32 	%f849, %f846, 0f40800000;
	add.f32 	%f850, %f849, 0f40C00000;
	add.f32 	%f851, %f848, 0f40400000;
	add.f32 	%f852, %f851, 0fC1000000;
	add.f32 	%f853, %f850, 0f40800000;
	add.f32 	%f854, %f853, 0f40C00000;
	add.f32 	%f855, %f852, 0f40400000;
	add.f32 	%f856, %f855, 0fC1000000;
	add.f32 	%f857, %f854, 0f40800000;
	add.f32 	%f858, %f857, 0f40C00000;
	add.f32 	%f859, %f856, 0f40400000;
	add.f32 	%f860, %f859, 0fC1000000;
	add.f32 	%f861, %f858, 0f40800000;
	add.f32 	%f862, %f861, 0f40C00000;
	add.f32 	%f863, %f860, 0f40400000;
	add.f32 	%f864, %f863, 0fC1000000;
	add.f32 	%f865, %f862, 0f40800000;
	add.f32 	%f866, %f865, 0f40C00000;
	add.f32 	%f867, %f864, 0f40400000;
	add.f32 	%f868, %f867, 0fC1000000;
	add.f32 	%f869, %f866, 0f40800000;
	add.f32 	%f870, %f869, 0f40C00000;
	add.f32 	%f871, %f868, 0f40400000;
	add.f32 	%f872, %f871, 0fC1000000;
	add.f32 	%f873, %f870, 0f40800000;
	add.f32 	%f874, %f873, 0f40C00000;
	add.f32 	%f875, %f872, 0f40400000;
	add.f32 	%f876, %f875, 0fC1000000;
	add.f32 	%f877, %f874, 0f40800000;
	add.f32 	%f878, %f877, 0f40C00000;
	add.f32 	%f879, %f876, 0f40400000;
	add.f32 	%f880, %f879, 0fC1000000;
	add.f32 	%f881, %f878, 0f40800000;
	add.f32 	%f882, %f881, 0f40C00000;
	add.f32 	%f883, %f880, 0f40400000;
	add.f32 	%f884, %f883, 0fC1000000;
	add.f32 	%f885, %f882, 0f40800000;
	add.f32 	%f886, %f885, 0f40C00000;
	add.f32 	%f887, %f884, 0f40400000;
	add.f32 	%f888, %f887, 0fC1000000;
	add.f32 	%f889, %f886, 0f40800000;
	add.f32 	%f890, %f889, 0f40C00000;
	add.f32 	%f891, %f888, 0f40400000;
	add.f32 	%f892, %f891, 0fC1000000;
	add.f32 	%f893, %f890, 0f40800000;
	add.f32 	%f894, %f893, 0f40C00000;
	add.f32 	%f895, %f892, 0f40400000;
	add.f32 	%f896, %f895, 0fC1000000;
	add.f32 	%f897, %f894, 0f40800000;
	add.f32 	%f898, %f897, 0f40C00000;
	add.f32 	%f899, %f896, 0f40400000;
	add.f32 	%f900, %f899, 0fC1000000;
	add.f32 	%f901, %f898, 0f40800000;
	add.f32 	%f902, %f901, 0f40C00000;
	add.f32 	%f903, %f900, 0f40400000;
	add.f32 	%f904, %f903, 0fC1000000;
	add.f32 	%f905, %f902, 0f40800000;
	add.f32 	%f906, %f905, 0f40C00000;
	add.f32 	%f907, %f904, 0f40400000;
	add.f32 	%f908, %f907, 0fC1000000;
	add.f32 	%f909, %f906, 0f40800000;
	add.f32 	%f910, %f909, 0f40C00000;
	add.f32 	%f911, %f908, 0f40400000;
	add.f32 	%f912, %f911, 0fC1000000;
	add.f32 	%f913, %f910, 0f40800000;
	add.f32 	%f914, %f913, 0f40C00000;
	add.f32 	%f915, %f912, 0f40400000;
	add.f32 	%f916, %f915, 0fC1000000;
	add.f32 	%f917, %f914, 0f40800000;
	add.f32 	%f918, %f917, 0f40C00000;
	add.f32 	%f919, %f916, 0f40400000;
	add.f32 	%f920, %f919, 0fC1000000;
	add.f32 	%f921, %f918, 0f40800000;
	add.f32 	%f922, %f921, 0f40C00000;
	add.f32 	%f923, %f920, 0f40400000;
	add.f32 	%f924, %f923, 0fC1000000;
	add.f32 	%f925, %f922, 0f40800000;
	add.f32 	%f926, %f925, 0f40C00000;
	add.f32 	%f927, %f924, 0f40400000;
	add.f32 	%f928, %f927, 0fC1000000;
	add.f32 	%f929, %f926, 0f40800000;
	add.f32 	%f930, %f929, 0f40C00000;
	add.f32 	%f931, %f928, 0f40400000;
	add.f32 	%f932, %f931, 0fC1000000;
	add.f32 	%f933, %f930, 0f40800000;
	add.f32 	%f934, %f933, 0f40C00000;
	add.f32 	%f935, %f932, 0f40400000;
	add.f32 	%f936, %f935, 0fC1000000;
	add.f32 	%f937, %f934, 0f40800000;
	add.f32 	%f938, %f937, 0f40C00000;
	add.f32 	%f939, %f936, 0f40400000;
	add.f32 	%f940, %f939, 0fC1000000;
	add.f32 	%f941, %f938, 0f40800000;
	add.f32 	%f942, %f941, 0f40C00000;
	add.f32 	%f943, %f940, 0f40400000;
	add.f32 	%f944, %f943, 0fC1000000;
	add.f32 	%f945, %f942, 0f40800000;
	add.f32 	%f946, %f945, 0f40C00000;
	add.f32 	%f947, %f944, 0f40400000;
	add.f32 	%f948, %f947, 0fC1000000;
	add.f32 	%f949, %f946, 0f40800000;
	add.f32 	%f950, %f949, 0f40C00000;
	add.f32 	%f951, %f948, 0f40400000;
	add.f32 	%f952, %f951, 0fC1000000;
	add.f32 	%f953, %f950, 0f40800000;
	add.f32 	%f954, %f953, 0f40C00000;
	add.f32 	%f955, %f952, 0f40400000;
	add.f32 	%f956, %f955, 0fC1000000;
	add.f32 	%f957, %f954, 0f40800000;
	add.f32 	%f958, %f957, 0f40C00000;
	add.f32 	%f959, %f956, 0f40400000;
	add.f32 	%f960, %f959, 0fC1000000;
	add.f32 	%f961, %f958, 0f40800000;
	add.f32 	%f962, %f961, 0f40C00000;
	add.f32 	%f963, %f960, 0f40400000;
	add.f32 	%f964, %f963, 0fC1000000;
	add.f32 	%f965, %f962, 0f40800000;
	add.f32 	%f966, %f965, 0f40C00000;
	add.f32 	%f967, %f964, 0f40400000;
	add.f32 	%f968, %f967, 0fC1000000;
	add.f32 	%f969, %f966, 0f40800000;
	add.f32 	%f970, %f969, 0f40C00000;
	add.f32 	%f971, %f968, 0f40400000;
	add.f32 	%f972, %f971, 0fC1000000;
	add.f32 	%f973, %f970, 0f40800000;
	add.f32 	%f974, %f973, 0f40C00000;
	add.f32 	%f975, %f972, 0f40400000;
	add.f32 	%f976, %f975, 0fC1000000;
	add.f32 	%f977, %f974, 0f40800000;
	add.f32 	%f978, %f977, 0f40C00000;
	add.f32 	%f979, %f976, 0f40400000;
	add.f32 	%f980, %f979, 0fC1000000;
	add.f32 	%f981, %f978, 0f40800000;
	add.f32 	%f982, %f981, 0f40C00000;
	add.f32 	%f983, %f980, 0f40400000;
	add.f32 	%f984, %f983, 0fC1000000;
	add.f32 	%f985, %f982, 0f40800000;
	add.f32 	%f986, %f985, 0f40C00000;
	add.f32 	%f987, %f984, 0f40400000;
	add.f32 	%f988, %f987, 0fC1000000;
	add.f32 	%f989, %f986, 0f40800000;
	add.f32 	%f990, %f989, 0f40C00000;
	add.f32 	%f991, %f988, 0f40400000;
	add.f32 	%f992, %f991, 0fC1000000;
	add.f32 	%f993, %f990, 0f40800000;
	add.f32 	%f994, %f993, 0f40C00000;
	add.f32 	%f995, %f992, 0f40400000;
	add.f32 	%f996, %f995, 0fC1000000;
	add.f32 	%f997, %f994, 0f40800000;
	add.f32 	%f998, %f997, 0f40C00000;
	add.f32 	%f999, %f996, 0f40400000;
	add.f32 	%f1000, %f999, 0fC1000000;
	add.f32 	%f1001, %f998, 0f40800000;
	add.f32 	%f1002, %f1001, 0f40C00000;
	add.f32 	%f1003, %f1000, 0f40400000;
	add.f32 	%f1004, %f1003, 0fC1000000;
	add.f32 	%f1005, %f1002, 0f40800000;
	add.f32 	%f1006, %f1005, 0f40C00000;
	add.f32 	%f1007, %f1004, 0f40400000;
	add.f32 	%f1008, %f1007, 0fC1000000;
	add.f32 	%f1009, %f1006, 0f40800000;
	add.f32 	%f1010, %f1009, 0f40C00000;
	add.f32 	%f1011, %f1008, 0f40400000;
	add.f32 	%f1012, %f1011, 0fC1000000;
	add.f32 	%f1013, %f1010, 0f40800000;
	add.f32 	%f1014, %f1013, 0f40C00000;
	add.f32 	%f1015, %f1012, 0f40400000;
	add.f32 	%f1016, %f1015, 0fC1000000;
	add.f32 	%f1017, %f1014, 0f40800000;
	add.f32 	%f1018, %f1017, 0f40C00000;
	add.f32 	%f1019, %f1016, 0f40400000;
	add.f32 	%f1020, %f1019, 0fC1000000;
	add.f32 	%f1021, %f1018, 0f40800000;
	add.f32 	%f1022, %f1021, 0f40C00000;
	add.f32 	%f1023, %f1020, 0f40400000;
	add.f32 	%f1024, %f1023, 0fC1000000;
	add.f32 	%f1025, %f1022, 0f40800000;
	add.f32 	%f1026, %f1025, 0f40C00000;
	add.f32 	%f1027, %f1024, 0f40400000;
	add.f32 	%f1028, %f1027, 0fC1000000;
	add.f32 	%f1029, %f1026, 0f40800000;
	add.f32 	%f1030, %f1029, 0f40C00000;
	add.f32 	%f1031, %f1028, 0f40400000;
	add.f32 	%f1032, %f1031, 0fC1000000;
	add.f32 	%f1033, %f1030, 0f40800000;
	add.f32 	%f1034, %f1033, 0f40C00000;
	add.f32 	%f1035, %f1032, 0f40400000;
	add.f32 	%f1036, %f1035, 0fC1000000;
	add.f32 	%f1037, %f1034, 0f40800000;
	add.f32 	%f1038, %f1037, 0f40C00000;
	add.f32 	%f1039, %f1036, 0f40400000;
	add.f32 	%f1040, %f1039, 0fC1000000;
	add.f32 	%f1041, %f1038, 0f40800000;
	add.f32 	%f1042, %f1041, 0f40C00000;
	add.f32 	%f1043, %f1040, 0f40400000;
	add.f32 	%f1044, %f1043, 0fC1000000;
	add.f32 	%f1045, %f1042, 0f40800000;
	add.f32 	%f1046, %f1045, 0f40C00000;
	add.f32 	%f1047, %f1044, 0f40400000;
	add.f32 	%f1048, %f1047, 0fC1000000;
	add.f32 	%f1049, %f1046, 0f40800000;
	add.f32 	%f1050, %f1049, 0f40C00000;
	add.f32 	%f1051, %f1048, 0f40400000;
	add.f32 	%f1052, %f1051, 0fC1000000;
	add.f32 	%f1053, %f1050, 0f40800000;
	add.f32 	%f1054, %f1053, 0f40C00000;
	add.f32 	%f1055, %f1052, 0f40400000;
	add.f32 	%f1056, %f1055, 0fC1000000;
	add.f32 	%f1057, %f1054, 0f40800000;
	add.f32 	%f1058, %f1057, 0f40C00000;
	add.f32 	%f1059, %f1056, 0f40400000;
	add.f32 	%f1060, %f1059, 0fC1000000;
	add.f32 	%f1061, %f1058, 0f40800000;
	add.f32 	%f1062, %f1061, 0f40C00000;
	add.f32 	%f1063, %f1060, 0f40400000;
	add.f32 	%f1064, %f1063, 0fC1000000;
	add.f32 	%f1065, %f1062, 0f40800000;
	add.f32 	%f1066, %f1065, 0f40C00000;
	add.f32 	%f1067, %f1064, 0f40400000;
	add.f32 	%f1068, %f1067, 0fC1000000;
	add.f32 	%f1069, %f1066, 0f40800000;
	add.f32 	%f1070, %f1069, 0f40C00000;
	add.f32 	%f1071, %f1068, 0f40400000;
	add.f32 	%f1072, %f1071, 0fC1000000;
	add.f32 	%f1073, %f1070, 0f40800000;
	add.f32 	%f1074, %f1073, 0f40C00000;
	add.f32 	%f1075, %f1072, 0f40400000;
	add.f32 	%f1076, %f1075, 0fC1000000;
	add.f32 	%f1077, %f1074, 0f40800000;
	add.f32 	%f1078, %f1077, 0f40C00000;
	add.f32 	%f1079, %f1076, 0f40400000;
	add.f32 	%f1080, %f1079, 0fC1000000;
	add.f32 	%f1081, %f1078, 0f40800000;
	add.f32 	%f1082, %f1081, 0f40C00000;
	add.f32 	%f1083, %f1080, 0f40400000;
	add.f32 	%f1084, %f1083, 0fC1000000;
	add.f32 	%f1085, %f1082, 0f40800000;
	add.f32 	%f1086, %f1085, 0f40C00000;
	add.f32 	%f1087, %f1084, 0f40400000;
	add.f32 	%f1088, %f1087, 0fC1000000;
	add.f32 	%f1089, %f1086, 0f40800000;
	add.f32 	%f1090, %f1089, 0f40C00000;
	add.f32 	%f1091, %f1088, 0f40400000;
	add.f32 	%f1092, %f1091, 0fC1000000;
	add.f32 	%f1093, %f1090, 0f40800000;
	add.f32 	%f1094, %f1093, 0f40C00000;
	add.f32 	%f1095, %f1092, 0f40400000;
	add.f32 	%f1096, %f1095, 0fC1000000;
	add.f32 	%f1097, %f1094, 0f40800000;
	add.f32 	%f1098, %f1097, 0f40C00000;
	add.f32 	%f1099, %f1096, 0f40400000;
	add.f32 	%f1100, %f1099, 0fC1000000;
	add.f32 	%f1101, %f1098, 0f40800000;
	add.f32 	%f1102, %f1101, 0f40C00000;
	add.f32 	%f1103, %f1100, 0f40400000;
	add.f32 	%f1104, %f1103, 0fC1000000;
	add.f32 	%f1105, %f1102, 0f40800000;
	add.f32 	%f1106, %f1105, 0f40C00000;
	add.f32 	%f1107, %f1104, 0f40400000;
	add.f32 	%f1108, %f1107, 0fC1000000;
	add.f32 	%f1109, %f1106, 0f40800000;
	add.f32 	%f1110, %f1109, 0f40C00000;
	add.f32 	%f1111, %f1108, 0f40400000;
	add.f32 	%f1112, %f1111, 0fC1000000;
	add.f32 	%f1113, %f1110, 0f40800000;
	add.f32 	%f1114, %f1113, 0f40C00000;
	add.f32 	%f1115, %f1112, 0f40400000;
	add.f32 	%f1116, %f1115, 0fC1000000;
	add.f32 	%f1117, %f1114, 0f40800000;
	add.f32 	%f1118, %f1117, 0f40C00000;
	add.f32 	%f1119, %f1116, 0f40400000;
	add.f32 	%f1120, %f1119, 0fC1000000;
	add.f32 	%f1121, %f1118, 0f40800000;
	add.f32 	%f1122, %f1121, 0f40C00000;
	add.f32 	%f1123, %f1120, 0f40400000;
	add.f32 	%f1124, %f1123, 0fC1000000;
	add.f32 	%f1125, %f1122, 0f40800000;
	add.f32 	%f1126, %f1125, 0f40C00000;
	add.f32 	%f1127, %f1124, 0f40400000;
	add.f32 	%f1128, %f1127, 0fC1000000;
	add.f32 	%f1129, %f1126, 0f40800000;
	add.f32 	%f1130, %f1129, 0f40C00000;
	add.f32 	%f1131, %f1128, 0f40400000;
	add.f32 	%f1132, %f1131, 0fC1000000;
	add.f32 	%f1133, %f1130, 0f40800000;
	add.f32 	%f1134, %f1133, 0f40C00000;
	add.f32 	%f1135, %f1132, 0f40400000;
	add.f32 	%f1136, %f1135, 0fC1000000;
	add.f32 	%f1137, %f1134, 0f40800000;
	add.f32 	%f1138, %f1137, 0f40C00000;
	add.f32 	%f1139, %f1136, 0f40400000;
	add.f32 	%f1140, %f1139, 0fC1000000;
	add.f32 	%f1141, %f1138, 0f40800000;
	add.f32 	%f1142, %f1141, 0f40C00000;
	add.f32 	%f1143, %f1140, 0f40400000;
	add.f32 	%f1144, %f1143, 0fC1000000;
	add.f32 	%f1145, %f1142, 0f40800000;
	add.f32 	%f1146, %f1145, 0f40C00000;
	add.f32 	%f1147, %f1144, 0f40400000;
	add.f32 	%f1148, %f1147, 0fC1000000;
	add.f32 	%f1149, %f1146, 0f40800000;
	add.f32 	%f1150, %f1149, 0f40C00000;
	add.f32 	%f1151, %f1148, 0f40400000;
	add.f32 	%f1152, %f1151, 0fC1000000;
	add.f32 	%f1153, %f1150, 0f40800000;
	add.f32 	%f1154, %f1153, 0f40C00000;
	add.f32 	%f1155, %f1152, 0f40400000;
	add.f32 	%f1156, %f1155, 0fC1000000;
	add.f32 	%f1157, %f1154, 0f40800000;
	add.f32 	%f1158, %f1157, 0f40C00000;
	add.f32 	%f1159, %f1156, 0f40400000;
	add.f32 	%f1160, %f1159, 0fC1000000;
	add.f32 	%f1161, %f1158, 0f40800000;
	add.f32 	%f1162, %f1161, 0f40C00000;
	add.f32 	%f1163, %f1160, 0f40400000;
	add.f32 	%f1164, %f1163, 0fC1000000;
	add.f32 	%f1165, %f1162, 0f40800000;
	add.f32 	%f1166, %f1165, 0f40C00000;
	add.f32 	%f1167, %f1164, 0f40400000;
	add.f32 	%f1168, %f1167, 0fC1000000;
	add.f32 	%f1169, %f1166, 0f40800000;
	add.f32 	%f1170, %f1169, 0f40C00000;
	add.f32 	%f1171, %f1168, 0f40400000;
	add.f32 	%f1172, %f1171, 0fC1000000;
	add.f32 	%f1173, %f1170, 0f40800000;
	add.f32 	%f1174, %f1173, 0f40C00000;
	add.f32 	%f1175, %f1172, 0f40400000;
	add.f32 	%f1176, %f1175, 0fC1000000;
	add.f32 	%f1177, %f1174, 0f40800000;
	add.f32 	%f1178, %f1177, 0f40C00000;
	add.f32 	%f1179, %f1176, 0f40400000;
	add.f32 	%f1180, %f1179, 0fC1000000;
	add.f32 	%f1181, %f1178, 0f40800000;
	add.f32 	%f1182, %f1181, 0f40C00000;
	add.f32 	%f1183, %f1180, 0f40400000;
	add.f32 	%f1184, %f1183, 0fC1000000;
	add.f32 	%f1185, %f1182, 0f40800000;
	add.f32 	%f1186, %f1185, 0f40C00000;
	add.f32 	%f1187, %f1184, 0f40400000;
	add.f32 	%f1188, %f1187, 0fC1000000;
	add.f32 	%f1189, %f1186, 0f40800000;
	add.f32 	%f1190, %f1189, 0f40C00000;
	add.f32 	%f1191, %f1188, 0f40400000;
	add.f32 	%f1192, %f1191, 0fC1000000;
	add.f32 	%f1193, %f1190, 0f40800000;
	add.f32 	%f1194, %f1193, 0f40C00000;
	add.f32 	%f1195, %f1192, 0f40400000;
	add.f32 	%f1196, %f1195, 0fC1000000;
	add.f32 	%f1197, %f1194, 0f40800000;
	add.f32 	%f1198, %f1197, 0f40C00000;
	add.f32 	%f1199, %f1196, 0f40400000;
	add.f32 	%f1200, %f1199, 0fC1000000;
	add.f32 	%f1201, %f1198, 0f40800000;
	add.f32 	%f1202, %f1201, 0f40C00000;
	add.f32 	%f1203, %f1200, 0f40400000;
	add.f32 	%f1204, %f1203, 0fC1000000;
	add.f32 	%f1205, %f1202, 0f40800000;
	add.f32 	%f1206, %f1205, 0f40C00000;
	add.f32 	%f1207, %f1204, 0f40400000;
	add.f32 	%f1208, %f1207, 0fC1000000;
	add.f32 	%f1209, %f1206, 0f40800000;
	add.f32 	%f1210, %f1209, 0f40C00000;
	add.f32 	%f1211, %f1208, 0f40400000;
	add.f32 	%f1212, %f1211, 0fC1000000;
	add.f32 	%f1213, %f1210, 0f40800000;
	add.f32 	%f1214, %f1213, 0f40C00000;
	add.f32 	%f1215, %f1212, 0f40400000;
	add.f32 	%f1216, %f1215, 0fC1000000;
	add.f32 	%f1217, %f1214, 0f40800000;
	add.f32 	%f1218, %f1217, 0f40C00000;
	add.f32 	%f1219, %f1216, 0f40400000;
	add.f32 	%f1220, %f1219, 0fC1000000;
	add.f32 	%f1221, %f1218, 0f40800000;
	add.f32 	%f1222, %f1221, 0f40C00000;
	add.f32 	%f1223, %f1220, 0f40400000;
	add.f32 	%f1224, %f1223, 0fC1000000;
	add.f32 	%f1225, %f1222, 0f40800000;
	add.f32 	%f1226, %f1225, 0f40C00000;
	add.f32 	%f1227, %f1224, 0f40400000;
	add.f32 	%f1228, %f1227, 0fC1000000;
	add.f32 	%f1229, %f1226, 0f40800000;
	add.f32 	%f1230, %f1229, 0f40C00000;
	add.f32 	%f1231, %f1228, 0f40400000;
	add.f32 	%f1232, %f1231, 0fC1000000;
	add.f32 	%f1233, %f1230, 0f40800000;
	add.f32 	%f1234, %f1233, 0f40C00000;
	add.f32 	%f1235, %f1232, 0f40400000;
	add.f32 	%f1236, %f1235, 0fC1000000;
	add.f32 	%f1237, %f1234, 0f40800000;
	add.f32 	%f1238, %f1237, 0f40C00000;
	add.f32 	%f1239, %f1236, 0f40400000;
	add.f32 	%f1240, %f1239, 0fC1000000;
	add.f32 	%f1241, %f1238, 0f40800000;
	add.f32 	%f1242, %f1241, 0f40C00000;
	add.f32 	%f1243, %f1240, 0f40400000;
	add.f32 	%f1244, %f1243, 0fC1000000;
	add.f32 	%f1245, %f1242, 0f40800000;
	add.f32 	%f1246, %f1245, 0f40C00000;
	add.f32 	%f1247, %f1244, 0f40400000;
	add.f32 	%f1248, %f1247, 0fC1000000;
	add.f32 	%f1249, %f1246, 0f40800000;
	add.f32 	%f1250, %f1249, 0f40C00000;
	add.f32 	%f1251, %f1248, 0f40400000;
	add.f32 	%f1252, %f1251, 0fC1000000;
	add.f32 	%f1253, %f1250, 0f40800000;
	add.f32 	%f1254, %f1253, 0f40C00000;
	add.f32 	%f1255, %f1252, 0f40400000;
	add.f32 	%f1256, %f1255, 0fC1000000;
	add.f32 	%f1257, %f1254, 0f40800000;
	add.f32 	%f1258, %f1257, 0f40C00000;
	add.f32 	%f1259, %f1256, 0f40400000;
	add.f32 	%f1260, %f1259, 0fC1000000;
	add.f32 	%f1261, %f1258, 0f40800000;
	add.f32 	%f1262, %f1261, 0f40C00000;
	add.f32 	%f1263, %f1260, 0f40400000;
	add.f32 	%f1264, %f1263, 0fC1000000;
	add.f32 	%f1265, %f1262, 0f40800000;
	add.f32 	%f1266, %f1265, 0f40C00000;
	add.f32 	%f1267, %f1264, 0f40400000;
	add.f32 	%f1268, %f1267, 0fC1000000;
	add.f32 	%f1269, %f1266, 0f40800000;
	add.f32 	%f1270, %f1269, 0f40C00000;
	add.f32 	%f1271, %f1268, 0f40400000;
	add.f32 	%f1272, %f1271, 0fC1000000;
	add.f32 	%f1273, %f1270, 0f40800000;
	add.f32 	%f1274, %f1273, 0f40C00000;
	add.f32 	%f1275, %f1272, 0f40400000;
	add.f32 	%f1276, %f1275, 0fC1000000;
	add.f32 	%f1277, %f1274, 0f40800000;
	add.f32 	%f1278, %f1277, 0f40C00000;
	add.f32 	%f1279, %f1276, 0f40400000;
	add.f32 	%f1280, %f1279, 0fC1000000;
	add.f32 	%f1281, %f1278, 0f40800000;
	add.f32 	%f1282, %f1281, 0f40C00000;
	add.f32 	%f1283, %f1280, 0f40400000;
	add.f32 	%f1284, %f1283, 0fC1000000;
	add.f32 	%f1285, %f1282, 0f40800000;
	add.f32 	%f1286, %f1285, 0f40C00000;
	add.f32 	%f1287, %f1284, 0f40400000;
	add.f32 	%f1288, %f1287, 0fC1000000;
	add.f32 	%f1289, %f1286, 0f40800000;
	add.f32 	%f1290, %f1289, 0f40C00000;
	add.f32 	%f1291, %f1288, 0f40400000;
	add.f32 	%f1292, %f1291, 0fC1000000;
	add.f32 	%f1293, %f1290, 0f40800000;
	add.f32 	%f1294, %f1293, 0f40C00000;
	add.f32 	%f1295, %f1292, 0f40400000;
	add.f32 	%f1296, %f1295, 0fC1000000;
	add.f32 	%f1297, %f1294, 0f40800000;
	add.f32 	%f1298, %f1297, 0f40C00000;
	add.f32 	%f1299, %f1296, 0f40400000;
	add.f32 	%f1300, %f1299, 0fC1000000;
	add.f32 	%f1301, %f1298, 0f40800000;
	add.f32 	%f1302, %f1301, 0f40C00000;
	add.f32 	%f1303, %f1300, 0f40400000;
	add.f32 	%f1304, %f1303, 0fC1000000;
	add.f32 	%f1305, %f1302, 0f40800000;
	add.f32 	%f1306, %f1305, 0f40C00000;
	add.f32 	%f1307, %f1304, 0f40400000;
	add.f32 	%f1308, %f1307, 0fC1000000;
	add.f32 	%f1309, %f1306, 0f40800000;
	add.f32 	%f1310, %f1309, 0f40C00000;
	add.f32 	%f1311, %f1308, 0f40400000;
	add.f32 	%f1312, %f1311, 0fC1000000;
	add.f32 	%f1313, %f1310, 0f40800000;
	add.f32 	%f1314, %f1313, 0f40C00000;
	add.f32 	%f1315, %f1312, 0f40400000;
	add.f32 	%f1316, %f1315, 0fC1000000;
	add.f32 	%f1317, %f1314, 0f40800000;
	add.f32 	%f1318, %f1317, 0f40C00000;
	add.f32 	%f1319, %f1316, 0f40400000;
	add.f32 	%f1320, %f1319, 0fC1000000;
	add.f32 	%f1321, %f1318, 0f40800000;
	add.f32 	%f1322, %f1321, 0f40C00000;
	add.f32 	%f1323, %f1320, 0f40400000;
	add.f32 	%f1324, %f1323, 0fC1000000;
	add.f32 	%f1325, %f1322, 0f40800000;
	add.f32 	%f1326, %f1325, 0f40C00000;
	add.f32 	%f1327, %f1324, 0f40400000;
	add.f32 	%f1328, %f1327, 0fC1000000;
	add.f32 	%f1329, %f1326, 0f40800000;
	add.f32 	%f1330, %f1329, 0f40C00000;
	add.f32 	%f1331, %f1328, 0f40400000;
	add.f32 	%f1332, %f1331, 0fC1000000;
	add.f32 	%f1333, %f1330, 0f40800000;
	add.f32 	%f1334, %f1333, 0f40C00000;
	add.f32 	%f1335, %f1332, 0f40400000;
	add.f32 	%f1336, %f1335, 0fC1000000;
	add.f32 	%f1337, %f1334, 0f40800000;
	add.f32 	%f1338, %f1337, 0f40C00000;
	add.f32 	%f1339, %f1336, 0f40400000;
	add.f32 	%f1340, %f1339, 0fC1000000;
	add.f32 	%f1341, %f1338, 0f40800000;
	add.f32 	%f1342, %f1341, 0f40C00000;
	add.f32 	%f1343, %f1340, 0f40400000;
	add.f32 	%f1344, %f1343, 0fC1000000;
	add.f32 	%f1345, %f1342, 0f40800000;
	add.f32 	%f1346, %f1345, 0f40C00000;
	add.f32 	%f1347, %f1344, 0f40400000;
	add.f32 	%f1348, %f1347, 0fC1000000;
	add.f32 	%f1349, %f1346, 0f40800000;
	add.f32 	%f1350, %f1349, 0f40C00000;
	add.f32 	%f1351, %f1348, 0f40400000;
	add.f32 	%f1352, %f1351, 0fC1000000;
	add.f32 	%f1353, %f1350, 0f40800000;
	add.f32 	%f1354, %f1353, 0f40C00000;
	add.f32 	%f1355, %f1352, 0f40400000;
	add.f32 	%f1356, %f1355, 0fC1000000;
	add.f32 	%f1357, %f1354, 0f40800000;
	add.f32 	%f1358, %f1357, 0f40C00000;
	add.f32 	%f1359, %f1356, 0f40400000;
	add.f32 	%f1360, %f1359, 0fC1000000;
	add.f32 	%f1361, %f1358, 0f40800000;
	add.f32 	%f1362, %f1361, 0f40C00000;
	add.f32 	%f1363, %f1360, 0f40400000;
	add.f32 	%f1364, %f1363, 0fC1000000;
	add.f32 	%f1365, %f1362, 0f40800000;
	add.f32 	%f1366, %f1365, 0f40C00000;
	add.f32 	%f1367, %f1364, 0f40400000;
	add.f32 	%f1368, %f1367, 0fC1000000;
	add.f32 	%f1369, %f1366, 0f40800000;
	add.f32 	%f1370, %f1369, 0f40C00000;
	add.f32 	%f1371, %f1368, 0f40400000;
	add.f32 	%f1372, %f1371, 0fC1000000;
	add.f32 	%f1373, %f1370, 0f40800000;
	add.f32 	%f1374, %f1373, 0f40C00000;
	add.f32 	%f1375, %f1372, 0f40400000;
	add.f32 	%f1376, %f1375, 0fC1000000;
	add.f32 	%f1377, %f1374, 0f40800000;
	add.f32 	%f1378, %f1377, 0f40C00000;
	add.f32 	%f1379, %f1376, 0f40400000;
	add.f32 	%f1380, %f1379, 0fC1000000;
	add.f32 	%f1381, %f1378, 0f40800000;
	add.f32 	%f1382, %f1381, 0f40C00000;
	add.f32 	%f1383, %f1380, 0f40400000;
	add.f32 	%f1384, %f1383, 0fC1000000;
	add.f32 	%f1385, %f1382, 0f40800000;
	add.f32 	%f1386, %f1385, 0f40C00000;
	add.f32 	%f1387, %f1384, 0f40400000;
	add.f32 	%f1388, %f1387, 0fC1000000;
	add.f32 	%f1389, %f1386, 0f40800000;
	add.f32 	%f1390, %f1389, 0f40C00000;
	add.f32 	%f1391, %f1388, 0f40400000;
	add.f32 	%f1392, %f1391, 0fC1000000;
	add.f32 	%f1393, %f1390, 0f40800000;
	add.f32 	%f1394, %f1393, 0f40C00000;
	add.f32 	%f1395, %f1392, 0f40400000;
	add.f32 	%f1396, %f1395, 0fC1000000;
	add.f32 	%f1397, %f1394, 0f40800000;
	add.f32 	%f1398, %f1397, 0f40C00000;
	add.f32 	%f1399, %f1396, 0f40400000;
	add.f32 	%f1400, %f1399, 0fC1000000;
	add.f32 	%f1401, %f1398, 0f40800000;
	add.f32 	%f1402, %f1401, 0f40C00000;
	add.f32 	%f1403, %f1400, 0f40400000;
	add.f32 	%f1404, %f1403, 0fC1000000;
	add.f32 	%f1405, %f1402, 0f40800000;
	add.f32 	%f1406, %f1405, 0f40C00000;
	add.f32 	%f1407, %f1404, 0f40400000;
	add.f32 	%f1408, %f1407, 0fC1000000;
	add.f32 	%f1409, %f1406, 0f40800000;
	add.f32 	%f1410, %f1409, 0f40C00000;
	add.f32 	%f1411, %f1408, 0f40400000;
	add.f32 	%f1412, %f1411, 0fC1000000;
	add.f32 	%f1413, %f1410, 0f40800000;
	add.f32 	%f1414, %f1413, 0f40C00000;
	add.f32 	%f1415, %f1412, 0f40400000;
	add.f32 	%f1416, %f1415, 0fC1000000;
	add.f32 	%f1417, %f1414, 0f40800000;
	add.f32 	%f1418, %f1417, 0f40C00000;
	add.f32 	%f1419, %f1416, 0f40400000;
	add.f32 	%f1420, %f1419, 0fC1000000;
	add.f32 	%f1421, %f1418, 0f40800000;
	add.f32 	%f1422, %f1421, 0f40C00000;
	add.f32 	%f1423, %f1420, 0f40400000;
	add.f32 	%f1424, %f1423, 0fC1000000;
	add.f32 	%f1425, %f1422, 0f40800000;
	add.f32 	%f1426, %f1425, 0f40C00000;
	add.f32 	%f1427, %f1424, 0f40400000;
	add.f32 	%f1428, %f1427, 0fC1000000;
	add.f32 	%f1429, %f1426, 0f40800000;
	add.f32 	%f1430, %f1429, 0f40C00000;
	add.f32 	%f1431, %f1428, 0f40400000;
	add.f32 	%f1432, %f1431, 0fC1000000;
	add.f32 	%f1433, %f1430, 0f40800000;
	add.f32 	%f1434, %f1433, 0f40C00000;
	add.f32 	%f1435, %f1432, 0f40400000;
	add.f32 	%f1436, %f1435, 0fC1000000;
	add.f32 	%f1437, %f1434, 0f40800000;
	add.f32 	%f1438, %f1437, 0f40C00000;
	add.f32 	%f1439, %f1436, 0f40400000;
	add.f32 	%f1440, %f1439, 0fC1000000;
	add.f32 	%f1441, %f1438, 0f40800000;
	add.f32 	%f1442, %f1441, 0f40C00000;
	add.f32 	%f1443, %f1440, 0f40400000;
	add.f32 	%f1444, %f1443, 0fC1000000;
	add.f32 	%f1445, %f1442, 0f40800000;
	add.f32 	%f1446, %f1445, 0f40C00000;
	add.f32 	%f1447, %f1444, 0f40400000;
	add.f32 	%f1448, %f1447, 0fC1000000;
	add.f32 	%f1449, %f1446, 0f40800000;
	add.f32 	%f1450, %f1449, 0f40C00000;
	add.f32 	%f1451, %f1448, 0f40400000;
	add.f32 	%f1452, %f1451, 0fC1000000;
	add.f32 	%f1453, %f1450, 0f40800000;
	add.f32 	%f1454, %f1453, 0f40C00000;
	add.f32 	%f1455, %f1452, 0f40400000;
	add.f32 	%f1456, %f1455, 0fC1000000;
	add.f32 	%f1457, %f1454, 0f40800000;
	add.f32 	%f1458, %f1457, 0f40C00000;
	add.f32 	%f1459, %f1456, 0f40400000;
	add.f32 	%f1460, %f1459, 0fC1000000;
	add.f32 	%f1461, %f1458, 0f40800000;
	add.f32 	%f1462, %f1461, 0f40C00000;
	add.f32 	%f1463, %f1460, 0f40400000;
	add.f32 	%f1464, %f1463, 0fC1000000;
	add.f32 	%f1465, %f1462, 0f40800000;
	add.f32 	%f1466, %f1465, 0f40C00000;
	add.f32 	%f1467, %f1464, 0f40400000;
	add.f32 	%f1468, %f1467, 0fC1000000;
	add.f32 	%f1469, %f1466, 0f40800000;
	add.f32 	%f1470, %f1469, 0f40C00000;
	add.f32 	%f1471, %f1468, 0f40400000;
	add.f32 	%f1472, %f1471, 0fC1000000;
	add.f32 	%f1473, %f1470, 0f40800000;
	add.f32 	%f1474, %f1473, 0f40C00000;
	add.f32 	%f1475, %f1472, 0f40400000;
	add.f32 	%f1476, %f1475, 0fC1000000;
	add.f32 	%f1477, %f1474, 0f40800000;
	add.f32 	%f1478, %f1477, 0f40C00000;
	add.f32 	%f1479, %f1476, 0f40400000;
	add.f32 	%f1480, %f1479, 0fC1000000;
	add.f32 	%f1481, %f1478, 0f40800000;
	add.f32 	%f1482, %f1481, 0f40C00000;
	add.f32 	%f1483, %f1480, 0f40400000;
	add.f32 	%f1484, %f1483, 0fC1000000;
	add.f32 	%f1485, %f1482, 0f40800000;
	add.f32 	%f1486, %f1485, 0f40C00000;
	add.f32 	%f1487, %f1484, 0f40400000;
	add.f32 	%f1488, %f1487, 0fC1000000;
	add.f32 	%f1489, %f1486, 0f40800000;
	add.f32 	%f1490, %f1489, 0f40C00000;
	add.f32 	%f1491, %f1488, 0f40400000;
	add.f32 	%f1492, %f1491, 0fC1000000;
	add.f32 	%f1493, %f1490, 0f40800000;
	add.f32 	%f1494, %f1493, 0f40C00000;
	add.f32 	%f1495, %f1492, 0f40400000;
	add.f32 	%f1496, %f1495, 0fC1000000;
	add.f32 	%f1497, %f1494, 0f40800000;
	add.f32 	%f1498, %f1497, 0f40C00000;
	add.f32 	%f1499, %f1496, 0f40400000;
	add.f32 	%f1500, %f1499, 0fC1000000;
	add.f32 	%f1501, %f1498, 0f40800000;
	add.f32 	%f1502, %f1501, 0f40C00000;
	add.f32 	%f1503, %f1500, 0f40400000;
	add.f32 	%f1504, %f1503, 0fC1000000;
	add.f32 	%f1505, %f1502, 0f40800000;
	add.f32 	%f1506, %f1505, 0f40C00000;
	add.f32 	%f1507, %f1504, 0f40400000;
	add.f32 	%f1508, %f1507, 0fC1000000;
	add.f32 	%f1509, %f1506, 0f40800000;
	add.f32 	%f1510, %f1509, 0f40C00000;
	add.f32 	%f1511, %f1508, 0f40400000;
	add.f32 	%f1512, %f1511, 0fC1000000;
	add.f32 	%f1513, %f1510, 0f40800000;
	add.f32 	%f1514, %f1513, 0f40C00000;
	add.f32 	%f1515, %f1512, 0f40400000;
	add.f32 	%f1516, %f1515, 0fC1000000;
	add.f32 	%f1517, %f1514, 0f40800000;
	add.f32 	%f1518, %f1517, 0f40C00000;
	add.f32 	%f1519, %f1516, 0f40400000;
	add.f32 	%f1520, %f1519, 0fC1000000;
	add.f32 	%f1521, %f1518, 0f40800000;
	add.f32 	%f1522, %f1521, 0f40C00000;
	add.f32 	%f1523, %f1520, 0f40400000;
	add.f32 	%f1524, %f1523, 0fC1000000;
	add.f32 	%f1525, %f1522, 0f40800000;
	add.f32 	%f1526, %f1525, 0f40C00000;
	add.f32 	%f1527, %f1524, 0f40400000;
	add.f32 	%f1528, %f1527, 0fC1000000;
	add.f32 	%f1529, %f1526, 0f40800000;
	add.f32 	%f1530, %f1529, 0f40C00000;
	add.f32 	%f1531, %f1528, 0f40400000;
	add.f32 	%f1532, %f1531, 0fC1000000;
	add.f32 	%f1533, %f1530, 0f40800000;
	add.f32 	%f1534, %f1533, 0f40C00000;
	add.f32 	%f1535, %f1532, 0f40400000;
	add.f32 	%f1536, %f1535, 0fC1000000;
	add.f32 	%f1537, %f1534, 0f40800000;
	add.f32 	%f1538, %f1537, 0f40C00000;
	add.f32 	%f1539, %f1536, 0f40400000;
	add.f32 	%f1540, %f1539, 0fC1000000;
	add.f32 	%f1541, %f1538, 0f40800000;
	add.f32 	%f1542, %f1541, 0f40C00000;
	add.f32 	%f1543, %f1540, 0f40400000;
	add.f32 	%f1544, %f1543, 0fC1000000;
	add.f32 	%f1545, %f1542, 0f40800000;
	add.f32 	%f1546, %f1545, 0f40C00000;
	add.f32 	%f1547, %f1544, 0f40400000;
	add.f32 	%f1548, %f1547, 0fC1000000;
	add.f32 	%f1549, %f1546, 0f40800000;
	add.f32 	%f1550, %f1549, 0f40C00000;
	add.f32 	%f1551, %f1548, 0f40400000;
	add.f32 	%f1552, %f1551, 0fC1000000;
	add.f32 	%f1553, %f1550, 0f40800000;
	add.f32 	%f1554, %f1553, 0f40C00000;
	add.f32 	%f1555, %f1552, 0f40400000;
	add.f32 	%f1556, %f1555, 0fC1000000;
	add.f32 	%f1557, %f1554, 0f40800000;
	add.f32 	%f1558, %f1557, 0f40C00000;
	add.f32 	%f1559, %f1556, 0f40400000;
	add.f32 	%f1560, %f1559, 0fC1000000;
	add.f32 	%f1561, %f1558, 0f40800000;
	add.f32 	%f1562, %f1561, 0f40C00000;
	add.f32 	%f1563, %f1560, 0f40400000;
	add.f32 	%f1564, %f1563, 0fC1000000;
	add.f32 	%f1565, %f1562, 0f40800000;
	add.f32 	%f1566, %f1565, 0f40C00000;
	add.f32 	%f1567, %f1564, 0f40400000;
	add.f32 	%f1568, %f1567, 0fC1000000;
	add.f32 	%f1569, %f1566, 0f40800000;
	add.f32 	%f1570, %f1569, 0f40C00000;
	add.f32 	%f1571, %f1568, 0f40400000;
	add.f32 	%f1572, %f1571, 0fC1000000;
	add.f32 	%f1573, %f1570, 0f40800000;
	add.f32 	%f1574, %f1573, 0f40C00000;
	add.f32 	%f1575, %f1572, 0f40400000;
	add.f32 	%f1576, %f1575, 0fC1000000;
	add.f32 	%f1577, %f1574, 0f40800000;
	add.f32 	%f1578, %f1577, 0f40C00000;
	add.f32 	%f1579, %f1576, 0f40400000;
	add.f32 	%f1580, %f1579, 0fC1000000;
	add.f32 	%f1581, %f1578, 0f40800000;
	add.f32 	%f1582, %f1581, 0f40C00000;
	add.f32 	%f1583, %f1580, 0f40400000;
	add.f32 	%f1584, %f1583, 0fC1000000;
	add.f32 	%f1585, %f1582, 0f40800000;
	add.f32 	%f1586, %f1585, 0f40C00000;
	add.f32 	%f1587, %f1584, 0f40400000;
	add.f32 	%f1588, %f1587, 0fC1000000;
	add.f32 	%f1589, %f1586, 0f40800000;
	add.f32 	%f1590, %f1589, 0f40C00000;
	add.f32 	%f1591, %f1588, 0f40400000;
	add.f32 	%f1592, %f1591, 0fC1000000;
	add.f32 	%f1593, %f1590, 0f40800000;
	add.f32 	%f1594, %f1593, 0f40C00000;
	add.f32 	%f1595, %f1592, 0f40400000;
	add.f32 	%f1596, %f1595, 0fC1000000;
	add.f32 	%f1597, %f1594, 0f40800000;
	add.f32 	%f1598, %f1597, 0f40C00000;
	add.f32 	%f1599, %f1596, 0f40400000;
	add.f32 	%f1600, %f1599, 0fC1000000;
	add.f32 	%f1601, %f1598, 0f40800000;
	add.f32 	%f1602, %f1601, 0f40C00000;
	add.f32 	%f1603, %f1600, 0f40400000;
	add.f32 	%f1604, %f1603, 0fC1000000;
	add.f32 	%f1605, %f1602, 0f40800000;
	add.f32 	%f1606, %f1605, 0f40C00000;
	add.f32 	%f1607, %f1604, 0f40400000;
	add.f32 	%f1608, %f1607, 0fC1000000;
	add.f32 	%f1609, %f1606, 0f40800000;
	add.f32 	%f1610, %f1609, 0f40C00000;
	add.f32 	%f1611, %f1608, 0f40400000;
	add.f32 	%f1612, %f1611, 0fC1000000;
	add.f32 	%f1613, %f1610, 0f40800000;
	add.f32 	%f1614, %f1613, 0f40C00000;
	add.f32 	%f1615, %f1612, 0f40400000;
	add.f32 	%f1616, %f1615, 0fC1000000;
	add.f32 	%f1617, %f1614, 0f40800000;
	add.f32 	%f1618, %f1617, 0f40C00000;
	add.f32 	%f1619, %f1616, 0f40400000;
	add.f32 	%f1620, %f1619, 0fC1000000;
	add.f32 	%f1621, %f1618, 0f40800000;
	add.f32 	%f1622, %f1621, 0f40C00000;
	add.f32 	%f1623, %f1620, 0f40400000;
	add.f32 	%f1624, %f1623, 0fC1000000;
	add.f32 	%f1625, %f1622, 0f40800000;
	add.f32 	%f1626, %f1625, 0f40C00000;
	add.f32 	%f1627, %f1624, 0f40400000;
	add.f32 	%f1628, %f1627, 0fC1000000;
	add.f32 	%f1629, %f1626, 0f40800000;
	add.f32 	%f1630, %f1629, 0f40C00000;
	add.f32 	%f1631, %f1628, 0f40400000;
	add.f32 	%f1632, %f1631, 0fC1000000;
	add.f32 	%f1633, %f1630, 0f40800000;
	add.f32 	%f1634, %f1633, 0f40C00000;
	add.f32 	%f1635, %f1632, 0f40400000;
	add.f32 	%f1636, %f1635, 0fC1000000;
	add.f32 	%f1637, %f1634, 0f40800000;
	add.f32 	%f1638, %f1637, 0f40C00000;
	add.f32 	%f1639, %f1636, 0f40400000;
	add.f32 	%f1640, %f1639, 0fC1000000;
	add.f32 	%f1641, %f1638, 0f40800000;
	add.f32 	%f1642, %f1641, 0f40C00000;
	add.f32 	%f1643, %f1640, 0f40400000;
	add.f32 	%f1644, %f1643, 0fC1000000;
	add.f32 	%f1645, %f1642, 0f40800000;
	add.f32 	%f1646, %f1645, 0f40C00000;
	add.f32 	%f1647, %f1644, 0f40400000;
	add.f32 	%f1648, %f1647, 0fC1000000;
	add.f32 	%f1649, %f1646, 0f40800000;
	add.f32 	%f1650, %f1649, 0f40C00000;
	add.f32 	%f1651, %f1648, 0f40400000;
	add.f32 	%f1652, %f1651, 0fC1000000;
	add.f32 	%f1653, %f1650, 0f40800000;
	add.f32 	%f1654, %f1653, 0f40C00000;
	add.f32 	%f1655, %f1652, 0f40400000;
	add.f32 	%f1656, %f1655, 0fC1000000;
	add.f32 	%f1657, %f1654, 0f40800000;
	add.f32 	%f1658, %f1657, 0f40C00000;
	add.f32 	%f1659, %f1656, 0f40400000;
	add.f32 	%f1660, %f1659, 0fC1000000;
	add.f32 	%f1661, %f1658, 0f40800000;
	add.f32 	%f1662, %f1661, 0f40C00000;
	add.f32 	%f1663, %f1660, 0f40400000;
	add.f32 	%f1664, %f1663, 0fC1000000;
	add.f32 	%f1665, %f1662, 0f40800000;
	add.f32 	%f1666, %f1665, 0f40C00000;
	add.f32 	%f1667, %f1664, 0f40400000;
	add.f32 	%f1668, %f1667, 0fC1000000;
	add.f32 	%f1669, %f1666, 0f40800000;
	add.f32 	%f1670, %f1669, 0f40C00000;
	add.f32 	%f1671, %f1668, 0f40400000;
	add.f32 	%f1672, %f1671, 0fC1000000;
	add.f32 	%f1673, %f1670, 0f40800000;
	add.f32 	%f1674, %f1673, 0f40C00000;
	add.f32 	%f1675, %f1672, 0f40400000;
	add.f32 	%f1676, %f1675, 0fC1000000;
	add.f32 	%f1677, %f1674, 0f40800000;
	add.f32 	%f1678, %f1677, 0f40C00000;
	add.f32 	%f1679, %f1676, 0f40400000;
	add.f32 	%f1680, %f1679, 0fC1000000;
	add.f32 	%f1681, %f1678, 0f40800000;
	add.f32 	%f1682, %f1681, 0f40C00000;
	add.f32 	%f1683, %f1680, 0f40400000;
	add.f32 	%f1684, %f1683, 0fC1000000;
	add.f32 	%f1685, %f1682, 0f40800000;
	add.f32 	%f1686, %f1685, 0f40C00000;
	add.f32 	%f1687, %f1684, 0f40400000;
	add.f32 	%f1688, %f1687, 0fC1000000;
	add.f32 	%f1689, %f1686, 0f40800000;
	add.f32 	%f1690, %f1689, 0f40C00000;
	add.f32 	%f1691, %f1688, 0f40400000;
	add.f32 	%f1692, %f1691, 0fC1000000;
	add.f32 	%f1693, %f1690, 0f40800000;
	add.f32 	%f1694, %f1693, 0f40C00000;
	add.f32 	%f1695, %f1692, 0f40400000;
	add.f32 	%f1696, %f1695, 0fC1000000;
	add.f32 	%f1697, %f1694, 0f40800000;
	add.f32 	%f1698, %f1697, 0f40C00000;
	add.f32 	%f1699, %f1696, 0f40400000;
	add.f32 	%f1700, %f1699, 0fC1000000;
	add.f32 	%f1701, %f1698, 0f40800000;
	add.f32 	%f1702, %f1701, 0f40C00000;
	add.f32 	%f1703, %f1700, 0f40400000;
	add.f32 	%f1704, %f1703, 0fC1000000;
	add.f32 	%f1705, %f1702, 0f40800000;
	add.f32 	%f1706, %f1705, 0f40C00000;
	add.f32 	%f1707, %f1704, 0f40400000;
	add.f32 	%f1708, %f1707, 0fC1000000;
	add.f32 	%f1709, %f1706, 0f40800000;
	add.f32 	%f1710, %f1709, 0f40C00000;
	add.f32 	%f1711, %f1708, 0f40400000;
	add.f32 	%f1712, %f1711, 0fC1000000;
	add.f32 	%f1713, %f1710, 0f40800000;
	add.f32 	%f1714, %f1713, 0f40C00000;
	add.f32 	%f1715, %f1712, 0f40400000;
	add.f32 	%f1716, %f1715, 0fC1000000;
	add.f32 	%f1717, %f1714, 0f40800000;
	add.f32 	%f1718, %f1717, 0f40C00000;
	add.f32 	%f1719, %f1716, 0f40400000;
	add.f32 	%f1720, %f1719, 0fC1000000;
	add.f32 	%f1721, %f1718, 0f40800000;
	add.f32 	%f1722, %f1721, 0f40C00000;
	add.f32 	%f1723, %f1720, 0f40400000;
	add.f32 	%f1724, %f1723, 0fC1000000;
	add.f32 	%f1725, %f1722, 0f40800000;
	add.f32 	%f1726, %f1725, 0f40C00000;
	add.f32 	%f1727, %f1724, 0f40400000;
	add.f32 	%f1728, %f1727, 0fC1000000;
	add.f32 	%f1729, %f1726, 0f40800000;
	add.f32 	%f1730, %f1729, 0f40C00000;
	add.f32 	%f1731, %f1728, 0f40400000;
	add.f32 	%f1732, %f1731, 0fC1000000;
	add.f32 	%f1733, %f1730, 0f40800000;
	add.f32 	%f1734, %f1733, 0f40C00000;
	add.f32 	%f1735, %f1732, 0f40400000;
	add.f32 	%f1736, %f1735, 0fC1000000;
	add.f32 	%f1737, %f1734, 0f40800000;
	add.f32 	%f1738, %f1737, 0f40C00000;
	add.f32 	%f1739, %f1736, 0f40400000;
	add.f32 	%f1740, %f1739, 0fC1000000;
	add.f32 	%f1741, %f1738, 0f40800000;
	add.f32 	%f1742, %f1741, 0f40C00000;
	add.f32 	%f1743, %f1740, 0f40400000;
	add.f32 	%f1744, %f1743, 0fC1000000;
	add.f32 	%f1745, %f1742, 0f40800000;
	add.f32 	%f1746, %f1745, 0f40C00000;
	add.f32 	%f1747, %f1744, 0f40400000;
	add.f32 	%f1748, %f1747, 0fC1000000;
	add.f32 	%f1749, %f1746, 0f40800000;
	add.f32 	%f1750, %f1749, 0f40C00000;
	add.f32 	%f1751, %f1748, 0f40400000;
	add.f32 	%f1752, %f1751, 0fC1000000;
	add.f32 	%f1753, %f1750, 0f40800000;
	add.f32 	%f1754, %f1753, 0f40C00000;
	add.f32 	%f1755, %f1752, 0f40400000;
	add.f32 	%f1756, %f1755, 0fC1000000;
	add.f32 	%f1757, %f1754, 0f40800000;
	add.f32 	%f1758, %f1757, 0f40C00000;
	add.f32 	%f1759, %f1756, 0f40400000;
	add.f32 	%f1760, %f1759, 0fC1000000;
	add.f32 	%f1761, %f1758, 0f40800000;
	add.f32 	%f1762, %f1761, 0f40C00000;
	add.f32 	%f1763, %f1760, 0f40400000;
	add.f32 	%f1764, %f1763, 0fC1000000;
	add.f32 	%f1765, %f1762, 0f40800000;
	add.f32 	%f1766, %f1765, 0f40C00000;
	add.f32 	%f1767, %f1764, 0f40400000;
	add.f32 	%f1768, %f1767, 0fC1000000;
	add.f32 	%f1769, %f1766, 0f40800000;
	add.f32 	%f1770, %f1769, 0f40C00000;
	add.f32 	%f1771, %f1768, 0f40400000;
	add.f32 	%f1772, %f1771, 0fC1000000;
	add.f32 	%f1773, %f1770, 0f40800000;
	add.f32 	%f1774, %f1773, 0f40C00000;
	add.f32 	%f1775, %f1772, 0f40400000;
	add.f32 	%f1776, %f1775, 0fC1000000;
	add.f32 	%f1777, %f1774, 0f40800000;
	add.f32 	%f1778, %f1777, 0f40C00000;
	add.f32 	%f1779, %f1776, 0f40400000;
	add.f32 	%f1780, %f1779, 0fC1000000;
	add.f32 	%f1781, %f1778, 0f40800000;
	add.f32 	%f1782, %f1781, 0f40C00000;
	add.f32 	%f1783, %f1780, 0f40400000;
	add.f32 	%f1784, %f1783, 0fC1000000;
	add.f32 	%f1785, %f1782, 0f40800000;
	add.f32 	%f1786, %f1785, 0f40C00000;
	add.f32 	%f1787, %f1784, 0f40400000;
	add.f32 	%f1788, %f1787, 0fC1000000;
	add.f32 	%f1789, %f1786, 0f40800000;
	add.f32 	%f1790, %f1789, 0f40C00000;
	add.f32 	%f1791, %f1788, 0f40400000;
	add.f32 	%f1792, %f1791, 0fC1000000;
	add.f32 	%f1793, %f1790, 0f40800000;
	add.f32 	%f1794, %f1793, 0f40C00000;
	add.f32 	%f1795, %f1792, 0f40400000;
	add.f32 	%f1796, %f1795, 0fC1000000;
	add.f32 	%f1797, %f1794, 0f40800000;
	add.f32 	%f1798, %f1797, 0f40C00000;
	add.f32 	%f1799, %f1796, 0f40400000;
	add.f32 	%f1800, %f1799, 0fC1000000;
	add.f32 	%f1801, %f1798, 0f40800000;
	add.f32 	%f1802, %f1801, 0f40C00000;
	add.f32 	%f1803, %f1800, 0f40400000;
	add.f32 	%f1804, %f1803, 0fC1000000;
	add.f32 	%f1805, %f1802, 0f40800000;
	add.f32 	%f1806, %f1805, 0f40C00000;
	add.f32 	%f1807, %f1804, 0f40400000;
	add.f32 	%f1808, %f1807, 0fC1000000;
	add.f32 	%f1809, %f1806, 0f40800000;
	add.f32 	%f1810, %f1809, 0f40C00000;
	add.f32 	%f1811, %f1808, 0f40400000;
	add.f32 	%f1812, %f1811, 0fC1000000;
	add.f32 	%f1813, %f1810, 0f40800000;
	add.f32 	%f1814, %f1813, 0f40C00000;
	add.f32 	%f1815, %f1812, 0f40400000;
	add.f32 	%f1816, %f1815, 0fC1000000;
	add.f32 	%f1817, %f1814, 0f40800000;
	add.f32 	%f1818, %f1817, 0f40C00000;
	add.f32 	%f1819, %f1816, 0f40400000;
	add.f32 	%f1820, %f1819, 0fC1000000;
	add.f32 	%f1821, %f1818, 0f40800000;
	add.f32 	%f1822, %f1821, 0f40C00000;
	add.f32 	%f1823, %f1820, 0f40400000;
	add.f32 	%f1824, %f1823, 0fC1000000;
	add.f32 	%f1825, %f1822, 0f40800000;
	add.f32 	%f1826, %f1825, 0f40C00000;
	add.f32 	%f1827, %f1824, 0f40400000;
	add.f32 	%f1828, %f1827, 0fC1000000;
	add.f32 	%f1829, %f1826, 0f40800000;
	add.f32 	%f1830, %f1829, 0f40C00000;
	add.f32 	%f1831, %f1828, 0f40400000;
	add.f32 	%f1832, %f1831, 0fC1000000;
	add.f32 	%f1833, %f1830, 0f40800000;
	add.f32 	%f1834, %f1833, 0f40C00000;
	add.f32 	%f1835, %f1832, 0f40400000;
	add.f32 	%f1836, %f1835, 0fC1000000;
	add.f32 	%f1837, %f1834, 0f40800000;
	add.f32 	%f1838, %f1837, 0f40C00000;
	add.f32 	%f1839, %f1836, 0f40400000;
	add.f32 	%f1840, %f1839, 0fC1000000;
	add.f32 	%f1841, %f1838, 0f40800000;
	add.f32 	%f1842, %f1841, 0f40C00000;
	add.f32 	%f1843, %f1840, 0f40400000;
	add.f32 	%f1844, %f1843, 0fC1000000;
	add.f32 	%f1845, %f1842, 0f40800000;
	add.f32 	%f1846, %f1845, 0f40C00000;
	add.f32 	%f1847, %f1844, 0f40400000;
	add.f32 	%f1848, %f1847, 0fC1000000;
	add.f32 	%f1849, %f1846, 0f40800000;
	add.f32 	%f1850, %f1849, 0f40C00000;
	add.f32 	%f1851, %f1848, 0f40400000;
	add.f32 	%f1852, %f1851, 0fC1000000;
	add.f32 	%f1853, %f1850, 0f40800000;
	add.f32 	%f1854, %f1853, 0f40C00000;
	add.f32 	%f1855, %f1852, 0f40400000;
	add.f32 	%f1856, %f1855, 0fC1000000;
	add.f32 	%f1857, %f1854, 0f40800000;
	add.f32 	%f1858, %f1857, 0f40C00000;
	add.f32 	%f1859, %f1856, 0f40400000;
	add.f32 	%f1860, %f1859, 0fC1000000;
	add.f32 	%f1861, %f1858, 0f40800000;
	add.f32 	%f1862, %f1861, 0f40C00000;
	add.f32 	%f1863, %f1860, 0f40400000;
	add.f32 	%f1864, %f1863, 0fC1000000;
	add.f32 	%f1865, %f1862, 0f40800000;
	add.f32 	%f1866, %f1865, 0f40C00000;
	add.f32 	%f1867, %f1864, 0f40400000;
	add.f32 	%f1868, %f1867, 0fC1000000;
	add.f32 	%f1869, %f1866, 0f40800000;
	add.f32 	%f1870, %f1869, 0f40C00000;
	add.f32 	%f1871, %f1868, 0f40400000;
	add.f32 	%f1872, %f1871, 0fC1000000;
	add.f32 	%f1873, %f1870, 0f40800000;
	add.f32 	%f1874, %f1873, 0f40C00000;
	add.f32 	%f1875, %f1872, 0f40400000;
	add.f32 	%f1876, %f1875, 0fC1000000;
	add.f32 	%f1877, %f1874, 0f40800000;
	add.f32 	%f1878, %f1877, 0f40C00000;
	add.f32 	%f1879, %f1876, 0f40400000;
	add.f32 	%f1880, %f1879, 0fC1000000;
	add.f32 	%f1881, %f1878, 0f40800000;
	add.f32 	%f1882, %f1881, 0f40C00000;
	add.f32 	%f1883, %f1880, 0f40400000;
	add.f32 	%f1884, %f1883, 0fC1000000;
	add.f32 	%f1885, %f1882, 0f40800000;
	add.f32 	%f1886, %f1885, 0f40C00000;
	add.f32 	%f1887, %f1884, 0f40400000;
	add.f32 	%f1888, %f1887, 0fC1000000;
	add.f32 	%f1889, %f1886, 0f40800000;
	add.f32 	%f1890, %f1889, 0f40C00000;
	add.f32 	%f1891, %f1888, 0f40400000;
	add.f32 	%f1892, %f1891, 0fC1000000;
	add.f32 	%f1893, %f1890, 0f40800000;
	add.f32 	%f1894, %f1893, 0f40C00000;
	add.f32 	%f1895, %f1892, 0f40400000;
	add.f32 	%f1896, %f1895, 0fC1000000;
	add.f32 	%f1897, %f1894, 0f40800000;
	add.f32 	%f1898, %f1897, 0f40C00000;
	add.f32 	%f1899, %f1896, 0f40400000;
	add.f32 	%f1900, %f1899, 0fC1000000;
	add.f32 	%f1901, %f1898, 0f40800000;
	add.f32 	%f1902, %f1901, 0f40C00000;
	add.f32 	%f1903, %f1900, 0f40400000;
	add.f32 	%f1904, %f1903, 0fC1000000;
	add.f32 	%f1905, %f1902, 0f40800000;
	add.f32 	%f1906, %f1905, 0f40C00000;
	add.f32 	%f1907, %f1904, 0f40400000;
	add.f32 	%f1908, %f1907, 0fC1000000;
	add.f32 	%f1909, %f1906, 0f40800000;
	add.f32 	%f1910, %f1909, 0f40C00000;
	add.f32 	%f1911, %f1908, 0f40400000;
	add.f32 	%f1912, %f1911, 0fC1000000;
	add.f32 	%f1913, %f1910, 0f40800000;
	add.f32 	%f1914, %f1913, 0f40C00000;
	add.f32 	%f1915, %f1912, 0f40400000;
	add.f32 	%f1916, %f1915, 0fC1000000;
	add.f32 	%f1917, %f1914, 0f40800000;
	add.f32 	%f1918, %f1917, 0f40C00000;
	add.f32 	%f1919, %f1916, 0f40400000;
	add.f32 	%f1920, %f1919, 0fC1000000;
	add.f32 	%f1921, %f1918, 0f40800000;
	add.f32 	%f1922, %f1921, 0f40C00000;
	add.f32 	%f1923, %f1920, 0f40400000;
	add.f32 	%f1924, %f1923, 0fC1000000;
	add.f32 	%f1925, %f1922, 0f40800000;
	add.f32 	%f1926, %f1925, 0f40C00000;
	add.f32 	%f1927, %f1924, 0f40400000;
	add.f32 	%f1928, %f1927, 0fC1000000;
	add.f32 	%f1929, %f1926, 0f40800000;
	add.f32 	%f1930, %f1929, 0f40C00000;
	add.f32 	%f1931, %f1928, 0f40400000;
	add.f32 	%f1932, %f1931, 0fC1000000;
	add.f32 	%f1933, %f1930, 0f40800000;
	add.f32 	%f1934, %f1933, 0f40C00000;
	add.f32 	%f1935, %f1932, 0f40400000;
	add.f32 	%f1936, %f1935, 0fC1000000;
	add.f32 	%f1937, %f1934, 0f40800000;
	add.f32 	%f1938, %f1937, 0f40C00000;
	add.f32 	%f1939, %f1936, 0f40400000;
	add.f32 	%f1940, %f1939, 0fC1000000;
	add.f32 	%f1941, %f1938, 0f40800000;
	add.f32 	%f1942, %f1941, 0f40C00000;
	add.f32 	%f1943, %f1940, 0f40400000;
	add.f32 	%f1944, %f1943, 0fC1000000;
	add.f32 	%f1945, %f1942, 0f40800000;
	add.f32 	%f1946, %f1945, 0f40C00000;
	add.f32 	%f1947, %f1944, 0f40400000;
	add.f32 	%f1948, %f1947, 0fC1000000;
	add.f32 	%f1949, %f1946, 0f40800000;
	add.f32 	%f1950, %f1949, 0f40C00000;
	add.f32 	%f1951, %f1948, 0f40400000;
	add.f32 	%f1952, %f1951, 0fC1000000;
	add.f32 	%f1953, %f1950, 0f40800000;
	add.f32 	%f1954, %f1953, 0f40C00000;
	add.f32 	%f1955, %f1952, 0f40400000;
	add.f32 	%f1956, %f1955, 0fC1000000;
	add.f32 	%f1957, %f1954, 0f40800000;
	add.f32 	%f1958, %f1957, 0f40C00000;
	add.f32 	%f1959, %f1956, 0f40400000;
	add.f32 	%f1960, %f1959, 0fC1000000;
	add.f32 	%f1961, %f1958, 0f40800000;
	add.f32 	%f1962, %f1961, 0f40C00000;
	add.f32 	%f1963, %f1960, 0f40400000;
	add.f32 	%f1964, %f1963, 0fC1000000;
	add.f32 	%f1965, %f1962, 0f40800000;
	add.f32 	%f1966, %f1965, 0f40C00000;
	add.f32 	%f1967, %f1964, 0f40400000;
	add.f32 	%f1968, %f1967, 0fC1000000;
	add.f32 	%f1969, %f1966, 0f40800000;
	add.f32 	%f1970, %f1969, 0f40C00000;
	add.f32 	%f1971, %f1968, 0f40400000;
	add.f32 	%f1972, %f1971, 0fC1000000;
	add.f32 	%f1973, %f1970, 0f40800000;
	add.f32 	%f1974, %f1973, 0f40C00000;
	add.f32 	%f1975, %f1972, 0f40400000;
	add.f32 	%f1976, %f1975, 0fC1000000;
	add.f32 	%f1977, %f1974, 0f40800000;
	add.f32 	%f1978, %f1977, 0f40C00000;
	add.f32 	%f1979, %f1976, 0f40400000;
	add.f32 	%f1980, %f1979, 0fC1000000;
	add.f32 	%f1981, %f1978, 0f40800000;
	add.f32 	%f1982, %f1981, 0f40C00000;
	add.f32 	%f1983, %f1980, 0f40400000;
	add.f32 	%f1984, %f1983, 0fC1000000;
	add.f32 	%f1985, %f1982, 0f40800000;
	add.f32 	%f1986, %f1985, 0f40C00000;
	add.f32 	%f1987, %f1984, 0f40400000;
	add.f32 	%f1988, %f1987, 0fC1000000;
	add.f32 	%f1989, %f1986, 0f40800000;
	add.f32 	%f1990, %f1989, 0f40C00000;
	add.f32 	%f1991, %f1988, 0f40400000;
	add.f32 	%f1992, %f1991, 0fC1000000;
	add.f32 	%f1993, %f1990, 0f40800000;
	add.f32 	%f1994, %f1993, 0f40C00000;
	add.f32 	%f1995, %f1992, 0f40400000;
	add.f32 	%f1996, %f1995, 0fC1000000;
	add.f32 	%f1997, %f1994, 0f40800000;
	add.f32 	%f1998, %f1997, 0f40C00000;
	add.f32 	%f1999, %f1996, 0f40400000;
	add.f32 	%f2000, %f1999, 0fC1000000;
	add.f32 	%f2001, %f1998, 0f40800000;
	add.f32 	%f2002, %f2001, 0f40C00000;
	add.f32 	%f2003, %f2000, 0f40400000;
	add.f32 	%f2004, %f2003, 0fC1000000;
	add.f32 	%f2005, %f2002, 0f40800000;
	add.f32 	%f2006, %f2005, 0f40C00000;
	add.f32 	%f2007, %f2004, 0f40400000;
	add.f32 	%f2008, %f2007, 0fC1000000;
	add.f32 	%f2009, %f2006, 0f40800000;
	add.f32 	%f2010, %f2009, 0f40C00000;
	add.f32 	%f2011, %f2008, 0f40400000;
	add.f32 	%f2012, %f2011, 0fC1000000;
	add.f32 	%f2013, %f2010, 0f40800000;
	add.f32 	%f2014, %f2013, 0f40C00000;
	add.f32 	%f2015, %f2012, 0f40400000;
	add.f32 	%f2016, %f2015, 0fC1000000;
	add.f32 	%f2017, %f2014, 0f40800000;
	add.f32 	%f2018, %f2017, 0f40C00000;
	add.f32 	%f2019, %f2016, 0f40400000;
	add.f32 	%f2020, %f2019, 0fC1000000;
	add.f32 	%f2021, %f2018, 0f40800000;
	add.f32 	%f2022, %f2021, 0f40C00000;
	add.f32 	%f2023, %f2020, 0f40400000;
	add.f32 	%f2024, %f2023, 0fC1000000;
	add.f32 	%f2025, %f2022, 0f40800000;
	add.f32 	%f2026, %f2025, 0f40C00000;
	add.f32 	%f2027, %f2024, 0f40400000;
	add.f32 	%f2028, %f2027, 0fC1000000;
	add.f32 	%f2029, %f2026, 0f40800000;
	add.f32 	%f2030, %f2029, 0f40C00000;
	add.f32 	%f2031, %f2028, 0f40400000;
	add.f32 	%f2032, %f2031, 0fC1000000;
	add.f32 	%f2033, %f2030, 0f40800000;
	add.f32 	%f2034, %f2033, 0f40C00000;
	add.f32 	%f2035, %f2032, 0f40400000;
	add.f32 	%f2036, %f2035, 0fC1000000;
	add.f32 	%f2037, %f2034, 0f40800000;
	add.f32 	%f2038, %f2037, 0f40C00000;
	add.f32 	%f2039, %f2036, 0f40400000;
	add.f32 	%f2040, %f2039, 0fC1000000;
	add.f32 	%f2041, %f2038, 0f40800000;
	add.f32 	%f2042, %f2041, 0f40C00000;
	add.f32 	%f2043, %f2040, 0f40400000;
	add.f32 	%f2044, %f2043, 0fC1000000;
	add.f32 	%f2045, %f2042, 0f40800000;
	add.f32 	%f2046, %f2045, 0f40C00000;
	add.f32 	%f2047, %f2044, 0f40400000;
	add.f32 	%f2048, %f2047, 0fC1000000;
	add.f32 	%f2049, %f2046, 0f40800000;
	add.f32 	%f2050, %f2049, 0f40C00000;
	add.f32 	%f2051, %f2048, 0f40400000;
	add.f32 	%f2052, %f2051, 0fC1000000;
	add.f32 	%f2053, %f2050, 0f40800000;
	add.f32 	%f2054, %f2053, 0f40C00000;
	add.f32 	%f2055, %f2052, 0f40400000;
	add.f32 	%f2056, %f2055, 0fC1000000;
	add.f32 	%f2057, %f2054, 0f40800000;
	add.f32 	%f2058, %f2057, 0f40C00000;
	add.f32 	%f2059, %f2056, 0f40400000;
	add.f32 	%f2060, %f2059, 0fC1000000;
	add.f32 	%f2061, %f2058, 0f40800000;
	add.f32 	%f2062, %f2061, 0f40C00000;
	add.f32 	%f2063, %f2060, 0f40400000;
	add.f32 	%f2064, %f2063, 0fC1000000;
	add.f32 	%f2065, %f2062, 0f40800000;
	add.f32 	%f2066, %f2065, 0f40C00000;
	add.f32 	%f2067, %f2064, 0f40400000;
	add.f32 	%f2068, %f2067, 0fC1000000;
	add.f32 	%f2069, %f2066, 0f40800000;
	add.f32 	%f2070, %f2069, 0f40C00000;
	add.f32 	%f2071, %f2068, 0f40400000;
	add.f32 	%f2072, %f2071, 0fC1000000;
	add.f32 	%f2073, %f2070, 0f40800000;
	add.f32 	%f2074, %f2073, 0f40C00000;
	add.f32 	%f2075, %f2072, 0f40400000;
	add.f32 	%f2076, %f2075, 0fC1000000;
	add.f32 	%f2077, %f2074, 0f40800000;
	add.f32 	%f2078, %f2077, 0f40C00000;
	add.f32 	%f2079, %f2076, 0f40400000;
	add.f32 	%f2080, %f2079, 0fC1000000;
	add.f32 	%f2081, %f2078, 0f40800000;
	add.f32 	%f2082, %f2081, 0f40C00000;
	add.f32 	%f2083, %f2080, 0f40400000;
	add.f32 	%f2084, %f2083, 0fC1000000;
	add.f32 	%f2085, %f2082, 0f40800000;
	add.f32 	%f2086, %f2085, 0f40C00000;
	add.f32 	%f2087, %f2084, 0f40400000;
	add.f32 	%f2088, %f2087, 0fC1000000;
	add.f32 	%f2089, %f2086, 0f40800000;
	add.f32 	%f2090, %f2089, 0f40C00000;
	add.f32 	%f2091, %f2088, 0f40400000;
	add.f32 	%f2092, %f2091, 0fC1000000;
	add.f32 	%f2093, %f2090, 0f40800000;
	add.f32 	%f2094, %f2093, 0f40C00000;
	add.f32 	%f2095, %f2092, 0f40400000;
	add.f32 	%f2096, %f2095, 0fC1000000;
	add.f32 	%f2097, %f2094, 0f40800000;
	add.f32 	%f2098, %f2097, 0f40C00000;
	add.f32 	%f2099, %f2096, 0f40400000;
	add.f32 	%f2100, %f2099, 0fC1000000;
	add.f32 	%f2101, %f2098, 0f40800000;
	add.f32 	%f2102, %f2101, 0f40C00000;
	add.f32 	%f2103, %f2100, 0f40400000;
	add.f32 	%f2104, %f2103, 0fC1000000;
	add.f32 	%f2105, %f2102, 0f40800000;
	add.f32 	%f2106, %f2105, 0f40C00000;
	add.f32 	%f2107, %f2104, 0f40400000;
	add.f32 	%f2108, %f2107, 0fC1000000;
	add.f32 	%f2109, %f2106, 0f40800000;
	add.f32 	%f2110, %f2109, 0f40C00000;
	add.f32 	%f2111, %f2108, 0f40400000;
	add.f32 	%f2112, %f2111, 0fC1000000;
	add.f32 	%f2113, %f2110, 0f40800000;
	add.f32 	%f2114, %f2113, 0f40C00000;
	add.f32 	%f2115, %f2112, 0f40400000;
	add.f32 	%f2116, %f2115, 0fC1000000;
	add.f32 	%f2117, %f2114, 0f40800000;
	add.f32 	%f2118, %f2117, 0f40C00000;
	add.f32 	%f2119, %f2116, 0f40400000;
	add.f32 	%f2120, %f2119, 0fC1000000;
	add.f32 	%f2121, %f2118, 0f40800000;
	add.f32 	%f2122, %f2121, 0f40C00000;
	add.f32 	%f2123, %f2120, 0f40400000;
	add.f32 	%f2124, %f2123, 0fC1000000;
	add.f32 	%f2125, %f2122, 0f40800000;
	add.f32 	%f2126, %f2125, 0f40C00000;
	add.f32 	%f2127, %f2124, 0f40400000;
	add.f32 	%f2128, %f2127, 0fC1000000;
	add.f32 	%f2129, %f2126, 0f40800000;
	add.f32 	%f2130, %f2129, 0f40C00000;
	add.f32 	%f2131, %f2128, 0f40400000;
	add.f32 	%f2132, %f2131, 0fC1000000;
	add.f32 	%f2133, %f2130, 0f40800000;
	add.f32 	%f2134, %f2133, 0f40C00000;
	add.f32 	%f2135, %f2132, 0f40400000;
	add.f32 	%f2136, %f2135, 0fC1000000;
	add.f32 	%f2137, %f2134, 0f40800000;
	add.f32 	%f2138, %f2137, 0f40C00000;
	add.f32 	%f2139, %f2136, 0f40400000;
	add.f32 	%f2140, %f2139, 0fC1000000;
	add.f32 	%f2141, %f2138, 0f40800000;
	add.f32 	%f2142, %f2141, 0f40C00000;
	add.f32 	%f2143, %f2140, 0f40400000;
	add.f32 	%f2144, %f2143, 0fC1000000;
	add.f32 	%f2145, %f2142, 0f40800000;
	add.f32 	%f2146, %f2145, 0f40C00000;
	add.f32 	%f2147, %f2144, 0f40400000;
	add.f32 	%f2148, %f2147, 0fC1000000;
	add.f32 	%f2149, %f2146, 0f40800000;
	add.f32 	%f2150, %f2149, 0f40C00000;
	add.f32 	%f2151, %f2148, 0f40400000;
	add.f32 	%f2152, %f2151, 0fC1000000;
	add.f32 	%f2153, %f2150, 0f40800000;
	add.f32 	%f2154, %f2153, 0f40C00000;
	add.f32 	%f2155, %f2152, 0f40400000;
	add.f32 	%f2156, %f2155, 0fC1000000;
	add.f32 	%f2157, %f2154, 0f40800000;
	add.f32 	%f2158, %f2157, 0f40C00000;
	add.f32 	%f2159, %f2156, 0f40400000;
	add.f32 	%f2160, %f2159, 0fC1000000;
	add.f32 	%f2161, %f2158, 0f40800000;
	add.f32 	%f2162, %f2161, 0f40C00000;
	add.f32 	%f2163, %f2160, 0f40400000;
	add.f32 	%f2164, %f2163, 0fC1000000;
	add.f32 	%f2165, %f2162, 0f40800000;
	add.f32 	%f2166, %f2165, 0f40C00000;
	add.f32 	%f2167, %f2164, 0f40400000;
	add.f32 	%f2168, %f2167, 0fC1000000;
	add.f32 	%f2169, %f2166, 0f40800000;
	add.f32 	%f2170, %f2169, 0f40C00000;
	add.f32 	%f2171, %f2168, 0f40400000;
	add.f32 	%f2172, %f2171, 0fC1000000;
	add.f32 	%f2173, %f2170, 0f40800000;
	add.f32 	%f2174, %f2173, 0f40C00000;
	add.f32 	%f2175, %f2172, 0f40400000;
	add.f32 	%f2176, %f2175, 0fC1000000;
	add.f32 	%f2177, %f2174, 0f40800000;
	add.f32 	%f2178, %f2177, 0f40C00000;
	add.f32 	%f2179, %f2176, 0f40400000;
	add.f32 	%f2180, %f2179, 0fC1000000;
	add.f32 	%f2181, %f2178, 0f40800000;
	add.f32 	%f2182, %f2181, 0f40C00000;
	add.f32 	%f2183, %f2180, 0f40400000;
	add.f32 	%f2184, %f2183, 0fC1000000;
	add.f32 	%f2185, %f2182, 0f40800000;
	add.f32 	%f2186, %f2185, 0f40C00000;
	add.f32 	%f2187, %f2184, 0f40400000;
	add.f32 	%f2188, %f2187, 0fC1000000;
	add.f32 	%f2189, %f2186, 0f40800000;
	add.f32 	%f2190, %f2189, 0f40C00000;
	add.f32 	%f2191, %f2188, 0f40400000;
	add.f32 	%f2192, %f2191, 0fC1000000;
	add.f32 	%f2193, %f2190, 0f40800000;
	add.f32 	%f2194, %f2193, 0f40C00000;
	add.f32 	%f2195, %f2192, 0f40400000;
	add.f32 	%f2196, %f2195, 0fC1000000;
	add.f32 	%f2197, %f2194, 0f40800000;
	add.f32 	%f2198, %f2197, 0f40C00000;
	add.f32 	%f2199, %f2196, 0f40400000;
	add.f32 	%f2200, %f2199, 0fC1000000;
	add.f32 	%f2201, %f2198, 0f40800000;
	add.f32 	%f2202, %f2201, 0f40C00000;
	add.f32 	%f2203, %f2200, 0f40400000;
	add.f32 	%f2204, %f2203, 0fC1000000;
	add.f32 	%f2205, %f2202, 0f40800000;
	add.f32 	%f2206, %f2205, 0f40C00000;
	add.f32 	%f2207, %f2204, 0f40400000;
	add.f32 	%f2208, %f2207, 0fC1000000;
	add.f32 	%f2209, %f2206, 0f40800000;
	add.f32 	%f2210, %f2209, 0f40C00000;
	add.f32 	%f2211, %f2208, 0f40400000;
	add.f32 	%f2212, %f2211, 0fC1000000;
	add.f32 	%f2213, %f2210, 0f40800000;
	add.f32 	%f2214, %f2213, 0f40C00000;
	add.f32 	%f2215, %f2212, 0f40400000;
	add.f32 	%f2216, %f2215, 0fC1000000;
	add.f32 	%f2217, %f2214, 0f40800000;
	add.f32 	%f2218, %f2217, 0f40C00000;
	add.f32 	%f2219, %f2216, 0f40400000;
	add.f32 	%f2220, %f2219, 0fC1000000;
	add.f32 	%f2221, %f2218, 0f40800000;
	add.f32 	%f2222, %f2221, 0f40C00000;
	add.f32 	%f2223, %f2220, 0f40400000;
	add.f32 	%f2224, %f2223, 0fC1000000;
	add.f32 	%f2225, %f2222, 0f40800000;
	add.f32 	%f2226, %f2225, 0f40C00000;
	add.f32 	%f2227, %f2224, 0f40400000;
	add.f32 	%f2228, %f2227, 0fC1000000;
	add.f32 	%f2229, %f2226, 0f40800000;
	add.f32 	%f2230, %f2229, 0f40C00000;
	add.f32 	%f2231, %f2228, 0f40400000;
	add.f32 	%f2232, %f2231, 0fC1000000;
	add.f32 	%f2233, %f2230, 0f40800000;
	add.f32 	%f2234, %f2233, 0f40C00000;
	add.f32 	%f2235, %f2232, 0f40400000;
	add.f32 	%f2236, %f2235, 0fC1000000;
	add.f32 	%f2237, %f2234, 0f40800000;
	add.f32 	%f2238, %f2237, 0f40C00000;
	add.f32 	%f2239, %f2236, 0f40400000;
	add.f32 	%f2240, %f2239, 0fC1000000;
	add.f32 	%f2241, %f2238, 0f40800000;
	add.f32 	%f2242, %f2241, 0f40C00000;
	add.f32 	%f2243, %f2240, 0f40400000;
	add.f32 	%f2244, %f2243, 0fC1000000;
	add.f32 	%f2245, %f2242, 0f40800000;
	add.f32 	%f2246, %f2245, 0f40C00000;
	add.f32 	%f2247, %f2244, 0f40400000;
	add.f32 	%f2248, %f2247, 0fC1000000;
	add.f32 	%f2249, %f2246, 0f40800000;
	add.f32 	%f2250, %f2249, 0f40C00000;
	add.f32 	%f2251, %f2248, 0f40400000;
	add.f32 	%f2252, %f2251, 0fC1000000;
	add.f32 	%f2253, %f2250, 0f40800000;
	add.f32 	%f2254, %f2253, 0f40C00000;
	add.f32 	%f2255, %f2252, 0f40400000;
	add.f32 	%f2256, %f2255, 0fC1000000;
	add.f32 	%f2257, %f2254, 0f40800000;
	add.f32 	%f2258, %f2257, 0f40C00000;
	add.f32 	%f2259, %f2256, 0f40400000;
	add.f32 	%f2260, %f2259, 0fC1000000;
	add.f32 	%f2261, %f2258, 0f40800000;
	add.f32 	%f2262, %f2261, 0f40C00000;
	add.f32 	%f2263, %f2260, 0f40400000;
	add.f32 	%f2264, %f2263, 0fC1000000;
	add.f32 	%f2265, %f2262, 0f40800000;
	add.f32 	%f2266, %f2265, 0f40C00000;
	add.f32 	%f2267, %f2264, 0f40400000;
	add.f32 	%f2268, %f2267, 0fC1000000;
	add.f32 	%f2269, %f2266, 0f40800000;
	add.f32 	%f2270, %f2269, 0f40C00000;
	add.f32 	%f2271, %f2268, 0f40400000;
	add.f32 	%f2272, %f2271, 0fC1000000;
	add.f32 	%f2273, %f2270, 0f40800000;
	add.f32 	%f2274, %f2273, 0f40C00000;
	add.f32 	%f2275, %f2272, 0f40400000;
	add.f32 	%f2276, %f2275, 0fC1000000;
	add.f32 	%f2277, %f2274, 0f40800000;
	add.f32 	%f2278, %f2277, 0f40C00000;
	add.f32 	%f2279, %f2276, 0f40400000;
	add.f32 	%f2280, %f2279, 0fC1000000;
	add.f32 	%f2281, %f2278, 0f40800000;
	add.f32 	%f2282, %f2281, 0f40C00000;
	add.f32 	%f2283, %f2280, 0f40400000;
	add.f32 	%f2284, %f2283, 0fC1000000;
	add.f32 	%f2285, %f2282, 0f40800000;
	add.f32 	%f2286, %f2285, 0f40C00000;
	add.f32 	%f2287, %f2284, 0f40400000;
	add.f32 	%f2288, %f2287, 0fC1000000;
	add.f32 	%f2289, %f2286, 0f40800000;
	add.f32 	%f2290, %f2289, 0f40C00000;
	add.f32 	%f2291, %f2288, 0f40400000;
	add.f32 	%f2292, %f2291, 0fC1000000;
	add.f32 	%f2293, %f2290, 0f40800000;
	add.f32 	%f2294, %f2293, 0f40C00000;
	add.f32 	%f2295, %f2292, 0f40400000;
	add.f32 	%f2296, %f2295, 0fC1000000;
	add.f32 	%f2297, %f2294, 0f40800000;
	add.f32 	%f2298, %f2297, 0f40C00000;
	add.f32 	%f2299, %f2296, 0f40400000;
	add.f32 	%f2300, %f2299, 0fC1000000;
	add.f32 	%f2301, %f2298, 0f40800000;
	add.f32 	%f2302, %f2301, 0f40C00000;
	add.f32 	%f2303, %f2300, 0f40400000;
	add.f32 	%f2304, %f2303, 0fC1000000;
	add.f32 	%f2305, %f2302, 0f40800000;
	add.f32 	%f2306, %f2305, 0f40C00000;
	add.f32 	%f2307, %f2304, 0f40400000;
	add.f32 	%f2308, %f2307, 0fC1000000;
	add.f32 	%f2309, %f2306, 0f40800000;
	add.f32 	%f2310, %f2309, 0f40C00000;
	add.f32 	%f2311, %f2308, 0f40400000;
	add.f32 	%f2312, %f2311, 0fC1000000;
	add.f32 	%f2313, %f2310, 0f40800000;
	add.f32 	%f2314, %f2313, 0f40C00000;
	add.f32 	%f2315, %f2312, 0f40400000;
	add.f32 	%f2316, %f2315, 0fC1000000;
	add.f32 	%f2317, %f2314, 0f40800000;
	add.f32 	%f2318, %f2317, 0f40C00000;
	add.f32 	%f2319, %f2316, 0f40400000;
	add.f32 	%f2320, %f2319, 0fC1000000;
	add.f32 	%f2321, %f2318, 0f40800000;
	add.f32 	%f2322, %f2321, 0f40C00000;
	add.f32 	%f2323, %f2320, 0f40400000;
	add.f32 	%f2324, %f2323, 0fC1000000;
	add.f32 	%f2325, %f2322, 0f40800000;
	add.f32 	%f2326, %f2325, 0f40C00000;
	add.f32 	%f2327, %f2324, 0f40400000;
	add.f32 	%f2328, %f2327, 0fC1000000;
	add.f32 	%f2329, %f2326, 0f40800000;
	add.f32 	%f2330, %f2329, 0f40C00000;
	add.f32 	%f2331, %f2328, 0f40400000;
	add.f32 	%f2332, %f2331, 0fC1000000;
	add.f32 	%f2333, %f2330, 0f40800000;
	add.f32 	%f2334, %f2333, 0f40C00000;
	add.f32 	%f2335, %f2332, 0f40400000;
	add.f32 	%f2336, %f2335, 0fC1000000;
	add.f32 	%f2337, %f2334, 0f40800000;
	add.f32 	%f2338, %f2337, 0f40C00000;
	add.f32 	%f2339, %f2336, 0f40400000;
	add.f32 	%f2340, %f2339, 0fC1000000;
	add.f32 	%f2341, %f2338, 0f40800000;
	add.f32 	%f2342, %f2341, 0f40C00000;
	add.f32 	%f2343, %f2340, 0f40400000;
	add.f32 	%f2344, %f2343, 0fC1000000;
	add.f32 	%f2345, %f2342, 0f40800000;
	add.f32 	%f2346, %f2345, 0f40C00000;
	add.f32 	%f2347, %f2344, 0f40400000;
	add.f32 	%f2348, %f2347, 0fC1000000;
	add.f32 	%f2349, %f2346, 0f40800000;
	add.f32 	%f2350, %f2349, 0f40C00000;
	add.f32 	%f2351, %f2348, 0f40400000;
	add.f32 	%f2352, %f2351, 0fC1000000;
	add.f32 	%f2353, %f2350, 0f40800000;
	add.f32 	%f2354, %f2353, 0f40C00000;
	add.f32 	%f2355, %f2352, 0f40400000;
	add.f32 	%f2356, %f2355, 0fC1000000;
	add.f32 	%f2357, %f2354, 0f40800000;
	add.f32 	%f2358, %f2357, 0f40C00000;
	add.f32 	%f2359, %f2356, 0f40400000;
	add.f32 	%f2360, %f2359, 0fC1000000;
	add.f32 	%f2361, %f2358, 0f40800000;
	add.f32 	%f2362, %f2361, 0f40C00000;
	add.f32 	%f2363, %f2360, 0f40400000;
	add.f32 	%f2364, %f2363, 0fC1000000;
	add.f32 	%f2365, %f2362, 0f40800000;
	add.f32 	%f2366, %f2365, 0f40C00000;
	add.f32 	%f2367, %f2364, 0f40400000;
	add.f32 	%f2368, %f2367, 0fC1000000;
	add.f32 	%f2369, %f2366, 0f40800000;
	add.f32 	%f2370, %f2369, 0f40C00000;
	add.f32 	%f2371, %f2368, 0f40400000;
	add.f32 	%f2372, %f2371, 0fC1000000;
	add.f32 	%f2373, %f2370, 0f40800000;
	add.f32 	%f2374, %f2373, 0f40C00000;
	add.f32 	%f2375, %f2372, 0f40400000;
	add.f32 	%f2376, %f2375, 0fC1000000;
	add.f32 	%f2377, %f2374, 0f40800000;
	add.f32 	%f2378, %f2377, 0f40C00000;
	add.f32 	%f2379, %f2376, 0f40400000;
	add.f32 	%f2380, %f2379, 0fC1000000;
	add.f32 	%f2381, %f2378, 0f40800000;
	add.f32 	%f2382, %f2381, 0f40C00000;
	add.f32 	%f2383, %f2380, 0f40400000;
	add.f32 	%f2384, %f2383, 0fC1000000;
	add.f32 	%f2385, %f2382, 0f40800000;
	add.f32 	%f2386, %f2385, 0f40C00000;
	add.f32 	%f2387, %f2384, 0f40400000;
	add.f32 	%f2388, %f2387, 0fC1000000;
	add.f32 	%f2389, %f2386, 0f40800000;
	add.f32 	%f2390, %f2389, 0f40C00000;
	add.f32 	%f2391, %f2388, 0f40400000;
	add.f32 	%f2392, %f2391, 0fC1000000;
	add.f32 	%f2393, %f2390, 0f40800000;
	add.f32 	%f2394, %f2393, 0f40C00000;
	add.f32 	%f2395, %f2392, 0f40400000;
	add.f32 	%f2396, %f2395, 0fC1000000;
	add.f32 	%f2397, %f2394, 0f40800000;
	add.f32 	%f2398, %f2397, 0f40C00000;
	add.f32 	%f2399, %f2396, 0f40400000;
	add.f32 	%f2400, %f2399, 0fC1000000;
	add.f32 	%f2401, %f2398, 0f40800000;
	add.f32 	%f2402, %f2401, 0f40C00000;
	add.f32 	%f2403, %f2400, 0f40400000;
	add.f32 	%f2404, %f2403, 0fC1000000;
	add.f32 	%f2405, %f2402, 0f40800000;
	add.f32 	%f2406, %f2405, 0f40C00000;
	add.f32 	%f2407, %f2404, 0f40400000;
	add.f32 	%f2408, %f2407, 0fC1000000;
	add.f32 	%f2409, %f2406, 0f40800000;
	add.f32 	%f2410, %f2409, 0f40C00000;
	add.f32 	%f2411, %f2408, 0f40400000;
	add.f32 	%f2412, %f2411, 0fC1000000;
	add.f32 	%f2413, %f2410, 0f40800000;
	add.f32 	%f2414, %f2413, 0f40C00000;
	add.f32 	%f2415, %f2412, 0f40400000;
	add.f32 	%f2416, %f2415, 0fC1000000;
	add.f32 	%f2417, %f2414, 0f40800000;
	add.f32 	%f2418, %f2417, 0f40C00000;
	add.f32 	%f2419, %f2416, 0f40400000;
	add.f32 	%f2420, %f2419, 0fC1000000;
	add.f32 	%f2421, %f2418, 0f40800000;
	add.f32 	%f2422, %f2421, 0f40C00000;
	add.f32 	%f2423, %f2420, 0f40400000;
	add.f32 	%f2424, %f2423, 0fC1000000;
	add.f32 	%f2425, %f2422, 0f40800000;
	add.f32 	%f2426, %f2425, 0f40C00000;
	add.f32 	%f2427, %f2424, 0f40400000;
	add.f32 	%f2428, %f2427, 0fC1000000;
	add.f32 	%f2429, %f2426, 0f40800000;
	add.f32 	%f2430, %f2429, 0f40C00000;
	add.f32 	%f2431, %f2428, 0f40400000;
	add.f32 	%f2432, %f2431, 0fC1000000;
	add.f32 	%f2433, %f2430, 0f40800000;
	add.f32 	%f2434, %f2433, 0f40C00000;
	add.f32 	%f2435, %f2432, 0f40400000;
	add.f32 	%f2436, %f2435, 0fC1000000;
	add.f32 	%f2437, %f2434, 0f40800000;
	add.f32 	%f2438, %f2437, 0f40C00000;
	add.f32 	%f2439, %f2436, 0f40400000;
	add.f32 	%f2440, %f2439, 0fC1000000;
	add.f32 	%f2441, %f2438, 0f40800000;
	add.f32 	%f2442, %f2441, 0f40C00000;
	add.f32 	%f2443, %f2440, 0f40400000;
	add.f32 	%f2444, %f2443, 0fC1000000;
	add.f32 	%f2445, %f2442, 0f40800000;
	add.f32 	%f2446, %f2445, 0f40C00000;
	add.f32 	%f2447, %f2444, 0f40400000;
	add.f32 	%f2448, %f2447, 0fC1000000;
	add.f32 	%f2449, %f2446, 0f40800000;
	add.f32 	%f2450, %f2449, 0f40C00000;
	add.f32 	%f2451, %f2448, 0f40400000;
	add.f32 	%f2452, %f2451, 0fC1000000;
	add.f32 	%f2453, %f2450, 0f40800000;
	add.f32 	%f2454, %f2453, 0f40C00000;
	add.f32 	%f2455, %f2452, 0f40400000;
	add.f32 	%f2456, %f2455, 0fC1000000;
	add.f32 	%f2457, %f2454, 0f40800000;
	add.f32 	%f2458, %f2457, 0f40C00000;
	add.f32 	%f2459, %f2456, 0f40400000;
	add.f32 	%f2460, %f2459, 0fC1000000;
	add.f32 	%f2461, %f2458, 0f40800000;
	add.f32 	%f2462, %f2461, 0f40C00000;
	add.f32 	%f2463, %f2460, 0f40400000;
	add.f32 	%f2464, %f2463, 0fC1000000;
	add.f32 	%f2465, %f2462, 0f40800000;
	add.f32 	%f2466, %f2465, 0f40C00000;
	add.f32 	%f2467, %f2464, 0f40400000;
	add.f32 	%f2468, %f2467, 0fC1000000;
	add.f32 	%f2469, %f2466, 0f40800000;
	add.f32 	%f2470, %f2469, 0f40C00000;
	add.f32 	%f2471, %f2468, 0f40400000;
	add.f32 	%f2472, %f2471, 0fC1000000;
	add.f32 	%f2473, %f2470, 0f40800000;
	add.f32 	%f2474, %f2473, 0f40C00000;
	add.f32 	%f2475, %f2472, 0f40400000;
	add.f32 	%f2476, %f2475, 0fC1000000;
	add.f32 	%f2477, %f2474, 0f40800000;
	add.f32 	%f2478, %f2477, 0f40C00000;
	add.f32 	%f2479, %f2476, 0f40400000;
	add.f32 	%f2480, %f2479, 0fC1000000;
	add.f32 	%f2481, %f2478, 0f40800000;
	add.f32 	%f2482, %f2481, 0f40C00000;
	add.f32 	%f2483, %f2480, 0f40400000;
	add.f32 	%f2484, %f2483, 0fC1000000;
	add.f32 	%f2485, %f2482, 0f40800000;
	add.f32 	%f2486, %f2485, 0f40C00000;
	add.f32 	%f2487, %f2484, 0f40400000;
	add.f32 	%f2488, %f2487, 0fC1000000;
	add.f32 	%f2489, %f2486, 0f40800000;
	add.f32 	%f2490, %f2489, 0f40C00000;
	add.f32 	%f2491, %f2488, 0f40400000;
	add.f32 	%f2492, %f2491, 0fC1000000;
	add.f32 	%f2493, %f2490, 0f40800000;
	add.f32 	%f2494, %f2493, 0f40C00000;
	add.f32 	%f2495, %f2492, 0f40400000;
	add.f32 	%f2496, %f2495, 0fC1000000;
	add.f32 	%f2497, %f2494, 0f40800000;
	add.f32 	%f2498, %f2497, 0f40C00000;
	add.f32 	%f2499, %f2496, 0f40400000;
	add.f32 	%f2500, %f2499, 0fC1000000;
	add.f32 	%f2501, %f2498, 0f40800000;
	add.f32 	%f2502, %f2501, 0f40C00000;
	add.f32 	%f2503, %f2500, 0f40400000;
	add.f32 	%f2504, %f2503, 0fC1000000;
	add.f32 	%f2505, %f2502, 0f40800000;
	add.f32 	%f2506, %f2505, 0f40C00000;
	add.f32 	%f2507, %f2504, 0f40400000;
	add.f32 	%f2508, %f2507, 0fC1000000;
	add.f32 	%f2509, %f2506, 0f40800000;
	add.f32 	%f2510, %f2509, 0f40C00000;
	add.f32 	%f2511, %f2508, 0f40400000;
	add.f32 	%f2512, %f2511, 0fC1000000;
	add.f32 	%f2513, %f2510, 0f40800000;
	add.f32 	%f2514, %f2513, 0f40C00000;
	add.f32 	%f2515, %f2512, 0f40400000;
	add.f32 	%f2516, %f2515, 0fC1000000;
	add.f32 	%f2517, %f2514, 0f40800000;
	add.f32 	%f2518, %f2517, 0f40C00000;
	add.f32 	%f2519, %f2516, 0f40400000;
	add.f32 	%f2520, %f2519, 0fC1000000;
	add.f32 	%f2521, %f2518, 0f40800000;
	add.f32 	%f2522, %f2521, 0f40C00000;
	add.f32 	%f2523, %f2520, 0f40400000;
	add.f32 	%f2524, %f2523, 0fC1000000;
	add.f32 	%f2525, %f2522, 0f40800000;
	add.f32 	%f2526, %f2525, 0f40C00000;
	add.f32 	%f2527, %f2524, 0f40400000;
	add.f32 	%f2528, %f2527, 0fC1000000;
	add.f32 	%f2529, %f2526, 0f40800000;
	add.f32 	%f2530, %f2529, 0f40C00000;
	add.f32 	%f2531, %f2528, 0f40400000;
	add.f32 	%f2532, %f2531, 0fC1000000;
	add.f32 	%f2533, %f2530, 0f40800000;
	add.f32 	%f2534, %f2533, 0f40C00000;
	add.f32 	%f2535, %f2532, 0f40400000;
	add.f32 	%f2536, %f2535, 0fC1000000;
	add.f32 	%f2537, %f2534, 0f40800000;
	add.f32 	%f2538, %f2537, 0f40C00000;
	add.f32 	%f2539, %f2536, 0f40400000;
	add.f32 	%f2540, %f2539, 0fC1000000;
	add.f32 	%f2541, %f2538, 0f40800000;
	add.f32 	%f2542, %f2541, 0f40C00000;
	add.f32 	%f2543, %f2540, 0f40400000;
	add.f32 	%f2544, %f2543, 0fC1000000;
	add.f32 	%f2545, %f2542, 0f40800000;
	add.f32 	%f2546, %f2545, 0f40C00000;
	add.f32 	%f2547, %f2544, 0f40400000;
	add.f32 	%f2548, %f2547, 0fC1000000;
	add.f32 	%f2549, %f2546, 0f40800000;
	add.f32 	%f2550, %f2549, 0f40C00000;
	add.f32 	%f2551, %f2548, 0f40400000;
	add.f32 	%f2552, %f2551, 0fC1000000;
	add.f32 	%f2553, %f2550, 0f40800000;
	add.f32 	%f2554, %f2553, 0f40C00000;
	add.f32 	%f2555, %f2552, 0f40400000;
	add.f32 	%f2556, %f2555, 0fC1000000;
	add.f32 	%f2557, %f2554, 0f40800000;
	add.f32 	%f2558, %f2557, 0f40C00000;
	add.f32 	%f2559, %f2556, 0f40400000;
	add.f32 	%f2560, %f2559, 0fC1000000;
	add.f32 	%f2561, %f2558, 0f40800000;
	add.f32 	%f2562, %f2561, 0f40C00000;
	add.f32 	%f2563, %f2560, 0f40400000;
	add.f32 	%f2564, %f2563, 0fC1000000;
	add.f32 	%f2565, %f2562, 0f40800000;
	add.f32 	%f2566, %f2565, 0f40C00000;
	add.f32 	%f2567, %f2564, 0f40400000;
	add.f32 	%f2568, %f2567, 0fC1000000;
	add.f32 	%f2569, %f2566, 0f40800000;
	add.f32 	%f2570, %f2569, 0f40C00000;
	add.f32 	%f2571, %f2568, 0f40400000;
	add.f32 	%f2572, %f2571, 0fC1000000;
	add.f32 	%f2573, %f2570, 0f40800000;
	add.f32 	%f2574, %f2573, 0f40C00000;
	add.f32 	%f2575, %f2572, 0f40400000;
	add.f32 	%f2576, %f2575, 0fC1000000;
	add.f32 	%f2577, %f2574, 0f40800000;
	add.f32 	%f2578, %f2577, 0f40C00000;
	add.f32 	%f2579, %f2576, 0f40400000;
	add.f32 	%f2580, %f2579, 0fC1000000;
	add.f32 	%f2581, %f2578, 0f40800000;
	add.f32 	%f2582, %f2581, 0f40C00000;
	add.f32 	%f2583, %f2580, 0f40400000;
	add.f32 	%f2584, %f2583, 0fC1000000;
	add.f32 	%f2585, %f2582, 0f40800000;
	add.f32 	%f2586, %f2585, 0f40C00000;
	add.f32 	%f2587, %f2584, 0f40400000;
	add.f32 	%f2588, %f2587, 0fC1000000;
	add.f32 	%f2589, %f2586, 0f40800000;
	add.f32 	%f2590, %f2589, 0f40C00000;
	add.f32 	%f2591, %f2588, 0f40400000;
	add.f32 	%f2592, %f2591, 0fC1000000;
	add.f32 	%f2593, %f2590, 0f40800000;
	add.f32 	%f2594, %f2593, 0f40C00000;
	add.f32 	%f2595, %f2592, 0f40400000;
	add.f32 	%f2596, %f2595, 0fC1000000;
	add.f32 	%f2597, %f2594, 0f40800000;
	add.f32 	%f2598, %f2597, 0f40C00000;
	add.f32 	%f2599, %f2596, 0f40400000;
	add.f32 	%f2600, %f2599, 0fC1000000;
	add.f32 	%f2601, %f2598, 0f40800000;
	add.f32 	%f2602, %f2601, 0f40C00000;
	add.f32 	%f2603, %f2600, 0f40400000;
	add.f32 	%f2604, %f2603, 0fC1000000;
	add.f32 	%f2605, %f2602, 0f40800000;
	add.f32 	%f2606, %f2605, 0f40C00000;
	add.f32 	%f2607, %f2604, 0f40400000;
	add.f32 	%f2608, %f2607, 0fC1000000;
	add.f32 	%f2609, %f2606, 0f40800000;
	add.f32 	%f2610, %f2609, 0f40C00000;
	add.f32 	%f2611, %f2608, 0f40400000;
	add.f32 	%f2612, %f2611, 0fC1000000;
	add.f32 	%f2613, %f2610, 0f40800000;
	add.f32 	%f2614, %f2613, 0f40C00000;
	add.f32 	%f2615, %f2612, 0f40400000;
	add.f32 	%f2616, %f2615, 0fC1000000;
	add.f32 	%f2617, %f2614, 0f40800000;
	add.f32 	%f2618, %f2617, 0f40C00000;
	add.f32 	%f2619, %f2616, 0f40400000;
	add.f32 	%f2620, %f2619, 0fC1000000;
	add.f32 	%f2621, %f2618, 0f40800000;
	add.f32 	%f2622, %f2621, 0f40C00000;
	add.f32 	%f2623, %f2620, 0f40400000;
	add.f32 	%f2624, %f2623, 0fC1000000;
	add.f32 	%f2625, %f2622, 0f40800000;
	add.f32 	%f2626, %f2625, 0f40C00000;
	add.f32 	%f2627, %f2624, 0f40400000;
	add.f32 	%f2628, %f2627, 0fC1000000;
	add.f32 	%f2629, %f2626, 0f40800000;
	add.f32 	%f2630, %f2629, 0f40C00000;
	add.f32 	%f2631, %f2628, 0f40400000;
	add.f32 	%f2632, %f2631, 0fC1000000;
	add.f32 	%f2633, %f2630, 0f40800000;
	add.f32 	%f2634, %f2633, 0f40C00000;
	add.f32 	%f2635, %f2632, 0f40400000;
	add.f32 	%f2636, %f2635, 0fC1000000;
	add.f32 	%f2637, %f2634, 0f40800000;
	add.f32 	%f2638, %f2637, 0f40C00000;
	add.f32 	%f2639, %f2636, 0f40400000;
	add.f32 	%f2640, %f2639, 0fC1000000;
	add.f32 	%f2641, %f2638, 0f40800000;
	add.f32 	%f2642, %f2641, 0f40C00000;
	add.f32 	%f2643, %f2640, 0f40400000;
	add.f32 	%f2644, %f2643, 0fC1000000;
	add.f32 	%f2645, %f2642, 0f40800000;
	add.f32 	%f2646, %f2645, 0f40C00000;
	add.f32 	%f2647, %f2644, 0f40400000;
	add.f32 	%f2648, %f2647, 0fC1000000;
	add.f32 	%f2649, %f2646, 0f40800000;
	add.f32 	%f2650, %f2649, 0f40C00000;
	add.f32 	%f2651, %f2648, 0f40400000;
	add.f32 	%f2652, %f2651, 0fC1000000;
	add.f32 	%f2653, %f2650, 0f40800000;
	add.f32 	%f2654, %f2653, 0f40C00000;
	add.f32 	%f2655, %f2652, 0f40400000;
	add.f32 	%f2656, %f2655, 0fC1000000;
	add.f32 	%f2657, %f2654, 0f40800000;
	add.f32 	%f2658, %f2657, 0f40C00000;
	add.f32 	%f2659, %f2656, 0f40400000;
	add.f32 	%f2660, %f2659, 0fC1000000;
	add.f32 	%f2661, %f2658, 0f40800000;
	add.f32 	%f2662, %f2661, 0f40C00000;
	add.f32 	%f2663, %f2660, 0f40400000;
	add.f32 	%f2664, %f2663, 0fC1000000;
	add.f32 	%f2665, %f2662, 0f40800000;
	add.f32 	%f2666, %f2665, 0f40C00000;
	add.f32 	%f2667, %f2664, 0f40400000;
	add.f32 	%f2668, %f2667, 0fC1000000;
	add.f32 	%f2669, %f2666, 0f40800000;
	add.f32 	%f2670, %f2669, 0f40C00000;
	add.f32 	%f2671, %f2668, 0f40400000;
	add.f32 	%f2672, %f2671, 0fC1000000;
	add.f32 	%f2673, %f2670, 0f40800000;
	add.f32 	%f2674, %f2673, 0f40C00000;
	add.f32 	%f2675, %f2672, 0f40400000;
	add.f32 	%f2676, %f2675, 0fC1000000;
	add.f32 	%f2677, %f2674, 0f40800000;
	add.f32 	%f2678, %f2677, 0f40C00000;
	add.f32 	%f2679, %f2676, 0f40400000;
	add.f32 	%f2680, %f2679, 0fC1000000;
	add.f32 	%f2681, %f2678, 0f40800000;
	add.f32 	%f2682, %f2681, 0f40C00000;
	add.f32 	%f2683, %f2680, 0f40400000;
	add.f32 	%f2684, %f2683, 0fC1000000;
	add.f32 	%f2685, %f2682, 0f40800000;
	add.f32 	%f2686, %f2685, 0f40C00000;
	add.f32 	%f2687, %f2684, 0f40400000;
	add.f32 	%f2688, %f2687, 0fC1000000;
	add.f32 	%f2689, %f2686, 0f40800000;
	add.f32 	%f2690, %f2689, 0f40C00000;
	add.f32 	%f2691, %f2688, 0f40400000;
	add.f32 	%f2692, %f2691, 0fC1000000;
	add.f32 	%f2693, %f2690, 0f40800000;
	add.f32 	%f2694, %f2693, 0f40C00000;
	add.f32 	%f2695, %f2692, 0f40400000;
	add.f32 	%f2696, %f2695, 0fC1000000;
	add.f32 	%f2697, %f2694, 0f40800000;
	add.f32 	%f2698, %f2697, 0f40C00000;
	add.f32 	%f2699, %f2696, 0f40400000;
	add.f32 	%f2700, %f2699, 0fC1000000;
	add.f32 	%f2701, %f2698, 0f40800000;
	add.f32 	%f2702, %f2701, 0f40C00000;
	add.f32 	%f2703, %f2700, 0f40400000;
	add.f32 	%f2704, %f2703, 0fC1000000;
	add.f32 	%f2705, %f2702, 0f40800000;
	add.f32 	%f2706, %f2705, 0f40C00000;
	add.f32 	%f2707, %f2704, 0f40400000;
	add.f32 	%f2708, %f2707, 0fC1000000;
	add.f32 	%f2709, %f2706, 0f40800000;
	add.f32 	%f2710, %f2709, 0f40C00000;
	add.f32 	%f2711, %f2708, 0f40400000;
	add.f32 	%f2712, %f2711, 0fC1000000;
	add.f32 	%f2713, %f2710, 0f40800000;
	add.f32 	%f2714, %f2713, 0f40C00000;
	add.f32 	%f2715, %f2712, 0f40400000;
	add.f32 	%f2716, %f2715, 0fC1000000;
	add.f32 	%f2717, %f2714, 0f40800000;
	add.f32 	%f2718, %f2717, 0f40C00000;
	add.f32 	%f2719, %f2716, 0f40400000;
	add.f32 	%f2720, %f2719, 0fC1000000;
	add.f32 	%f2721, %f2718, 0f40800000;
	add.f32 	%f2722, %f2721, 0f40C00000;
	add.f32 	%f2723, %f2720, 0f40400000;
	add.f32 	%f2724, %f2723, 0fC1000000;
	add.f32 	%f2725, %f2722, 0f40800000;
	add.f32 	%f2726, %f2725, 0f40C00000;
	add.f32 	%f2727, %f2724, 0f40400000;
	add.f32 	%f2728, %f2727, 0fC1000000;
	add.f32 	%f2729, %f2726, 0f40800000;
	add.f32 	%f2730, %f2729, 0f40C00000;
	add.f32 	%f2731, %f2728, 0f40400000;
	add.f32 	%f2732, %f2731, 0fC1000000;
	add.f32 	%f2733, %f2730, 0f40800000;
	add.f32 	%f2734, %f2733, 0f40C00000;
	add.f32 	%f2735, %f2732, 0f40400000;
	add.f32 	%f2736, %f2735, 0fC1000000;
	add.f32 	%f2737, %f2734, 0f40800000;
	add.f32 	%f2738, %f2737, 0f40C00000;
	add.f32 	%f2739, %f2736, 0f40400000;
	add.f32 	%f2740, %f2739, 0fC1000000;
	add.f32 	%f2741, %f2738, 0f40800000;
	add.f32 	%f2742, %f2741, 0f40C00000;
	add.f32 	%f2743, %f2740, 0f40400000;
	add.f32 	%f2744, %f2743, 0fC1000000;
	add.f32 	%f2745, %f2742, 0f40800000;
	add.f32 	%f2746, %f2745, 0f40C00000;
	add.f32 	%f2747, %f2744, 0f40400000;
	add.f32 	%f2748, %f2747, 0fC1000000;
	add.f32 	%f2749, %f2746, 0f40800000;
	add.f32 	%f2750, %f2749, 0f40C00000;
	add.f32 	%f2751, %f2748, 0f40400000;
	add.f32 	%f2752, %f2751, 0fC1000000;
	add.f32 	%f2753, %f2750, 0f40800000;
	add.f32 	%f2754, %f2753, 0f40C00000;
	add.f32 	%f2755, %f2752, 0f40400000;
	add.f32 	%f2756, %f2755, 0fC1000000;
	add.f32 	%f2757, %f2754, 0f40800000;
	add.f32 	%f2758, %f2757, 0f40C00000;
	add.f32 	%f2759, %f2756, 0f40400000;
	add.f32 	%f2760, %f2759, 0fC1000000;
	add.f32 	%f2761, %f2758, 0f40800000;
	add.f32 	%f2762, %f2761, 0f40C00000;
	add.f32 	%f2763, %f2760, 0f40400000;
	add.f32 	%f2764, %f2763, 0fC1000000;
	add.f32 	%f2765, %f2762, 0f40800000;
	add.f32 	%f2766, %f2765, 0f40C00000;
	add.f32 	%f2767, %f2764, 0f40400000;
	add.f32 	%f2768, %f2767, 0fC1000000;
	add.f32 	%f2769, %f2766, 0f40800000;
	add.f32 	%f2770, %f2769, 0f40C00000;
	add.f32 	%f2771, %f2768, 0f40400000;
	add.f32 	%f2772, %f2771, 0fC1000000;
	add.f32 	%f2773, %f2770, 0f40800000;
	add.f32 	%f2774, %f2773, 0f40C00000;
	add.f32 	%f2775, %f2772, 0f40400000;
	add.f32 	%f2776, %f2775, 0fC1000000;
	add.f32 	%f2777, %f2774, 0f40800000;
	add.f32 	%f2778, %f2777, 0f40C00000;
	add.f32 	%f2779, %f2776, 0f40400000;
	add.f32 	%f2780, %f2779, 0fC1000000;
	add.f32 	%f2781, %f2778, 0f40800000;
	add.f32 	%f2782, %f2781, 0f40C00000;
	add.f32 	%f2783, %f2780, 0f40400000;
	add.f32 	%f2784, %f2783, 0fC1000000;
	add.f32 	%f2785, %f2782, 0f40800000;
	add.f32 	%f2786, %f2785, 0f40C00000;
	add.f32 	%f2787, %f2784, 0f40400000;
	add.f32 	%f2788, %f2787, 0fC1000000;
	add.f32 	%f2789, %f2786, 0f40800000;
	add.f32 	%f2790, %f2789, 0f40C00000;
	add.f32 	%f2791, %f2788, 0f40400000;
	add.f32 	%f2792, %f2791, 0fC1000000;
	add.f32 	%f2793, %f2790, 0f40800000;
	add.f32 	%f2794, %f2793, 0f40C00000;
	add.f32 	%f2795, %f2792, 0f40400000;
	add.f32 	%f2796, %f2795, 0fC1000000;
	add.f32 	%f2797, %f2794, 0f40800000;
	add.f32 	%f2798, %f2797, 0f40C00000;
	add.f32 	%f2799, %f2796, 0f40400000;
	add.f32 	%f2800, %f2799, 0fC1000000;
	add.f32 	%f2801, %f2798, 0f40800000;
	add.f32 	%f2802, %f2801, 0f40C00000;
	add.f32 	%f2803, %f2800, 0f40400000;
	add.f32 	%f2804, %f2803, 0fC1000000;
	add.f32 	%f2805, %f2802, 0f40800000;
	add.f32 	%f2806, %f2805, 0f40C00000;
	add.f32 	%f2807, %f2804, 0f40400000;
	add.f32 	%f2808, %f2807, 0fC1000000;
	add.f32 	%f2809, %f2806, 0f40800000;
	add.f32 	%f2810, %f2809, 0f40C00000;
	add.f32 	%f2811, %f2808, 0f40400000;
	add.f32 	%f2812, %f2811, 0fC1000000;
	add.f32 	%f2813, %f2810, 0f40800000;
	add.f32 	%f2814, %f2813, 0f40C00000;
	add.f32 	%f2815, %f2812, 0f40400000;
	add.f32 	%f2816, %f2815, 0fC1000000;
	add.f32 	%f2817, %f2814, 0f40800000;
	add.f32 	%f2818, %f2817, 0f40C00000;
	add.f32 	%f2819, %f2816, 0f40400000;
	add.f32 	%f2820, %f2819, 0fC1000000;
	add.f32 	%f2821, %f2818, 0f40800000;
	add.f32 	%f2822, %f2821, 0f40C00000;
	add.f32 	%f2823, %f2820, 0f40400000;
	add.f32 	%f2824, %f2823, 0fC1000000;
	add.f32 	%f2825, %f2822, 0f40800000;
	add.f32 	%f2826, %f2825, 0f40C00000;
	add.f32 	%f2827, %f2824, 0f40400000;
	add.f32 	%f2828, %f2827, 0fC1000000;
	add.f32 	%f2829, %f2826, 0f40800000;
	add.f32 	%f2830, %f2829, 0f40C00000;
	add.f32 	%f2831, %f2828, 0f40400000;
	add.f32 	%f2832, %f2831, 0fC1000000;
	add.f32 	%f2833, %f2830, 0f40800000;
	add.f32 	%f2834, %f2833, 0f40C00000;
	add.f32 	%f2835, %f2832, 0f40400000;
	add.f32 	%f2836, %f2835, 0fC1000000;
	add.f32 	%f2837, %f2834, 0f40800000;
	add.f32 	%f2838, %f2837, 0f40C00000;
	add.f32 	%f2839, %f2836, 0f40400000;
	add.f32 	%f2840, %f2839, 0fC1000000;
	add.f32 	%f2841, %f2838, 0f40800000;
	add.f32 	%f2842, %f2841, 0f40C00000;
	add.f32 	%f2843, %f2840, 0f40400000;
	add.f32 	%f2844, %f2843, 0fC1000000;
	add.f32 	%f2845, %f2842, 0f40800000;
	add.f32 	%f2846, %f2845, 0f40C00000;
	add.f32 	%f2847, %f2844, 0f40400000;
	add.f32 	%f2848, %f2847, 0fC1000000;
	add.f32 	%f2849, %f2846, 0f40800000;
	add.f32 	%f2850, %f2849, 0f40C00000;
	add.f32 	%f2851, %f2848, 0f40400000;
	add.f32 	%f2852, %f2851, 0fC1000000;
	add.f32 	%f2853, %f2850, 0f40800000;
	add.f32 	%f2854, %f2853, 0f40C00000;
	add.f32 	%f2855, %f2852, 0f40400000;
	add.f32 	%f2856, %f2855, 0fC1000000;
	add.f32 	%f2857, %f2854, 0f40800000;
	add.f32 	%f2858, %f2857, 0f40C00000;
	add.f32 	%f2859, %f2856, 0f40400000;
	add.f32 	%f2860, %f2859, 0fC1000000;
	add.f32 	%f2861, %f2858, 0f40800000;
	add.f32 	%f2862, %f2861, 0f40C00000;
	add.f32 	%f2863, %f2860, 0f40400000;
	add.f32 	%f2864, %f2863, 0fC1000000;
	add.f32 	%f2865, %f2862, 0f40800000;
	add.f32 	%f2866, %f2865, 0f40C00000;
	add.f32 	%f2867, %f2864, 0f40400000;
	add.f32 	%f2868, %f2867, 0fC1000000;
	add.f32 	%f2869, %f2866, 0f40800000;
	add.f32 	%f2870, %f2869, 0f40C00000;
	add.f32 	%f2871, %f2868, 0f40400000;
	add.f32 	%f2872, %f2871, 0fC1000000;
	add.f32 	%f2873, %f2870, 0f40800000;
	add.f32 	%f2874, %f2873, 0f40C00000;
	add.f32 	%f2875, %f2872, 0f40400000;
	add.f32 	%f2876, %f2875, 0fC1000000;
	add.f32 	%f2877, %f2874, 0f40800000;
	add.f32 	%f2878, %f2877, 0f40C00000;
	add.f32 	%f2879, %f2876, 0f40400000;
	add.f32 	%f2880, %f2879, 0fC1000000;
	add.f32 	%f2881, %f2878, 0f40800000;
	add.f32 	%f2882, %f2881, 0f40C00000;
	add.f32 	%f2883, %f2880, 0f40400000;
	add.f32 	%f2884, %f2883, 0fC1000000;
	add.f32 	%f2885, %f2882, 0f40800000;
	add.f32 	%f2886, %f2885, 0f40C00000;
	add.f32 	%f2887, %f2884, 0f40400000;
	add.f32 	%f2888, %f2887, 0fC1000000;
	add.f32 	%f2889, %f2886, 0f40800000;
	add.f32 	%f2890, %f2889, 0f40C00000;
	add.f32 	%f2891, %f2888, 0f40400000;
	add.f32 	%f2892, %f2891, 0fC1000000;
	add.f32 	%f2893, %f2890, 0f40800000;
	add.f32 	%f2894, %f2893, 0f40C00000;
	add.f32 	%f2895, %f2892, 0f40400000;
	add.f32 	%f2896, %f2895, 0fC1000000;
	add.f32 	%f2897, %f2894, 0f40800000;
	add.f32 	%f2898, %f2897, 0f40C00000;
	add.f32 	%f2899, %f2896, 0f40400000;
	add.f32 	%f2900, %f2899, 0fC1000000;
	add.f32 	%f2901, %f2898, 0f40800000;
	add.f32 	%f2902, %f2901, 0f40C00000;
	add.f32 	%f2903, %f2900, 0f40400000;
	add.f32 	%f2904, %f2903, 0fC1000000;
	add.f32 	%f2905, %f2902, 0f40800000;
	add.f32 	%f2906, %f2905, 0f40C00000;
	add.f32 	%f2907, %f2904, 0f40400000;
	add.f32 	%f2908, %f2907, 0fC1000000;
	add.f32 	%f2909, %f2906, 0f40800000;
	add.f32 	%f2910, %f2909, 0f40C00000;
	add.f32 	%f2911, %f2908, 0f40400000;
	add.f32 	%f2912, %f2911, 0fC1000000;
	add.f32 	%f2913, %f2910, 0f40800000;
	add.f32 	%f2914, %f2913, 0f40C00000;
	add.f32 	%f2915, %f2912, 0f40400000;
	add.f32 	%f2916, %f2915, 0fC1000000;
	add.f32 	%f2917, %f2914, 0f40800000;
	add.f32 	%f2918, %f2917, 0f40C00000;
	add.f32 	%f2919, %f2916, 0f40400000;
	add.f32 	%f2920, %f2919, 0fC1000000;
	add.f32 	%f2921, %f2918, 0f40800000;
	add.f32 	%f2922, %f2921, 0f40C00000;
	add.f32 	%f2923, %f2920, 0f40400000;
	add.f32 	%f2924, %f2923, 0fC1000000;
	add.f32 	%f2925, %f2922, 0f40800000;
	add.f32 	%f2926, %f2925, 0f40C00000;
	add.f32 	%f2927, %f2924, 0f40400000;
	add.f32 	%f2928, %f2927, 0fC1000000;
	add.f32 	%f2929, %f2926, 0f40800000;
	add.f32 	%f2930, %f2929, 0f40C00000;
	add.f32 	%f2931, %f2928, 0f40400000;
	add.f32 	%f2932, %f2931, 0fC1000000;
	add.f32 	%f2933, %f2930, 0f40800000;
	add.f32 	%f2934, %f2933, 0f40C00000;
	add.f32 	%f2935, %f2932, 0f40400000;
	add.f32 	%f2936, %f2935, 0fC1000000;
	add.f32 	%f2937, %f2934, 0f40800000;
	add.f32 	%f2938, %f2937, 0f40C00000;
	add.f32 	%f2939, %f2936, 0f40400000;
	add.f32 	%f2940, %f2939, 0fC1000000;
	add.f32 	%f2941, %f2938, 0f40800000;
	add.f32 	%f2942, %f2941, 0f40C00000;
	add.f32 	%f2943, %f2940, 0f40400000;
	add.f32 	%f2944, %f2943, 0fC1000000;
	add.f32 	%f2945, %f2942, 0f40800000;
	add.f32 	%f2946, %f2945, 0f40C00000;
	add.f32 	%f2947, %f2944, 0f40400000;
	add.f32 	%f2948, %f2947, 0fC1000000;
	add.f32 	%f2949, %f2946, 0f40800000;
	add.f32 	%f2950, %f2949, 0f40C00000;
	add.f32 	%f2951, %f2948, 0f40400000;
	add.f32 	%f2952, %f2951, 0fC1000000;
	add.f32 	%f2953, %f2950, 0f40800000;
	add.f32 	%f2954, %f2953, 0f40C00000;
	add.f32 	%f2955, %f2952, 0f40400000;
	add.f32 	%f2956, %f2955, 0fC1000000;
	add.f32 	%f2957, %f2954, 0f40800000;
	add.f32 	%f2958, %f2957, 0f40C00000;
	add.f32 	%f2959, %f2956, 0f40400000;
	add.f32 	%f2960, %f2959, 0fC1000000;
	add.f32 	%f2961, %f2958, 0f40800000;
	add.f32 	%f2962, %f2961, 0f40C00000;
	add.f32 	%f2963, %f2960, 0f40400000;
	add.f32 	%f2964, %f2963, 0fC1000000;
	add.f32 	%f2965, %f2962, 0f40800000;
	add.f32 	%f2966, %f2965, 0f40C00000;
	add.f32 	%f2967, %f2964, 0f40400000;
	add.f32 	%f2968, %f2967, 0fC1000000;
	add.f32 	%f2969, %f2966, 0f40800000;
	add.f32 	%f2970, %f2969, 0f40C00000;
	add.f32 	%f2971, %f2968, 0f40400000;
	add.f32 	%f2972, %f2971, 0fC1000000;
	add.f32 	%f2973, %f2970, 0f40800000;
	add.f32 	%f2974, %f2973, 0f40C00000;
	add.f32 	%f2975, %f2972, 0f40400000;
	add.f32 	%f2976, %f2975, 0fC1000000;
	add.f32 	%f2977, %f2974, 0f40800000;
	add.f32 	%f2978, %f2977, 0f40C00000;
	add.f32 	%f2979, %f2976, 0f40400000;
	add.f32 	%f2980, %f2979, 0fC1000000;
	add.f32 	%f2981, %f2978, 0f40800000;
	add.f32 	%f2982, %f2981, 0f40C00000;
	add.f32 	%f2983, %f2980, 0f40400000;
	add.f32 	%f2984, %f2983, 0fC1000000;
	add.f32 	%f2985, %f2982, 0f40800000;
	add.f32 	%f2986, %f2985, 0f40C00000;
	add.f32 	%f2987, %f2984, 0f40400000;
	add.f32 	%f2988, %f2987, 0fC1000000;
	add.f32 	%f2989, %f2986, 0f40800000;
	add.f32 	%f2990, %f2989, 0f40C00000;
	add.f32 	%f2991, %f2988, 0f40400000;
	add.f32 	%f2992, %f2991, 0fC1000000;
	add.f32 	%f2993, %f2990, 0f40800000;
	add.f32 	%f2994, %f2993, 0f40C00000;
	add.f32 	%f2995, %f2992, 0f40400000;
	add.f32 	%f2996, %f2995, 0fC1000000;
	add.f32 	%f2997, %f2994, 0f40800000;
	add.f32 	%f2998, %f2997, 0f40C00000;
	add.f32 	%f2999, %f2996, 0f40400000;
	add.f32 	%f3000, %f2999, 0fC1000000;
	add.f32 	%f3001, %f2998, 0f40800000;
	add.f32 	%f3002, %f3001, 0f40C00000;
	add.f32 	%f3003, %f3000, 0f40400000;
	add.f32 	%f3004, %f3003, 0fC1000000;
	add.f32 	%f3005, %f3002, 0f40800000;
	add.f32 	%f3006, %f3005, 0f40C00000;
	add.f32 	%f3007, %f3004, 0f40400000;
	add.f32 	%f3008, %f3007, 0fC1000000;
	add.f32 	%f3009, %f3006, 0f40800000;
	add.f32 	%f3010, %f3009, 0f40C00000;
	add.f32 	%f3011, %f3008, 0f40400000;
	add.f32 	%f3012, %f3011, 0fC1000000;
	add.f32 	%f3013, %f3010, 0f40800000;
	add.f32 	%f3014, %f3013, 0f40C00000;
	add.f32 	%f3015, %f3012, 0f40400000;
	add.f32 	%f3016, %f3015, 0fC1000000;
	add.f32 	%f3017, %f3014, 0f40800000;
	add.f32 	%f3018, %f3017, 0f40C00000;
	add.f32 	%f3019, %f3016, 0f40400000;
	add.f32 	%f3020, %f3019, 0fC1000000;
	add.f32 	%f3021, %f3018, 0f40800000;
	add.f32 	%f3022, %f3021, 0f40C00000;
	add.f32 	%f3023, %f3020, 0f40400000;
	add.f32 	%f3024, %f3023, 0fC1000000;
	add.f32 	%f3025, %f3022, 0f40800000;
	add.f32 	%f3026, %f3025, 0f40C00000;
	add.f32 	%f3027, %f3024, 0f40400000;
	add.f32 	%f3028, %f3027, 0fC1000000;
	add.f32 	%f3029, %f3026, 0f40800000;
	add.f32 	%f3030, %f3029, 0f40C00000;
	add.f32 	%f3031, %f3028, 0f40400000;
	add.f32 	%f3032, %f3031, 0fC1000000;
	add.f32 	%f3033, %f3030, 0f40800000;
	add.f32 	%f3034, %f3033, 0f40C00000;
	add.f32 	%f3035, %f3032, 0f40400000;
	add.f32 	%f3036, %f3035, 0fC1000000;
	add.f32 	%f3037, %f3034, 0f40800000;
	add.f32 	%f3038, %f3037, 0f40C00000;
	add.f32 	%f3039, %f3036, 0f40400000;
	add.f32 	%f3040, %f3039, 0fC1000000;
	add.f32 	%f3041, %f3038, 0f40800000;
	add.f32 	%f3042, %f3041, 0f40C00000;
	add.f32 	%f3043, %f3040, 0f40400000;
	add.f32 	%f3044, %f3043, 0fC1000000;
	add.f32 	%f3045, %f3042, 0f40800000;
	add.f32 	%f3046, %f3045, 0f40C00000;
	add.f32 	%f3047, %f3044, 0f40400000;
	add.f32 	%f3048, %f3047, 0fC1000000;
	add.f32 	%f3049, %f3046, 0f40800000;
	add.f32 	%f3050, %f3049, 0f40C00000;
	add.f32 	%f3051, %f3048, 0f40400000;
	add.f32 	%f3052, %f3051, 0fC1000000;
	add.f32 	%f3053, %f3050, 0f40800000;
	add.f32 	%f3054, %f3053, 0f40C00000;
	add.f32 	%f3055, %f3052, 0f40400000;
	add.f32 	%f3056, %f3055, 0fC1000000;
	add.f32 	%f3057, %f3054, 0f40800000;
	add.f32 	%f3058, %f3057, 0f40C00000;
	add.f32 	%f3059, %f3056, 0f40400000;
	add.f32 	%f3060, %f3059, 0fC1000000;
	add.f32 	%f3061, %f3058, 0f40800000;
	add.f32 	%f3062, %f3061, 0f40C00000;
	add.f32 	%f3063, %f3060, 0f40400000;
	add.f32 	%f3064, %f3063, 0fC1000000;
	add.f32 	%f3065, %f3062, 0f40800000;
	add.f32 	%f3066, %f3065, 0f40C00000;
	add.f32 	%f3067, %f3064, 0f40400000;
	add.f32 	%f3068, %f3067, 0fC1000000;
	add.f32 	%f3069, %f3066, 0f40800000;
	add.f32 	%f3070, %f3069, 0f40C00000;
	add.f32 	%f3071, %f3068, 0f40400000;
	add.f32 	%f3072, %f3071, 0fC1000000;
	add.f32 	%f3073, %f3070, 0f40800000;
	add.f32 	%f3074, %f3073, 0f40C00000;
	add.f32 	%f3075, %f3072, 0f40400000;
	add.f32 	%f3076, %f3075, 0fC1000000;
	add.f32 	%f3077, %f3074, 0f40800000;
	add.f32 	%f3078, %f3077, 0f40C00000;
	add.f32 	%f3079, %f3076, 0f40400000;
	add.f32 	%f3080, %f3079, 0fC1000000;
	add.f32 	%f3081, %f3078, 0f40800000;
	add.f32 	%f3082, %f3081, 0f40C00000;
	add.f32 	%f3083, %f3080, 0f40400000;
	add.f32 	%f3084, %f3083, 0fC1000000;
	add.f32 	%f3085, %f3082, 0f40800000;
	add.f32 	%f3086, %f3085, 0f40C00000;
	add.f32 	%f3087, %f3084, 0f40400000;
	add.f32 	%f3088, %f3087, 0fC1000000;
	add.f32 	%f3089, %f3086, 0f40800000;
	add.f32 	%f3090, %f3089, 0f40C00000;
	add.f32 	%f3091, %f3088, 0f40400000;
	add.f32 	%f3092, %f3091, 0fC1000000;
	add.f32 	%f3093, %f3090, 0f40800000;
	add.f32 	%f3094, %f3093, 0f40C00000;
	add.f32 	%f3095, %f3092, 0f40400000;
	add.f32 	%f3096, %f3095, 0fC1000000;
	add.f32 	%f3097, %f3094, 0f40800000;
	add.f32 	%f3098, %f3097, 0f40C00000;
	add.f32 	%f3099, %f3096, 0f40400000;
	add.f32 	%f3100, %f3099, 0fC1000000;
	add.f32 	%f3101, %f3098, 0f40800000;
	add.f32 	%f3102, %f3101, 0f40C00000;
	add.f32 	%f3103, %f3100, 0f40400000;
	add.f32 	%f3104, %f3103, 0fC1000000;
	add.f32 	%f3105, %f3102, 0f40800000;
	add.f32 	%f3106, %f3105, 0f40C00000;
	add.f32 	%f3107, %f3104, 0f40400000;
	add.f32 	%f3108, %f3107, 0fC1000000;
	add.f32 	%f3109, %f3106, 0f40800000;
	add.f32 	%f3110, %f3109, 0f40C00000;
	add.f32 	%f3111, %f3108, 0f40400000;
	add.f32 	%f3112, %f3111, 0fC1000000;
	add.f32 	%f3113, %f3110, 0f40800000;
	add.f32 	%f3114, %f3113, 0f40C00000;
	add.f32 	%f3115, %f3112, 0f40400000;
	add.f32 	%f3116, %f3115, 0fC1000000;
	add.f32 	%f3117, %f3114, 0f40800000;
	add.f32 	%f3118, %f3117, 0f40C00000;
	add.f32 	%f3119, %f3116, 0f40400000;
	add.f32 	%f3120, %f3119, 0fC1000000;
	add.f32 	%f3121, %f3118, 0f40800000;
	add.f32 	%f3122, %f3121, 0f40C00000;
	add.f32 	%f3123, %f3120, 0f40400000;
	add.f32 	%f3124, %f3123, 0fC1000000;
	add.f32 	%f3125, %f3122, 0f40800000;
	add.f32 	%f3126, %f3125, 0f40C00000;
	add.f32 	%f3127, %f3124, 0f40400000;
	add.f32 	%f3128, %f3127, 0fC1000000;
	add.f32 	%f3129, %f3126, 0f40800000;
	add.f32 	%f3130, %f3129, 0f40C00000;
	add.f32 	%f3131, %f3128, 0f40400000;
	add.f32 	%f3132, %f3131, 0fC1000000;
	add.f32 	%f3133, %f3130, 0f40800000;
	add.f32 	%f3134, %f3133, 0f40C00000;
	add.f32 	%f3135, %f3132, 0f40400000;
	add.f32 	%f3136, %f3135, 0fC1000000;
	add.f32 	%f3137, %f3134, 0f40800000;
	add.f32 	%f3138, %f3137, 0f40C00000;
	add.f32 	%f3139, %f3136, 0f40400000;
	add.f32 	%f3140, %f3139, 0fC1000000;
	add.f32 	%f3141, %f3138, 0f40800000;
	add.f32 	%f3142, %f3141, 0f40C00000;
	add.f32 	%f3143, %f3140, 0f40400000;
	add.f32 	%f3144, %f3143, 0fC1000000;
	add.f32 	%f3145, %f3142, 0f40800000;
	add.f32 	%f3146, %f3145, 0f40C00000;
	add.f32 	%f3147, %f3144, 0f40400000;
	add.f32 	%f3148, %f3147, 0fC1000000;
	add.f32 	%f3149, %f3146, 0f40800000;
	add.f32 	%f3150, %f3149, 0f40C00000;
	add.f32 	%f3151, %f3148, 0f40400000;
	add.f32 	%f3152, %f3151, 0fC1000000;
	add.f32 	%f3153, %f3150, 0f40800000;
	add.f32 	%f3154, %f3153, 0f40C00000;
	add.f32 	%f3155, %f3152, 0f40400000;
	add.f32 	%f3156, %f3155, 0fC1000000;
	add.f32 	%f3157, %f3154, 0f40800000;
	add.f32 	%f3158, %f3157, 0f40C00000;
	add.f32 	%f3159, %f3156, 0f40400000;
	add.f32 	%f3160, %f3159, 0fC1000000;
	add.f32 	%f3161, %f3158, 0f40800000;
	add.f32 	%f3162, %f3161, 0f40C00000;
	add.f32 	%f3163, %f3160, 0f40400000;
	add.f32 	%f3164, %f3163, 0fC1000000;
	add.f32 	%f3165, %f3162, 0f40800000;
	add.f32 	%f3166, %f3165, 0f40C00000;
	add.f32 	%f3167, %f3164, 0f40400000;
	add.f32 	%f3168, %f3167, 0fC1000000;
	add.f32 	%f3169, %f3166, 0f40800000;
	add.f32 	%f3170, %f3169, 0f40C00000;
	add.f32 	%f3171, %f3168, 0f40400000;
	add.f32 	%f3172, %f3171, 0fC1000000;
	add.f32 	%f3173, %f3170, 0f40800000;
	add.f32 	%f3174, %f3173, 0f40C00000;
	add.f32 	%f3175, %f3172, 0f40400000;
	add.f32 	%f3176, %f3175, 0fC1000000;
	add.f32 	%f3177, %f3174, 0f40800000;
	add.f32 	%f3178, %f3177, 0f40C00000;
	add.f32 	%f3179, %f3176, 0f40400000;
	add.f32 	%f3180, %f3179, 0fC1000000;
	add.f32 	%f3181, %f3178, 0f40800000;
	add.f32 	%f3182, %f3181, 0f40C00000;
	add.f32 	%f3183, %f3180, 0f40400000;
	add.f32 	%f3184, %f3183, 0fC1000000;
	add.f32 	%f3185, %f3182, 0f40800000;
	add.f32 	%f3186, %f3185, 0f40C00000;
	add.f32 	%f3187, %f3184, 0f40400000;
	add.f32 	%f3188, %f3187, 0fC1000000;
	add.f32 	%f3189, %f3186, 0f40800000;
	add.f32 	%f3190, %f3189, 0f40C00000;
	add.f32 	%f3191, %f3188, 0f40400000;
	add.f32 	%f3192, %f3191, 0fC1000000;
	add.f32 	%f3193, %f3190, 0f40800000;
	add.f32 	%f3194, %f3193, 0f40C00000;
	add.f32 	%f3195, %f3192, 0f40400000;
	add.f32 	%f3196, %f3195, 0fC1000000;
	add.f32 	%f3197, %f3194, 0f40800000;
	add.f32 	%f3198, %f3197, 0f40C00000;
	add.f32 	%f3199, %f3196, 0f40400000;
	add.f32 	%f3200, %f3199, 0fC1000000;
	add.f32 	%f3201, %f3198, 0f40800000;
	add.f32 	%f3202, %f3201, 0f40C00000;
	add.f32 	%f3203, %f3200, 0f40400000;
	add.f32 	%f3204, %f3203, 0fC1000000;
	add.f32 	%f3205, %f3202, 0f40800000;
	add.f32 	%f3206, %f3205, 0f40C00000;
	add.f32 	%f3207, %f3204, 0f40400000;
	add.f32 	%f3208, %f3207, 0fC1000000;
	add.f32 	%f3209, %f3206, 0f40800000;
	add.f32 	%f3210, %f3209, 0f40C00000;
	add.f32 	%f3211, %f3208, 0f40400000;
	add.f32 	%f3212, %f3211, 0fC1000000;
	add.f32 	%f3213, %f3210, 0f40800000;
	add.f32 	%f3214, %f3213, 0f40C00000;
	add.f32 	%f3215, %f3212, 0f40400000;
	add.f32 	%f3216, %f3215, 0fC1000000;
	add.f32 	%f3217, %f3214, 0f40800000;
	add.f32 	%f3218, %f3217, 0f40C00000;
	add.f32 	%f3219, %f3216, 0f40400000;
	add.f32 	%f3220, %f3219, 0fC1000000;
	add.f32 	%f3221, %f3218, 0f40800000;
	add.f32 	%f3222, %f3221, 0f40C00000;
	add.f32 	%f3223, %f3220, 0f40400000;
	add.f32 	%f3224, %f3223, 0fC1000000;
	add.f32 	%f3225, %f3222, 0f40800000;
	add.f32 	%f3226, %f3225, 0f40C00000;
	add.f32 	%f3227, %f3224, 0f40400000;
	add.f32 	%f3228, %f3227, 0fC1000000;
	add.f32 	%f3229, %f3226, 0f40800000;
	add.f32 	%f3230, %f3229, 0f40C00000;
	add.f32 	%f3231, %f3228, 0f40400000;
	add.f32 	%f3232, %f3231, 0fC1000000;
	add.f32 	%f3233, %f3230, 0f40800000;
	add.f32 	%f3234, %f3233, 0f40C00000;
	add.f32 	%f3235, %f3232, 0f40400000;
	add.f32 	%f3236, %f3235, 0fC1000000;
	add.f32 	%f3237, %f3234, 0f40800000;
	add.f32 	%f3238, %f3237, 0f40C00000;
	add.f32 	%f3239, %f3236, 0f40400000;
	add.f32 	%f3240, %f3239, 0fC1000000;
	add.f32 	%f3241, %f3238, 0f40800000;
	add.f32 	%f3242, %f3241, 0f40C00000;
	add.f32 	%f3243, %f3240, 0f40400000;
	add.f32 	%f3244, %f3243, 0fC1000000;
	add.f32 	%f3245, %f3242, 0f40800000;
	add.f32 	%f3246, %f3245, 0f40C00000;
	add.f32 	%f3247, %f3244, 0f40400000;
	add.f32 	%f3248, %f3247, 0fC1000000;
	add.f32 	%f3249, %f3246, 0f40800000;
	add.f32 	%f3250, %f3249, 0f40C00000;
	add.f32 	%f3251, %f3248, 0f40400000;
	add.f32 	%f3252, %f3251, 0fC1000000;
	add.f32 	%f3253, %f3250, 0f40800000;
	add.f32 	%f3254, %f3253, 0f40C00000;
	add.f32 	%f3255, %f3252, 0f40400000;
	add.f32 	%f3256, %f3255, 0fC1000000;
	add.f32 	%f3257, %f3254, 0f40800000;
	add.f32 	%f3258, %f3257, 0f40C00000;
	add.f32 	%f3259, %f3256, 0f40400000;
	add.f32 	%f3260, %f3259, 0fC1000000;
	add.f32 	%f3261, %f3258, 0f40800000;
	add.f32 	%f3262, %f3261, 0f40C00000;
	add.f32 	%f3263, %f3260, 0f40400000;
	add.f32 	%f3264, %f3263, 0fC1000000;
	add.f32 	%f3265, %f3262, 0f40800000;
	add.f32 	%f3266, %f3265, 0f40C00000;
	add.f32 	%f3267, %f3264, 0f40400000;
	add.f32 	%f3268, %f3267, 0fC1000000;
	add.f32 	%f3269, %f3266, 0f40800000;
	add.f32 	%f3270, %f3269, 0f40C00000;
	add.f32 	%f3271, %f3268, 0f40400000;
	add.f32 	%f3272, %f3271, 0fC1000000;
	add.f32 	%f3273, %f3270, 0f40800000;
	add.f32 	%f3274, %f3273, 0f40C00000;
	add.f32 	%f3275, %f3272, 0f40400000;
	add.f32 	%f3276, %f3275, 0fC1000000;
	add.f32 	%f3277, %f3274, 0f40800000;
	add.f32 	%f3278, %f3277, 0f40C00000;
	add.f32 	%f3279, %f3276, 0f40400000;
	add.f32 	%f3280, %f3279, 0fC1000000;
	add.f32 	%f3281, %f3278, 0f40800000;
	add.f32 	%f3282, %f3281, 0f40C00000;
	add.f32 	%f3283, %f3280, 0f40400000;
	add.f32 	%f3284, %f3283, 0fC1000000;
	add.f32 	%f3285, %f3282, 0f40800000;
	add.f32 	%f3286, %f3285, 0f40C00000;
	add.f32 	%f3287, %f3284, 0f40400000;
	add.f32 	%f3288, %f3287, 0fC1000000;
	add.f32 	%f3289, %f3286, 0f40800000;
	add.f32 	%f3290, %f3289, 0f40C00000;
	add.f32 	%f3291, %f3288, 0f40400000;
	add.f32 	%f3292, %f3291, 0fC1000000;
	add.f32 	%f3293, %f3290, 0f40800000;
	add.f32 	%f3294, %f3293, 0f40C00000;
	add.f32 	%f3295, %f3292, 0f40400000;
	add.f32 	%f3296, %f3295, 0fC1000000;
	add.f32 	%f3297, %f3294, 0f40800000;
	add.f32 	%f3298, %f3297, 0f40C00000;
	add.f32 	%f3299, %f3296, 0f40400000;
	add.f32 	%f3300, %f3299, 0fC1000000;
	add.f32 	%f3301, %f3298, 0f40800000;
	add.f32 	%f3302, %f3301, 0f40C00000;
	add.f32 	%f3303, %f3300, 0f40400000;
	add.f32 	%f3304, %f3303, 0fC1000000;
	add.f32 	%f3305, %f3302, 0f40800000;
	add.f32 	%f3306, %f3305, 0f40C00000;
	add.f32 	%f3307, %f3304, 0f40400000;
	add.f32 	%f3308, %f3307, 0fC1000000;
	add.f32 	%f3309, %f3306, 0f40800000;
	add.f32 	%f3310, %f3309, 0f40C00000;
	add.f32 	%f3311, %f3308, 0f40400000;
	add.f32 	%f3312, %f3311, 0fC1000000;
	add.f32 	%f3313, %f3310, 0f40800000;
	add.f32 	%f3314, %f3313, 0f40C00000;
	add.f32 	%f3315, %f3312, 0f40400000;
	add.f32 	%f3316, %f3315, 0fC1000000;
	add.f32 	%f3317, %f3314, 0f40800000;
	add.f32 	%f3318, %f3317, 0f40C00000;
	add.f32 	%f3319, %f3316, 0f40400000;
	add.f32 	%f3320, %f3319, 0fC1000000;
	add.f32 	%f3321, %f3318, 0f40800000;
	add.f32 	%f3322, %f3321, 0f40C00000;
	add.f32 	%f3323, %f3320, 0f40400000;
	add.f32 	%f3324, %f3323, 0fC1000000;
	add.f32 	%f3325, %f3322, 0f40800000;
	add.f32 	%f3326, %f3325, 0f40C00000;
	add.f32 	%f3327, %f3324, 0f40400000;
	add.f32 	%f3328, %f3327, 0fC1000000;
	add.f32 	%f3329, %f3326, 0f40800000;
	add.f32 	%f3330, %f3329, 0f40C00000;
	add.f32 	%f3331, %f3328, 0f40400000;
	add.f32 	%f3332, %f3331, 0fC1000000;
	add.f32 	%f3333, %f3330, 0f40800000;
	add.f32 	%f3334, %f3333, 0f40C00000;
	add.f32 	%f3335, %f3332, 0f40400000;
	add.f32 	%f3336, %f3335, 0fC1000000;
	add.f32 	%f3337, %f3334, 0f40800000;
	add.f32 	%f3338, %f3337, 0f40C00000;
	add.f32 	%f3339, %f3336, 0f40400000;
	add.f32 	%f3340, %f3339, 0fC1000000;
	add.f32 	%f3341, %f3338, 0f40800000;
	add.f32 	%f3342, %f3341, 0f40C00000;
	add.f32 	%f3343, %f3340, 0f40400000;
	add.f32 	%f3344, %f3343, 0fC1000000;
	add.f32 	%f3345, %f3342, 0f40800000;
	add.f32 	%f3346, %f3345, 0f40C00000;
	add.f32 	%f3347, %f3344, 0f40400000;
	add.f32 	%f3348, %f3347, 0fC1000000;
	add.f32 	%f3349, %f3346, 0f40800000;
	add.f32 	%f3350, %f3349, 0f40C00000;
	add.f32 	%f3351, %f3348, 0f40400000;
	add.f32 	%f3352, %f3351, 0fC1000000;
	add.f32 	%f3353, %f3350, 0f40800000;
	add.f32 	%f3354, %f3353, 0f40C00000;
	add.f32 	%f3355, %f3352, 0f40400000;
	add.f32 	%f3356, %f3355, 0fC1000000;
	add.f32 	%f3357, %f3354, 0f40800000;
	add.f32 	%f3358, %f3357, 0f40C00000;
	add.f32 	%f3359, %f3356, 0f40400000;
	add.f32 	%f3360, %f3359, 0fC1000000;
	add.f32 	%f3361, %f3358, 0f40800000;
	add.f32 	%f3362, %f3361, 0f40C00000;
	add.f32 	%f3363, %f3360, 0f40400000;
	add.f32 	%f3364, %f3363, 0fC1000000;
	add.f32 	%f3365, %f3362, 0f40800000;
	add.f32 	%f3366, %f3365, 0f40C00000;
	add.f32 	%f3367, %f3364, 0f40400000;
	add.f32 	%f3368, %f3367, 0fC1000000;
	add.f32 	%f3369, %f3366, 0f40800000;
	add.f32 	%f3370, %f3369, 0f40C00000;
	add.f32 	%f3371, %f3368, 0f40400000;
	add.f32 	%f3372, %f3371, 0fC1000000;
	add.f32 	%f3373, %f3370, 0f40800000;
	add.f32 	%f3374, %f3373, 0f40C00000;
	add.f32 	%f3375, %f3372, 0f40400000;
	add.f32 	%f3376, %f3375, 0fC1000000;
	add.f32 	%f3377, %f3374, 0f40800000;
	add.f32 	%f3378, %f3377, 0f40C00000;
	add.f32 	%f3379, %f3376, 0f40400000;
	add.f32 	%f3380, %f3379, 0fC1000000;
	add.f32 	%f3381, %f3378, 0f40800000;
	add.f32 	%f3382, %f3381, 0f40C00000;
	add.f32 	%f3383, %f3380, 0f40400000;
	add.f32 	%f3384, %f3383, 0fC1000000;
	add.f32 	%f3385, %f3382, 0f40800000;
	add.f32 	%f3386, %f3385, 0f40C00000;
	add.f32 	%f3387, %f3384, 0f40400000;
	add.f32 	%f3388, %f3387, 0fC1000000;
	add.f32 	%f3389, %f3386, 0f40800000;
	add.f32 	%f3390, %f3389, 0f40C00000;
	add.f32 	%f3391, %f3388, 0f40400000;
	add.f32 	%f3392, %f3391, 0fC1000000;
	add.f32 	%f3393, %f3390, 0f40800000;
	add.f32 	%f3394, %f3393, 0f40C00000;
	add.f32 	%f3395, %f3392, 0f40400000;
	add.f32 	%f3396, %f3395, 0fC1000000;
	add.f32 	%f3397, %f3394, 0f40800000;
	add.f32 	%f3398, %f3397, 0f40C00000;
	add.f32 	%f3399, %f3396, 0f40400000;
	add.f32 	%f3400, %f3399, 0fC1000000;
	add.f32 	%f3401, %f3398, 0f40800000;
	add.f32 	%f3402, %f3401, 0f40C00000;
	add.f32 	%f3403, %f3400, 0f40400000;
	add.f32 	%f3404, %f3403, 0fC1000000;
	add.f32 	%f3405, %f3402, 0f40800000;
	add.f32 	%f3406, %f3405, 0f40C00000;
	add.f32 	%f3407, %f3404, 0f40400000;
	add.f32 	%f3408, %f3407, 0fC1000000;
	add.f32 	%f3409, %f3406, 0f40800000;
	add.f32 	%f3410, %f3409, 0f40C00000;
	add.f32 	%f3411, %f3408, 0f40400000;
	add.f32 	%f3412, %f3411, 0fC1000000;
	add.f32 	%f3413, %f3410, 0f40800000;
	add.f32 	%f3414, %f3413, 0f40C00000;
	add.f32 	%f3415, %f3412, 0f40400000;
	add.f32 	%f3416, %f3415, 0fC1000000;
	add.f32 	%f3417, %f3414, 0f40800000;
	add.f32 	%f3418, %f3417, 0f40C00000;
	add.f32 	%f3419, %f3416, 0f40400000;
	add.f32 	%f3420, %f3419, 0fC1000000;
	add.f32 	%f3421, %f3418, 0f40800000;
	add.f32 	%f3422, %f3421, 0f40C00000;
	add.f32 	%f3423, %f3420, 0f40400000;
	add.f32 	%f3424, %f3423, 0fC1000000;
	add.f32 	%f3425, %f3422, 0f40800000;
	add.f32 	%f3426, %f3425, 0f40C00000;
	add.f32 	%f3427, %f3424, 0f40400000;
	add.f32 	%f3428, %f3427, 0fC1000000;
	add.f32 	%f3429, %f3426, 0f40800000;
	add.f32 	%f3430, %f3429, 0f40C00000;
	add.f32 	%f3431, %f3428, 0f40400000;
	add.f32 	%f3432, %f3431, 0fC1000000;
	add.f32 	%f3433, %f3430, 0f40800000;
	add.f32 	%f3434, %f3433, 0f40C00000;
	add.f32 	%f3435, %f3432, 0f40400000;
	add.f32 	%f3436, %f3435, 0fC1000000;
	add.f32 	%f3437, %f3434, 0f40800000;
	add.f32 	%f3438, %f3437, 0f40C00000;
	add.f32 	%f3439, %f3436, 0f40400000;
	add.f32 	%f3440, %f3439, 0fC1000000;
	add.f32 	%f3441, %f3438, 0f40800000;
	add.f32 	%f3442, %f3441, 0f40C00000;
	add.f32 	%f3443, %f3440, 0f40400000;
	add.f32 	%f3444, %f3443, 0fC1000000;
	add.f32 	%f3445, %f3442, 0f40800000;
	add.f32 	%f3446, %f3445, 0f40C00000;
	add.f32 	%f3447, %f3444, 0f40400000;
	add.f32 	%f3448, %f3447, 0fC1000000;
	add.f32 	%f3449, %f3446, 0f40800000;
	add.f32 	%f3450, %f3449, 0f40C00000;
	add.f32 	%f3451, %f3448, 0f40400000;
	add.f32 	%f3452, %f3451, 0fC1000000;
	add.f32 	%f3453, %f3450, 0f40800000;
	add.f32 	%f3454, %f3453, 0f40C00000;
	add.f32 	%f3455, %f3452, 0f40400000;
	add.f32 	%f3456, %f3455, 0fC1000000;
	add.f32 	%f3457, %f3454, 0f40800000;
	add.f32 	%f3458, %f3457, 0f40C00000;
	add.f32 	%f3459, %f3456, 0f40400000;
	add.f32 	%f3460, %f3459, 0fC1000000;
	add.f32 	%f3461, %f3458, 0f40800000;
	add.f32 	%f3462, %f3461, 0f40C00000;
	add.f32 	%f3463, %f3460, 0f40400000;
	add.f32 	%f3464, %f3463, 0fC1000000;
	add.f32 	%f3465, %f3462, 0f40800000;
	add.f32 	%f3466, %f3465, 0f40C00000;
	add.f32 	%f3467, %f3464, 0f40400000;
	add.f32 	%f3468, %f3467, 0fC1000000;
	add.f32 	%f3469, %f3466, 0f40800000;
	add.f32 	%f3470, %f3469, 0f40C00000;
	add.f32 	%f3471, %f3468, 0f40400000;
	add.f32 	%f3472, %f3471, 0fC1000000;
	add.f32 	%f3473, %f3470, 0f40800000;
	add.f32 	%f3474, %f3473, 0f40C00000;
	add.f32 	%f3475, %f3472, 0f40400000;
	add.f32 	%f3476, %f3475, 0fC1000000;
	add.f32 	%f3477, %f3474, 0f40800000;
	add.f32 	%f3478, %f3477, 0f40C00000;
	add.f32 	%f3479, %f3476, 0f40400000;
	add.f32 	%f3480, %f3479, 0fC1000000;
	add.f32 	%f3481, %f3478, 0f40800000;
	add.f32 	%f3482, %f3481, 0f40C00000;
	add.f32 	%f3483, %f3480, 0f40400000;
	add.f32 	%f3484, %f3483, 0fC1000000;
	add.f32 	%f3485, %f3482, 0f40800000;
	add.f32 	%f3486, %f3485, 0f40C00000;
	add.f32 	%f3487, %f3484, 0f40400000;
	add.f32 	%f3488, %f3487, 0fC1000000;
	add.f32 	%f3489, %f3486, 0f40800000;
	add.f32 	%f3490, %f3489, 0f40C00000;
	add.f32 	%f3491, %f3488, 0f40400000;
	add.f32 	%f3492, %f3491, 0fC1000000;
	add.f32 	%f3493, %f3490, 0f40800000;
	add.f32 	%f3494, %f3493, 0f40C00000;
	add.f32 	%f3495, %f3492, 0f40400000;
	add.f32 	%f3496, %f3495, 0fC1000000;
	add.f32 	%f3497, %f3494, 0f40800000;
	add.f32 	%f3498, %f3497, 0f40C00000;
	add.f32 	%f3499, %f3496, 0f40400000;
	add.f32 	%f3500, %f3499, 0fC1000000;
	add.f32 	%f3501, %f3498, 0f40800000;
	add.f32 	%f3502, %f3501, 0f40C00000;
	add.f32 	%f3503, %f3500, 0f40400000;
	add.f32 	%f3504, %f3503, 0fC1000000;
	add.f32 	%f3505, %f3502, 0f40800000;
	add.f32 	%f3506, %f3505, 0f40C00000;
	add.f32 	%f3507, %f3504, 0f40400000;
	add.f32 	%f3508, %f3507, 0fC1000000;
	add.f32 	%f3509, %f3506, 0f40800000;
	add.f32 	%f3510, %f3509, 0f40C00000;
	add.f32 	%f3511, %f3508, 0f40400000;
	add.f32 	%f3512, %f3511, 0fC1000000;
	add.f32 	%f3513, %f3510, 0f40800000;
	add.f32 	%f3514, %f3513, 0f40C00000;
	add.f32 	%f3515, %f3512, 0f40400000;
	add.f32 	%f3516, %f3515, 0fC1000000;
	add.f32 	%f3517, %f3514, 0f40800000;
	add.f32 	%f3518, %f3517, 0f40C00000;
	add.f32 	%f3519, %f3516, 0f40400000;
	add.f32 	%f3520, %f3519, 0fC1000000;
	add.f32 	%f3521, %f3518, 0f40800000;
	add.f32 	%f3522, %f3521, 0f40C00000;
	add.f32 	%f3523, %f3520, 0f40400000;
	add.f32 	%f3524, %f3523, 0fC1000000;
	add.f32 	%f3525, %f3522, 0f40800000;
	add.f32 	%f3526, %f3525, 0f40C00000;
	add.f32 	%f3527, %f3524, 0f40400000;
	add.f32 	%f3528, %f3527, 0fC1000000;
	add.f32 	%f3529, %f3526, 0f40800000;
	add.f32 	%f3530, %f3529, 0f40C00000;
	add.f32 	%f3531, %f3528, 0f40400000;
	add.f32 	%f3532, %f3531, 0fC1000000;
	add.f32 	%f3533, %f3530, 0f40800000;
	add.f32 	%f3534, %f3533, 0f40C00000;
	add.f32 	%f3535, %f3532, 0f40400000;
	add.f32 	%f3536, %f3535, 0fC1000000;
	add.f32 	%f3537, %f3534, 0f40800000;
	add.f32 	%f3538, %f3537, 0f40C00000;
	add.f32 	%f3539, %f3536, 0f40400000;
	add.f32 	%f3540, %f3539, 0fC1000000;
	add.f32 	%f3541, %f3538, 0f40800000;
	add.f32 	%f3542, %f3541, 0f40C00000;
	add.f32 	%f3543, %f3540, 0f40400000;
	add.f32 	%f3544, %f3543, 0fC1000000;
	add.f32 	%f3545, %f3542, 0f40800000;
	add.f32 	%f3546, %f3545, 0f40C00000;
	add.f32 	%f3547, %f3544, 0f40400000;
	add.f32 	%f3548, %f3547, 0fC1000000;
	add.f32 	%f3549, %f3546, 0f40800000;
	add.f32 	%f3550, %f3549, 0f40C00000;
	add.f32 	%f3551, %f3548, 0f40400000;
	add.f32 	%f3552, %f3551, 0fC1000000;
	add.f32 	%f3553, %f3550, 0f40800000;
	add.f32 	%f3554, %f3553, 0f40C00000;
	add.f32 	%f3555, %f3552, 0f40400000;
	add.f32 	%f3556, %f3555, 0fC1000000;
	add.f32 	%f3557, %f3554, 0f40800000;
	add.f32 	%f3558, %f3557, 0f40C00000;
	add.f32 	%f3559, %f3556, 0f40400000;
	add.f32 	%f3560, %f3559, 0fC1000000;
	add.f32 	%f3561, %f3558, 0f40800000;
	add.f32 	%f3562, %f3561, 0f40C00000;
	add.f32 	%f3563, %f3560, 0f40400000;
	add.f32 	%f3564, %f3563, 0fC1000000;
	add.f32 	%f3565, %f3562, 0f40800000;
	add.f32 	%f3566, %f3565, 0f40C00000;
	add.f32 	%f3567, %f3564, 0f40400000;
	add.f32 	%f3568, %f3567, 0fC1000000;
	add.f32 	%f3569, %f3566, 0f40800000;
	add.f32 	%f3570, %f3569, 0f40C00000;
	add.f32 	%f3571, %f3568, 0f40400000;
	add.f32 	%f3572, %f3571, 0fC1000000;
	add.f32 	%f3573, %f3570, 0f40800000;
	add.f32 	%f3574, %f3573, 0f40C00000;
	add.f32 	%f3575, %f3572, 0f40400000;
	add.f32 	%f3576, %f3575, 0fC1000000;
	add.f32 	%f3577, %f3574, 0f40800000;
	add.f32 	%f3578, %f3577, 0f40C00000;
	add.f32 	%f3579, %f3576, 0f40400000;
	add.f32 	%f3580, %f3579, 0fC1000000;
	add.f32 	%f3581, %f3578, 0f40800000;
	add.f32 	%f3582, %f3581, 0f40C00000;
	add.f32 	%f3583, %f3580, 0f40400000;
	add.f32 	%f3584, %f3583, 0fC1000000;
	add.f32 	%f3585, %f3582, 0f40800000;
	add.f32 	%f3586, %f3585, 0f40C00000;
	add.f32 	%f3587, %f3584, 0f40400000;
	add.f32 	%f3588, %f3587, 0fC1000000;
	add.f32 	%f3589, %f3586, 0f40800000;
	add.f32 	%f3590, %f3589, 0f40C00000;
	add.f32 	%f3591, %f3588, 0f40400000;
	add.f32 	%f3592, %f3591, 0fC1000000;
	add.f32 	%f3593, %f3590, 0f40800000;
	add.f32 	%f3594, %f3593, 0f40C00000;
	add.f32 	%f3595, %f3592, 0f40400000;
	add.f32 	%f3596, %f3595, 0fC1000000;
	add.f32 	%f3597, %f3594, 0f40800000;
	add.f32 	%f3598, %f3597, 0f40C00000;
	add.f32 	%f3599, %f3596, 0f40400000;
	add.f32 	%f3600, %f3599, 0fC1000000;
	add.f32 	%f3601, %f3598, 0f40800000;
	add.f32 	%f3602, %f3601, 0f40C00000;
	add.f32 	%f3603, %f3600, 0f40400000;
	add.f32 	%f3604, %f3603, 0fC1000000;
	add.f32 	%f3605, %f3602, 0f40800000;
	add.f32 	%f3606, %f3605, 0f40C00000;
	add.f32 	%f3607, %f3604, 0f40400000;
	add.f32 	%f3608, %f3607, 0fC1000000;
	add.f32 	%f3609, %f3606, 0f40800000;
	add.f32 	%f3610, %f3609, 0f40C00000;
	add.f32 	%f3611, %f3608, 0f40400000;
	add.f32 	%f3612, %f3611, 0fC1000000;
	add.f32 	%f3613, %f3610, 0f40800000;
	add.f32 	%f3614, %f3613, 0f40C00000;
	add.f32 	%f3615, %f3612, 0f40400000;
	add.f32 	%f3616, %f3615, 0fC1000000;
	add.f32 	%f3617, %f3614, 0f40800000;
	add.f32 	%f3618, %f3617, 0f40C00000;
	add.f32 	%f3619, %f3616, 0f40400000;
	add.f32 	%f3620, %f3619, 0fC1000000;
	add.f32 	%f3621, %f3618, 0f40800000;
	add.f32 	%f3622, %f3621, 0f40C00000;
	add.f32 	%f3623, %f3620, 0f40400000;
	add.f32 	%f3624, %f3623, 0fC1000000;
	add.f32 	%f3625, %f3622, 0f40800000;
	add.f32 	%f3626, %f3625, 0f40C00000;
	add.f32 	%f3627, %f3624, 0f40400000;
	add.f32 	%f3628, %f3627, 0fC1000000;
	add.f32 	%f3629, %f3626, 0f40800000;
	add.f32 	%f3630, %f3629, 0f40C00000;
	add.f32 	%f3631, %f3628, 0f40400000;
	add.f32 	%f3632, %f3631, 0fC1000000;
	add.f32 	%f3633, %f3630, 0f40800000;
	add.f32 	%f3634, %f3633, 0f40C00000;
	add.f32 	%f3635, %f3632, 0f40400000;
	add.f32 	%f3636, %f3635, 0fC1000000;
	add.f32 	%f3637, %f3634, 0f40800000;
	add.f32 	%f3638, %f3637, 0f40C00000;
	add.f32 	%f3639, %f3636, 0f40400000;
	add.f32 	%f3640, %f3639, 0fC1000000;
	add.f32 	%f3641, %f3638, 0f40800000;
	add.f32 	%f3642, %f3641, 0f40C00000;
	add.f32 	%f3643, %f3640, 0f40400000;
	add.f32 	%f3644, %f3643, 0fC1000000;
	add.f32 	%f3645, %f3642, 0f40800000;
	add.f32 	%f3646, %f3645, 0f40C00000;
	add.f32 	%f3647, %f3644, 0f40400000;
	add.f32 	%f3648, %f3647, 0fC1000000;
	add.f32 	%f3649, %f3646, 0f40800000;
	add.f32 	%f3650, %f3649, 0f40C00000;
	add.f32 	%f3651, %f3648, 0f40400000;
	add.f32 	%f3652, %f3651, 0fC1000000;
	add.f32 	%f3653, %f3650, 0f40800000;
	add.f32 	%f3654, %f3653, 0f40C00000;
	add.f32 	%f3655, %f3652, 0f40400000;
	add.f32 	%f3656, %f3655, 0fC1000000;
	add.f32 	%f3657, %f3654, 0f40800000;
	add.f32 	%f3658, %f3657, 0f40C00000;
	add.f32 	%f3659, %f3656, 0f40400000;
	add.f32 	%f3660, %f3659, 0fC1000000;
	add.f32 	%f3661, %f3658, 0f40800000;
	add.f32 	%f3662, %f3661, 0f40C00000;
	add.f32 	%f3663, %f3660, 0f40400000;
	add.f32 	%f3664, %f3663, 0fC1000000;
	add.f32 	%f3665, %f3662, 0f40800000;
	add.f32 	%f3666, %f3665, 0f40C00000;
	add.f32 	%f3667, %f3664, 0f40400000;
	add.f32 	%f3668, %f3667, 0fC1000000;
	add.f32 	%f3669, %f3666, 0f40800000;
	add.f32 	%f3670, %f3669, 0f40C00000;
	add.f32 	%f3671, %f3668, 0f40400000;
	add.f32 	%f3672, %f3671, 0fC1000000;
	add.f32 	%f3673, %f3670, 0f40800000;
	add.f32 	%f3674, %f3673, 0f40C00000;
	add.f32 	%f3675, %f3672, 0f40400000;
	add.f32 	%f3676, %f3675, 0fC1000000;
	add.f32 	%f3677, %f3674, 0f40800000;
	add.f32 	%f3678, %f3677, 0f40C00000;
	add.f32 	%f3679, %f3676, 0f40400000;
	add.f32 	%f3680, %f3679, 0fC1000000;
	add.f32 	%f3681, %f3678, 0f40800000;
	add.f32 	%f3682, %f3681, 0f40C00000;
	add.f32 	%f3683, %f3680, 0f40400000;
	add.f32 	%f3684, %f3683, 0fC1000000;
	add.f32 	%f3685, %f3682, 0f40800000;
	add.f32 	%f3686, %f3685, 0f40C00000;
	add.f32 	%f3687, %f3684, 0f40400000;
	add.f32 	%f3688, %f3687, 0fC1000000;
	add.f32 	%f3689, %f3686, 0f40800000;
	add.f32 	%f3690, %f3689, 0f40C00000;
	add.f32 	%f3691, %f3688, 0f40400000;
	add.f32 	%f3692, %f3691, 0fC1000000;
	add.f32 	%f3693, %f3690, 0f40800000;
	add.f32 	%f3694, %f3693, 0f40C00000;
	add.f32 	%f3695, %f3692, 0f40400000;
	add.f32 	%f3696, %f3695, 0fC1000000;
	add.f32 	%f3697, %f3694, 0f40800000;
	add.f32 	%f3698, %f3697, 0f40C00000;
	add.f32 	%f3699, %f3696, 0f40400000;
	add.f32 	%f3700, %f3699, 0fC1000000;
	add.f32 	%f3701, %f3698, 0f40800000;
	add.f32 	%f3702, %f3701, 0f40C00000;
	add.f32 	%f3703, %f3700, 0f40400000;
	add.f32 	%f3704, %f3703, 0fC1000000;
	add.f32 	%f3705, %f3702, 0f40800000;
	add.f32 	%f3706, %f3705, 0f40C00000;
	add.f32 	%f3707, %f3704, 0f40400000;
	add.f32 	%f3708, %f3707, 0fC1000000;
	add.f32 	%f3709, %f3706, 0f40800000;
	add.f32 	%f3710, %f3709, 0f40C00000;
	add.f32 	%f3711, %f3708, 0f40400000;
	add.f32 	%f3712, %f3711, 0fC1000000;
	add.f32 	%f3713, %f3710, 0f40800000;
	add.f32 	%f3714, %f3713, 0f40C00000;
	add.f32 	%f3715, %f3712, 0f40400000;
	add.f32 	%f3716, %f3715, 0fC1000000;
	add.f32 	%f3717, %f3714, 0f40800000;
	add.f32 	%f3718, %f3717, 0f40C00000;
	add.f32 	%f3719, %f3716, 0f40400000;
	add.f32 	%f3720, %f3719, 0fC1000000;
	add.f32 	%f3721, %f3718, 0f40800000;
	add.f32 	%f3722, %f3721, 0f40C00000;
	add.f32 	%f3723, %f3720, 0f40400000;
	add.f32 	%f3724, %f3723, 0fC1000000;
	add.f32 	%f3725, %f3722, 0f40800000;
	add.f32 	%f3726, %f3725, 0f40C00000;
	add.f32 	%f3727, %f3724, 0f40400000;
	add.f32 	%f3728, %f3727, 0fC1000000;
	add.f32 	%f3729, %f3726, 0f40800000;
	add.f32 	%f3730, %f3729, 0f40C00000;
	add.f32 	%f3731, %f3728, 0f40400000;
	add.f32 	%f3732, %f3731, 0fC1000000;
	add.f32 	%f3733, %f3730, 0f40800000;
	add.f32 	%f3734, %f3733, 0f40C00000;
	add.f32 	%f3735, %f3732, 0f40400000;
	add.f32 	%f3736, %f3735, 0fC1000000;
	add.f32 	%f3737, %f3734, 0f40800000;
	add.f32 	%f3738, %f3737, 0f40C00000;
	add.f32 	%f3739, %f3736, 0f40400000;
	add.f32 	%f3740, %f3739, 0fC1000000;
	add.f32 	%f3741, %f3738, 0f40800000;
	add.f32 	%f3742, %f3741, 0f40C00000;
	add.f32 	%f3743, %f3740, 0f40400000;
	add.f32 	%f3744, %f3743, 0fC1000000;
	add.f32 	%f3745, %f3742, 0f40800000;
	add.f32 	%f3746, %f3745, 0f40C00000;
	add.f32 	%f3747, %f3744, 0f40400000;
	add.f32 	%f3748, %f3747, 0fC1000000;
	add.f32 	%f3749, %f3746, 0f40800000;
	add.f32 	%f3750, %f3749, 0f40C00000;
	add.f32 	%f3751, %f3748, 0f40400000;
	add.f32 	%f3752, %f3751, 0fC1000000;
	add.f32 	%f3753, %f3750, 0f40800000;
	add.f32 	%f3754, %f3753, 0f40C00000;
	add.f32 	%f3755, %f3752, 0f40400000;
	add.f32 	%f3756, %f3755, 0fC1000000;
	add.f32 	%f3757, %f3754, 0f40800000;
	add.f32 	%f3758, %f3757, 0f40C00000;
	add.f32 	%f3759, %f3756, 0f40400000;
	add.f32 	%f3760, %f3759, 0fC1000000;
	add.f32 	%f3761, %f3758, 0f40800000;
	add.f32 	%f3762, %f3761, 0f40C00000;
	add.f32 	%f3763, %f3760, 0f40400000;
	add.f32 	%f3764, %f3763, 0fC1000000;
	add.f32 	%f3765, %f3762, 0f40800000;
	add.f32 	%f3766, %f3765, 0f40C00000;
	add.f32 	%f3767, %f3764, 0f40400000;
	add.f32 	%f3768, %f3767, 0fC1000000;
	add.f32 	%f3769, %f3766, 0f40800000;
	add.f32 	%f3770, %f3769, 0f40C00000;
	add.f32 	%f3771, %f3768, 0f40400000;
	add.f32 	%f3772, %f3771, 0fC1000000;
	add.f32 	%f3773, %f3770, 0f40800000;
	add.f32 	%f3774, %f3773, 0f40C00000;
	add.f32 	%f3775, %f3772, 0f40400000;
	add.f32 	%f3776, %f3775, 0fC1000000;
	add.f32 	%f3777, %f3774, 0f40800000;
	add.f32 	%f3778, %f3777, 0f40C00000;
	add.f32 	%f3779, %f3776, 0f40400000;
	add.f32 	%f3780, %f3779, 0fC1000000;
	add.f32 	%f3781, %f3778, 0f40800000;
	add.f32 	%f3782, %f3781, 0f40C00000;
	add.f32 	%f3783, %f3780, 0f40400000;
	add.f32 	%f3784, %f3783, 0fC1000000;
	add.f32 	%f3785, %f3782, 0f40800000;
	add.f32 	%f3786, %f3785, 0f40C00000;
	add.f32 	%f3787, %f3784, 0f40400000;
	add.f32 	%f3788, %f3787, 0fC1000000;
	add.f32 	%f3789, %f3786, 0f40800000;
	add.f32 	%f3790, %f3789, 0f40C00000;
	add.f32 	%f3791, %f3788, 0f40400000;
	add.f32 	%f3792, %f3791, 0fC1000000;
	add.f32 	%f3793, %f3790, 0f40800000;
	add.f32 	%f3794, %f3793, 0f40C00000;
	add.f32 	%f3795, %f3792, 0f40400000;
	add.f32 	%f3796, %f3795, 0fC1000000;
	add.f32 	%f3797, %f3794, 0f40800000;
	add.f32 	%f3798, %f3797, 0f40C00000;
	add.f32 	%f3799, %f3796, 0f40400000;
	add.f32 	%f3800, %f3799, 0fC1000000;
	add.f32 	%f3801, %f3798, 0f40800000;
	add.f32 	%f3802, %f3801, 0f40C00000;
	add.f32 	%f3803, %f3800, 0f40400000;
	add.f32 	%f3804, %f3803, 0fC1000000;
	add.f32 	%f3805, %f3802, 0f40800000;
	add.f32 	%f3806, %f3805, 0f40C00000;
	add.f32 	%f3807, %f3804, 0f40400000;
	add.f32 	%f3808, %f3807, 0fC1000000;
	add.f32 	%f3809, %f3806, 0f40800000;
	add.f32 	%f3810, %f3809, 0f40C00000;
	add.f32 	%f3811, %f3808, 0f40400000;
	add.f32 	%f3812, %f3811, 0fC1000000;
	add.f32 	%f3813, %f3810, 0f40800000;
	add.f32 	%f3814, %f3813, 0f40C00000;
	add.f32 	%f3815, %f3812, 0f40400000;
	add.f32 	%f3816, %f3815, 0fC1000000;
	add.f32 	%f3817, %f3814, 0f40800000;
	add.f32 	%f3818, %f3817, 0f40C00000;
	add.f32 	%f3819, %f3816, 0f40400000;
	add.f32 	%f3820, %f3819, 0fC1000000;
	add.f32 	%f3821, %f3818, 0f40800000;
	add.f32 	%f3822, %f3821, 0f40C00000;
	add.f32 	%f3823, %f3820, 0f40400000;
	add.f32 	%f3824, %f3823, 0fC1000000;
	add.f32 	%f3825, %f3822, 0f40800000;
	add.f32 	%f3826, %f3825, 0f40C00000;
	add.f32 	%f3827, %f3824, 0f40400000;
	add.f32 	%f3828, %f3827, 0fC1000000;
	add.f32 	%f3829, %f3826, 0f40800000;
	add.f32 	%f3830, %f3829, 0f40C00000;
	add.f32 	%f3831, %f3828, 0f40400000;
	add.f32 	%f3832, %f3831, 0fC1000000;
	add.f32 	%f3833, %f3830, 0f40800000;
	add.f32 	%f3834, %f3833, 0f40C00000;
	add.f32 	%f3835, %f3832, 0f40400000;
	add.f32 	%f3836, %f3835, 0fC1000000;
	add.f32 	%f3837, %f3834, 0f40800000;
	add.f32 	%f3838, %f3837, 0f40C00000;
	add.f32 	%f3839, %f3836, 0f40400000;
	add.f32 	%f3840, %f3839, 0fC1000000;
	add.f32 	%f3841, %f3838, 0f40800000;
	add.f32 	%f3842, %f3841, 0f40C00000;
	add.f32 	%f3843, %f3840, 0f40400000;
	add.f32 	%f3844, %f3843, 0fC1000000;
	add.f32 	%f3845, %f3842, 0f40800000;
	add.f32 	%f3846, %f3845, 0f40C00000;
	add.f32 	%f3847, %f3844, 0f40400000;
	add.f32 	%f3848, %f3847, 0fC1000000;
	add.f32 	%f3849, %f3846, 0f40800000;
	add.f32 	%f3850, %f3849, 0f40C00000;
	add.f32 	%f3851, %f3848, 0f40400000;
	add.f32 	%f3852, %f3851, 0fC1000000;
	add.f32 	%f3853, %f3850, 0f40800000;
	add.f32 	%f3854, %f3853, 0f40C00000;
	add.f32 	%f3855, %f3852, 0f40400000;
	add.f32 	%f3856, %f3855, 0fC1000000;
	add.f32 	%f3857, %f3854, 0f40800000;
	add.f32 	%f3858, %f3857, 0f40C00000;
	add.f32 	%f3859, %f3856, 0f40400000;
	add.f32 	%f3860, %f3859, 0fC1000000;
	add.f32 	%f3861, %f3858, 0f40800000;
	add.f32 	%f3862, %f3861, 0f40C00000;
	add.f32 	%f3863, %f3860, 0f40400000;
	add.f32 	%f3864, %f3863, 0fC1000000;
	add.f32 	%f3865, %f3862, 0f40800000;
	add.f32 	%f3866, %f3865, 0f40C00000;
	add.f32 	%f3867, %f3864, 0f40400000;
	add.f32 	%f3868, %f3867, 0fC1000000;
	add.f32 	%f3869, %f3866, 0f40800000;
	add.f32 	%f3870, %f3869, 0f40C00000;
	add.f32 	%f3871, %f3868, 0f40400000;
	add.f32 	%f3872, %f3871, 0fC1000000;
	add.f32 	%f3873, %f3870, 0f40800000;
	add.f32 	%f3874, %f3873, 0f40C00000;
	add.f32 	%f3875, %f3872, 0f40400000;
	add.f32 	%f3876, %f3875, 0fC1000000;
	add.f32 	%f3877, %f3874, 0f40800000;
	add.f32 	%f3878, %f3877, 0f40C00000;
	add.f32 	%f3879, %f3876, 0f40400000;
	add.f32 	%f3880, %f3879, 0fC1000000;
	add.f32 	%f3881, %f3878, 0f40800000;
	add.f32 	%f3882, %f3881, 0f40C00000;
	add.f32 	%f3883, %f3880, 0f40400000;
	add.f32 	%f3884, %f3883, 0fC1000000;
	add.f32 	%f3885, %f3882, 0f40800000;
	add.f32 	%f3886, %f3885, 0f40C00000;
	add.f32 	%f3887, %f3884, 0f40400000;
	add.f32 	%f3888, %f3887, 0fC1000000;
	add.f32 	%f3889, %f3886, 0f40800000;
	add.f32 	%f3890, %f3889, 0f40C00000;
	add.f32 	%f3891, %f3888, 0f40400000;
	add.f32 	%f3892, %f3891, 0fC1000000;
	add.f32 	%f3893, %f3890, 0f40800000;
	add.f32 	%f3894, %f3893, 0f40C00000;
	add.f32 	%f3895, %f3892, 0f40400000;
	add.f32 	%f3896, %f3895, 0fC1000000;
	add.f32 	%f3897, %f3894, 0f40800000;
	add.f32 	%f3898, %f3897, 0f40C00000;
	add.f32 	%f3899, %f3896, 0f40400000;
	add.f32 	%f3900, %f3899, 0fC1000000;
	add.f32 	%f3901, %f3898, 0f40800000;
	add.f32 	%f3902, %f3901, 0f40C00000;
	add.f32 	%f3903, %f3900, 0f40400000;
	add.f32 	%f3904, %f3903, 0fC1000000;
	add.f32 	%f3905, %f3902, 0f40800000;
	add.f32 	%f3906, %f3905, 0f40C00000;
	add.f32 	%f3907, %f3904, 0f40400000;
	add.f32 	%f3908, %f3907, 0fC1000000;
	add.f32 	%f3909, %f3906, 0f40800000;
	add.f32 	%f3910, %f3909, 0f40C00000;
	add.f32 	%f3911, %f3908, 0f40400000;
	add.f32 	%f3912, %f3911, 0fC1000000;
	add.f32 	%f3913, %f3910, 0f40800000;
	add.f32 	%f3914, %f3913, 0f40C00000;
	add.f32 	%f3915, %f3912, 0f40400000;
	add.f32 	%f3916, %f3915, 0fC1000000;
	add.f32 	%f3917, %f3914, 0f40800000;
	add.f32 	%f3918, %f3917, 0f40C00000;
	add.f32 	%f3919, %f3916, 0f40400000;
	add.f32 	%f3920, %f3919, 0fC1000000;
	add.f32 	%f3921, %f3918, 0f40800000;
	add.f32 	%f3922, %f3921, 0f40C00000;
	add.f32 	%f3923, %f3920, 0f40400000;
	add.f32 	%f3924, %f3923, 0fC1000000;
	add.f32 	%f3925, %f3922, 0f40800000;
	add.f32 	%f3926, %f3925, 0f40C00000;
	add.f32 	%f3927, %f3924, 0f40400000;
	add.f32 	%f3928, %f3927, 0fC1000000;
	add.f32 	%f3929, %f3926, 0f40800000;
	add.f32 	%f3930, %f3929, 0f40C00000;
	add.f32 	%f3931, %f3928, 0f40400000;
	add.f32 	%f3932, %f3931, 0fC1000000;
	add.f32 	%f3933, %f3930, 0f40800000;
	add.f32 	%f3934, %f3933, 0f40C00000;
	add.f32 	%f3935, %f3932, 0f40400000;
	add.f32 	%f3936, %f3935, 0fC1000000;
	add.f32 	%f3937, %f3934, 0f40800000;
	add.f32 	%f3938, %f3937, 0f40C00000;
	add.f32 	%f3939, %f3936, 0f40400000;
	add.f32 	%f3940, %f3939, 0fC1000000;
	add.f32 	%f3941, %f3938, 0f40800000;
	add.f32 	%f3942, %f3941, 0f40C00000;
	add.f32 	%f3943, %f3940, 0f40400000;
	add.f32 	%f3944, %f3943, 0fC1000000;
	add.f32 	%f3945, %f3942, 0f40800000;
	add.f32 	%f3946, %f3945, 0f40C00000;
	add.f32 	%f3947, %f3944, 0f40400000;
	add.f32 	%f3948, %f3947, 0fC1000000;
	add.f32 	%f3949, %f3946, 0f40800000;
	add.f32 	%f3950, %f3949, 0f40C00000;
	add.f32 	%f3951, %f3948, 0f40400000;
	add.f32 	%f3952, %f3951, 0fC1000000;
	add.f32 	%f3953, %f3950, 0f40800000;
	add.f32 	%f3954, %f3953, 0f40C00000;
	add.f32 	%f3955, %f3952, 0f40400000;
	add.f32 	%f3956, %f3955, 0fC1000000;
	add.f32 	%f3957, %f3954, 0f40800000;
	add.f32 	%f3958, %f3957, 0f40C00000;
	add.f32 	%f3959, %f3956, 0f40400000;
	add.f32 	%f3960, %f3959, 0fC1000000;
	add.f32 	%f3961, %f3958, 0f40800000;
	add.f32 	%f3962, %f3961, 0f40C00000;
	add.f32 	%f3963, %f3960, 0f40400000;
	add.f32 	%f3964, %f3963, 0fC1000000;
	add.f32 	%f3965, %f3962, 0f40800000;
	add.f32 	%f3966, %f3965, 0f40C00000;
	add.f32 	%f3967, %f3964, 0f40400000;
	add.f32 	%f3968, %f3967, 0fC1000000;
	add.f32 	%f3969, %f3966, 0f40800000;
	add.f32 	%f3970, %f3969, 0f40C00000;
	add.f32 	%f3971, %f3968, 0f40400000;
	add.f32 	%f3972, %f3971, 0fC1000000;
	add.f32 	%f3973, %f3970, 0f40800000;
	add.f32 	%f3974, %f3973, 0f40C00000;
	add.f32 	%f3975, %f3972, 0f40400000;
	add.f32 	%f3976, %f3975, 0fC1000000;
	add.f32 	%f3977, %f3974, 0f40800000;
	add.f32 	%f3978, %f3977, 0f40C00000;
	add.f32 	%f3979, %f3976, 0f40400000;
	add.f32 	%f3980, %f3979, 0fC1000000;
	add.f32 	%f3981, %f3978, 0f40800000;
	add.f32 	%f3982, %f3981, 0f40C00000;
	add.f32 	%f3983, %f3980, 0f40400000;
	add.f32 	%f3984, %f3983, 0fC1000000;
	add.f32 	%f3985, %f3982, 0f40800000;
	add.f32 	%f3986, %f3985, 0f40C00000;
	add.f32 	%f3987, %f3984, 0f40400000;
	add.f32 	%f3988, %f3987, 0fC1000000;
	add.f32 	%f3989, %f3986, 0f40800000;
	add.f32 	%f3990, %f3989, 0f40C00000;
	add.f32 	%f3991, %f3988, 0f40400000;
	add.f32 	%f3992, %f3991, 0fC1000000;
	add.f32 	%f3993, %f3990, 0f40800000;
	add.f32 	%f3994, %f3993, 0f40C00000;
	add.f32 	%f3995, %f3992, 0f40400000;
	add.f32 	%f3996, %f3995, 0fC1000000;
	add.f32 	%f3997, %f3994, 0f40800000;
	add.f32 	%f3998, %f3997, 0f40C00000;
	add.f32 	%f3999, %f3996, 0f40400000;
	add.f32 	%f4000, %f3999, 0fC1000000;
	add.f32 	%f4001, %f3998, 0f40800000;
	add.f32 	%f4002, %f4001, 0f40C00000;
	add.f32 	%f4003, %f4000, 0f40400000;
	add.f32 	%f4004, %f4003, 0fC1000000;
	add.f32 	%f4005, %f4002, 0f40800000;
	add.f32 	%f4006, %f4005, 0f40C00000;
	add.f32 	%f4007, %f4004, 0f40400000;
	add.f32 	%f4008, %f4007, 0fC1000000;
	add.f32 	%f4009, %f4006, 0f40800000;
	add.f32 	%f4010, %f4009, 0f40C00000;
	add.f32 	%f4011, %f4008, 0f40400000;
	add.f32 	%f4012, %f4011, 0fC1000000;
	add.f32 	%f4013, %f4010, 0f40800000;
	add.f32 	%f4014, %f4013, 0f40C00000;
	add.f32 	%f4015, %f4012, 0f40400000;
	add.f32 	%f4016, %f4015, 0fC1000000;
	add.f32 	%f4017, %f4014, 0f40800000;
	add.f32 	%f4018, %f4017, 0f40C00000;
	add.f32 	%f4019, %f4016, 0f40400000;
	add.f32 	%f4020, %f4019, 0fC1000000;
	add.f32 	%f4021, %f4018, 0f40800000;
	add.f32 	%f4022, %f4021, 0f40C00000;
	add.f32 	%f4023, %f4020, 0f40400000;
	add.f32 	%f4024, %f4023, 0fC1000000;
	add.f32 	%f4025, %f4022, 0f40800000;
	add.f32 	%f4026, %f4025, 0f40C00000;
	add.f32 	%f4027, %f4024, 0f40400000;
	add.f32 	%f4028, %f4027, 0fC1000000;
	add.f32 	%f4029, %f4026, 0f40800000;
	add.f32 	%f4030, %f4029, 0f40C00000;
	add.f32 	%f4031, %f4028, 0f40400000;
	add.f32 	%f4032, %f4031, 0fC1000000;
	add.f32 	%f4033, %f4030, 0f40800000;
	add.f32 	%f4034, %f4033, 0f40C00000;
	add.f32 	%f4035, %f4032, 0f40400000;
	add.f32 	%f4036, %f4035, 0fC1000000;
	add.f32 	%f4037, %f4034, 0f40800000;
	add.f32 	%f4038, %f4037, 0f40C00000;
	add.f32 	%f4039, %f4036, 0f40400000;
	add.f32 	%f4040, %f4039, 0fC1000000;
	add.f32 	%f4041, %f4038, 0f40800000;
	add.f32 	%f4042, %f4041, 0f40C00000;
	add.f32 	%f4043, %f4040, 0f40400000;
	add.f32 	%f4044, %f4043, 0fC1000000;
	add.f32 	%f4045, %f4042, 0f40800000;
	add.f32 	%f4046, %f4045, 0f40C00000;
	add.f32 	%f4047, %f4044, 0f40400000;
	add.f32 	%f4048, %f4047, 0fC1000000;
	add.f32 	%f4049, %f4046, 0f40800000;
	add.f32 	%f4050, %f4049, 0f40C00000;
	add.f32 	%f4051, %f4048, 0f40400000;
	add.f32 	%f4052, %f4051, 0fC1000000;
	add.f32 	%f4053, %f4050, 0f40800000;
	add.f32 	%f4054, %f4053, 0f40C00000;
	add.f32 	%f4055, %f4052, 0f40400000;
	add.f32 	%f4056, %f4055, 0fC1000000;
	add.f32 	%f4057, %f4054, 0f40800000;
	add.f32 	%f4058, %f4057, 0f40C00000;
	add.f32 	%f4059, %f4056, 0f40400000;
	add.f32 	%f4060, %f4059, 0fC1000000;
	add.f32 	%f4061, %f4058, 0f40800000;
	add.f32 	%f4062, %f4061, 0f40C00000;
	add.f32 	%f4063, %f4060, 0f40400000;
	add.f32 	%f4064, %f4063, 0fC1000000;
	add.f32 	%f4065, %f4062, 0f40800000;
	add.f32 	%f4066, %f4065, 0f40C00000;
	add.f32 	%f4067, %f4064, 0f40400000;
	add.f32 	%f4068, %f4067, 0fC1000000;
	add.f32 	%f4069, %f4066, 0f40800000;
	add.f32 	%f4070, %f4069, 0f40C00000;
	add.f32 	%f4071, %f4068, 0f40400000;
	add.f32 	%f4072, %f4071, 0fC1000000;
	add.f32 	%f4073, %f4070, 0f40800000;
	add.f32 	%f4074, %f4073, 0f40C00000;
	add.f32 	%f4075, %f4072, 0f40400000;
	add.f32 	%f4076, %f4075, 0fC1000000;
	add.f32 	%f4077, %f4074, 0f40800000;
	add.f32 	%f4078, %f4077, 0f40C00000;
	add.f32 	%f4079, %f4076, 0f40400000;
	add.f32 	%f4080, %f4079, 0fC1000000;
	add.f32 	%f4081, %f4078, 0f40800000;
	add.f32 	%f4082, %f4081, 0f40C00000;
	add.f32 	%f4083, %f4080, 0f40400000;
	add.f32 	%f4084, %f4083, 0fC1000000;
	add.f32 	%f4085, %f4082, 0f40800000;
	add.f32 	%f4086, %f4085, 0f40C00000;
	add.f32 	%f4087, %f4084, 0f40400000;
	add.f32 	%f4088, %f4087, 0fC1000000;
	add.f32 	%f4089, %f4086, 0f40800000;
	add.f32 	%f4090, %f4089, 0f40C00000;
	add.f32 	%f4091, %f4088, 0f40400000;
	add.f32 	%f4092, %f4091, 0fC1000000;
	add.f32 	%f4093, %f4090, 0f40800000;
	add.f32 	%f4094, %f4093, 0f40C00000;
	add.f32 	%f4095, %f4092, 0f40400000;
	add.f32 	%f4096, %f4095, 0fC1000000;
	add.f32 	%f4097, %f4094, 0f40800000;
	add.f32 	%f4098, %f4097, 0f40C00000;
	add.f32 	%f4099, %f4096, 0f40400000;
	add.f32 	%f4100, %f4099, 0fC1000000;
	add.f32 	%f4101, %f4098, 0f40800000;
	add.f32 	%f4102, %f4101, 0f40C00000;
	add.f32 	%f4103, %f4100, 0f40400000;
	add.f32 	%f4104, %f4103, 0fC1000000;
	add.f32 	%f4105, %f4102, 0f40800000;
	add.f32 	%f4106, %f4105, 0f40C00000;
	add.f32 	%f4107, %f4104, 0f40400000;
	add.f32 	%f4108, %f4107, 0fC1000000;
	add.f32 	%f4109, %f4106, 0f40800000;
	add.f32 	%f4110, %f4109, 0f40C00000;
	add.f32 	%f4111, %f4108, 0f40400000;
	add.f32 	%f4112, %f4111, 0fC1000000;
	add.f32 	%f4113, %f4110, 0f40800000;
	add.f32 	%f4114, %f4113, 0f40C00000;
	add.f32 	%f4115, %f4112, 0f40400000;
	add.f32 	%f4116, %f4115, 0fC1000000;
	add.f32 	%f4117, %f4114, 0f40800000;
	add.f32 	%f4118, %f4117, 0f40C00000;
	add.f32 	%f4119, %f4116, 0f40400000;
	add.f32 	%f4120, %f4119, 0fC1000000;
	add.f32 	%f4121, %f4118, 0f40800000;
	add.f32 	%f4122, %f4121, 0f40C00000;
	add.f32 	%f4123, %f4120, 0f40400000;
	add.f32 	%f4124, %f4123, 0fC1000000;
	add.f32 	%f4125, %f4122, 0f40800000;
	add.f32 	%f4126, %f4125, 0f40C00000;
	add.f32 	%f4127, %f4124, 0f40400000;
	add.f32 	%f4128, %f4127, 0fC1000000;
	add.f32 	%f4129, %f4126, 0f40800000;
	add.f32 	%f4130, %f4129, 0f40C00000;
	add.f32 	%f4131, %f4128, 0f40400000;
	add.f32 	%f4132, %f4131, 0fC1000000;
	add.f32 	%f4133, %f4130, 0f40800000;
	add.f32 	%f4134, %f4133, 0f40C00000;
	add.f32 	%f4135, %f4132, 0f40400000;
	add.f32 	%f4136, %f4135, 0fC1000000;
	add.f32 	%f4137, %f4134, 0f40800000;
	add.f32 	%f4138, %f4137, 0f40C00000;
	add.f32 	%f4139, %f4136, 0f40400000;
	add.f32 	%f4140, %f4139, 0fC1000000;
	add.f32 	%f4141, %f4138, 0f40800000;
	add.f32 	%f4142, %f4141, 0f40C00000;
	add.f32 	%f4143, %f4140, 0f40400000;
	add.f32 	%f4144, %f4143, 0fC1000000;
	add.f32 	%f4145, %f4142, 0f40800000;
	add.f32 	%f4146, %f4145, 0f40C00000;
	add.f32 	%f4147, %f4144, 0f40400000;
	add.f32 	%f4148, %f4147, 0fC1000000;
	add.f32 	%f4149, %f4146, 0f40800000;
	add.f32 	%f4150, %f4149, 0f40C00000;
	add.f32 	%f4151, %f4148, 0f40400000;
	add.f32 	%f4152, %f4151, 0fC1000000;
	add.f32 	%f4153, %f4150, 0f40800000;
	add.f32 	%f4154, %f4153, 0f40C00000;
	add.f32 	%f4155, %f4152, 0f40400000;
	add.f32 	%f4156, %f4155, 0fC1000000;
	add.f32 	%f4157, %f4154, 0f40800000;
	add.f32 	%f4158, %f4157, 0f40C00000;
	add.f32 	%f4159, %f4156, 0f40400000;
	add.f32 	%f4160, %f4159, 0fC1000000;
	add.f32 	%f4161, %f4158, 0f40800000;
	add.f32 	%f4162, %f4161, 0f40C00000;
	add.f32 	%f4163, %f4160, 0f40400000;
	add.f32 	%f4164, %f4163, 0fC1000000;
	add.f32 	%f4165, %f4162, 0f40800000;
	add.f32 	%f4166, %f4165, 0f40C00000;
	add.f32 	%f4167, %f4164, 0f40400000;
	add.f32 	%f4168, %f4167, 0fC1000000;
	add.f32 	%f4169, %f4166, 0f40800000;
	add.f32 	%f4170, %f4169, 0f40C00000;
	add.f32 	%f4171, %f4168, 0f40400000;
	add.f32 	%f4172, %f4171, 0fC1000000;
	add.f32 	%f4173, %f4170, 0f40800000;
	add.f32 	%f4174, %f4173, 0f40C00000;
	add.f32 	%f4175, %f4172, 0f40400000;
	add.f32 	%f4176, %f4175, 0fC1000000;
	add.f32 	%f4177, %f4174, 0f40800000;
	add.f32 	%f4178, %f4177, 0f40C00000;
	add.f32 	%f4179, %f4176, 0f40400000;
	add.f32 	%f4180, %f4179, 0fC1000000;
	add.f32 	%f4181, %f4178, 0f40800000;
	add.f32 	%f4182, %f4181, 0f40C00000;
	add.f32 	%f4183, %f4180, 0f40400000;
	add.f32 	%f4184, %f4183, 0fC1000000;
	add.f32 	%f4185, %f4182, 0f40800000;
	add.f32 	%f4186, %f4185, 0f40C00000;
	add.f32 	%f4187, %f4184, 0f40400000;
	add.f32 	%f4188, %f4187, 0fC1000000;
	add.f32 	%f4189, %f4186, 0f40800000;
	add.f32 	%f4190, %f4189, 0f40C00000;
	add.f32 	%f4191, %f4188, 0f40400000;
	add.f32 	%f4192, %f4191, 0fC1000000;
	add.f32 	%f4193, %f4190, 0f40800000;
	add.f32 	%f4194, %f4193, 0f40C00000;
	add.f32 	%f4195, %f4192, 0f40400000;
	add.f32 	%f4196, %f4195, 0fC1000000;
	add.f32 	%f4197, %f4194, 0f40800000;
	add.f32 	%f4198, %f4197, 0f40C00000;
	add.f32 	%f4199, %f4196, 0f40400000;
	add.f32 	%f4200, %f4199, 0fC1000000;
	add.f32 	%f4201, %f4198, 0f40800000;
	add.f32 	%f4202, %f4201, 0f40C00000;
	add.f32 	%f4203, %f4200, 0f40400000;
	add.f32 	%f4204, %f4203, 0fC1000000;
	add.f32 	%f4205, %f4202, 0f40800000;
	add.f32 	%f4206, %f4205, 0f40C00000;
	add.f32 	%f4207, %f4204, 0f40400000;
	add.f32 	%f4208, %f4207, 0fC1000000;
	add.f32 	%f4209, %f4206, 0f40800000;
	add.f32 	%f4210, %f4209, 0f40C00000;
	add.f32 	%f4211, %f4208, 0f40400000;
	add.f32 	%f4212, %f4211, 0fC1000000;
	add.f32 	%f4213, %f4210, 0f40800000;
	add.f32 	%f4214, %f4213, 0f40C00000;
	add.f32 	%f4215, %f4212, 0f40400000;
	add.f32 	%f4216, %f4215, 0fC1000000;
	add.f32 	%f4217, %f4214, 0f40800000;
	add.f32 	%f4218, %f4217, 0f40C00000;
	add.f32 	%f4219, %f4216, 0f40400000;
	add.f32 	%f4220, %f4219, 0fC1000000;
	add.f32 	%f4221, %f4218, 0f40800000;
	add.f32 	%f4222, %f4221, 0f40C00000;
	add.f32 	%f4223, %f4220, 0f40400000;
	add.f32 	%f4224, %f4223, 0fC1000000;
	add.f32 	%f4225, %f4222, 0f40800000;
	add.f32 	%f4226, %f4225, 0f40C00000;
	add.f32 	%f4227, %f4224, 0f40400000;
	add.f32 	%f4228, %f4227, 0fC1000000;
	add.f32 	%f4229, %f4226, 0f40800000;
	add.f32 	%f4230, %f4229, 0f40C00000;
	add.f32 	%f4231, %f4228, 0f40400000;
	add.f32 	%f4232, %f4231, 0fC1000000;
	add.f32 	%f4233, %f4230, 0f40800000;
	add.f32 	%f4234, %f4233, 0f40C00000;
	add.f32 	%f4235, %f4232, 0f40400000;
	add.f32 	%f4236, %f4235, 0fC1000000;
	add.f32 	%f4237, %f4234, 0f40800000;
	add.f32 	%f4238, %f4237, 0f40C00000;
	add.f32 	%f4239, %f4236, 0f40400000;
	add.f32 	%f4240, %f4239, 0fC1000000;
	add.f32 	%f4241, %f4238, 0f40800000;
	add.f32 	%f4242, %f4241, 0f40C00000;
	add.f32 	%f4243, %f4240, 0f40400000;
	add.f32 	%f4244, %f4243, 0fC1000000;
	add.f32 	%f4245, %f4242, 0f40800000;
	add.f32 	%f4246, %f4245, 0f40C00000;
	add.f32 	%f4247, %f4244, 0f40400000;
	add.f32 	%f4248, %f4247, 0fC1000000;
	add.f32 	%f4249, %f4246, 0f40800000;
	add.f32 	%f4250, %f4249, 0f40C00000;
	add.f32 	%f4251, %f4248, 0f40400000;
	add.f32 	%f4252, %f4251, 0fC1000000;
	add.f32 	%f4253, %f4250, 0f40800000;
	add.f32 	%f4254, %f4253, 0f40C00000;
	add.f32 	%f4255, %f4252, 0f40400000;
	add.f32 	%f4256, %f4255, 0fC1000000;
	add.f32 	%f4257, %f4254, 0f40800000;
	add.f32 	%f4258, %f4257, 0f40C00000;
	add.f32 	%f4259, %f4256, 0f40400000;
	add.f32 	%f4260, %f4259, 0fC1000000;
	add.f32 	%f4261, %f4258, 0f40800000;
	add.f32 	%f4262, %f4261, 0f40C00000;
	add.f32 	%f4263, %f4260, 0f40400000;
	add.f32 	%f4264, %f4263, 0fC1000000;
	add.f32 	%f4265, %f4262, 0f40800000;
	add.f32 	%f4266, %f4265, 0f40C00000;
	add.f32 	%f4267, %f4264, 0f40400000;
	add.f32 	%f4268, %f4267, 0fC1000000;
	add.f32 	%f4269, %f4266, 0f40800000;
	add.f32 	%f4270, %f4269, 0f40C00000;
	add.f32 	%f4271, %f4268, 0f40400000;
	add.f32 	%f4272, %f4271, 0fC1000000;
	add.f32 	%f4273, %f4270, 0f40800000;
	add.f32 	%f4274, %f4273, 0f40C00000;
	add.f32 	%f4275, %f4272, 0f40400000;
	add.f32 	%f4276, %f4275, 0fC1000000;
	add.f32 	%f4277, %f4274, 0f40800000;
	add.f32 	%f4278, %f4277, 0f40C00000;
	add.f32 	%f4279, %f4276, 0f40400000;
	add.f32 	%f4280, %f4279, 0fC1000000;
	add.f32 	%f4281, %f4278, 0f40800000;
	add.f32 	%f4282, %f4281, 0f40C00000;
	add.f32 	%f4283, %f4280, 0f40400000;
	add.f32 	%f4284, %f4283, 0fC1000000;
	add.f32 	%f4285, %f4282, 0f40800000;
	add.f32 	%f4286, %f4285, 0f40C00000;
	add.f32 	%f4287, %f4284, 0f40400000;
	add.f32 	%f4288, %f4287, 0fC1000000;
	add.f32 	%f4289, %f4286, 0f40800000;
	add.f32 	%f4290, %f4289, 0f40C00000;
	add.f32 	%f4291, %f4288, 0f40400000;
	add.f32 	%f4292, %f4291, 0fC1000000;
	add.f32 	%f4293, %f4290, 0f40800000;
	add.f32 	%f4294, %f4293, 0f40C00000;
	add.f32 	%f4295, %f4292, 0f40400000;
	add.f32 	%f4296, %f4295, 0fC1000000;
	add.f32 	%f4297, %f4294, 0f40800000;
	add.f32 	%f4298, %f4297, 0f40C00000;
	add.f32 	%f4299, %f4296, 0f40400000;
	add.f32 	%f4300, %f4299, 0fC1000000;
	add.f32 	%f4301, %f4298, 0f40800000;
	add.f32 	%f4302, %f4301, 0f40C00000;
	add.f32 	%f4303, %f4300, 0f40400000;
	add.f32 	%f4304, %f4303, 0fC1000000;
	add.f32 	%f4305, %f4302, 0f40800000;
	add.f32 	%f4306, %f4305, 0f40C00000;
	add.f32 	%f4307, %f4304, 0f40400000;
	add.f32 	%f4308, %f4307, 0fC1000000;
	add.f32 	%f4309, %f4306, 0f40800000;
	add.f32 	%f4310, %f4309, 0f40C00000;
	add.f32 	%f4311, %f4308, 0f40400000;
	add.f32 	%f4312, %f4311, 0fC1000000;
	add.f32 	%f4313, %f4310, 0f40800000;
	add.f32 	%f4314, %f4313, 0f40C00000;
	add.f32 	%f4315, %f4312, 0f40400000;
	add.f32 	%f4316, %f4315, 0fC1000000;
	add.f32 	%f4317, %f4314, 0f40800000;
	add.f32 	%f4318, %f4317, 0f40C00000;
	add.f32 	%f4319, %f4316, 0f40400000;
	add.f32 	%f4320, %f4319, 0fC1000000;
	add.f32 	%f4321, %f4318, 0f40800000;
	add.f32 	%f4322, %f4321, 0f40C00000;
	add.f32 	%f4323, %f4320, 0f40400000;
	add.f32 	%f4324, %f4323, 0fC1000000;
	add.f32 	%f4325, %f4322, 0f40800000;
	add.f32 	%f4326, %f4325, 0f40C00000;
	add.f32 	%f4327, %f4324, 0f40400000;
	add.f32 	%f4328, %f4327, 0fC1000000;
	add.f32 	%f4329, %f4326, 0f40800000;
	add.f32 	%f4330, %f4329, 0f40C00000;
	add.f32 	%f4331, %f4328, 0f40400000;
	add.f32 	%f4332, %f4331, 0fC1000000;
	add.f32 	%f4333, %f4330, 0f40800000;
	add.f32 	%f4334, %f4333, 0f40C00000;
	add.f32 	%f4335, %f4332, 0f40400000;
	add.f32 	%f4336, %f4335, 0fC1000000;
	add.f32 	%f4337, %f4334, 0f40800000;
	add.f32 	%f4338, %f4337, 0f40C00000;
	add.f32 	%f4339, %f4336, 0f40400000;
	add.f32 	%f4340, %f4339, 0fC1000000;
	add.f32 	%f4341, %f4338, 0f40800000;
	add.f32 	%f4342, %f4341, 0f40C00000;
	add.f32 	%f4343, %f4340, 0f40400000;
	add.f32 	%f4344, %f4343, 0fC1000000;
	add.f32 	%f4345, %f4342, 0f40800000;
	add.f32 	%f4346, %f4345, 0f40C00000;
	add.f32 	%f4347, %f4344, 0f40400000;
	add.f32 	%f4348, %f4347, 0fC1000000;
	add.f32 	%f4349, %f4346, 0f40800000;
	add.f32 	%f4350, %f4349, 0f40C00000;
	add.f32 	%f4351, %f4348, 0f40400000;
	add.f32 	%f4352, %f4351, 0fC1000000;
	add.f32 	%f4353, %f4350, 0f40800000;
	add.f32 	%f4354, %f4353, 0f40C00000;
	add.f32 	%f4355, %f4352, 0f40400000;
	add.f32 	%f4356, %f4355, 0fC1000000;
	add.f32 	%f4357, %f4354, 0f40800000;
	add.f32 	%f4358, %f4357, 0f40C00000;
	add.f32 	%f4359, %f4356, 0f40400000;
	add.f32 	%f4360, %f4359, 0fC1000000;
	add.f32 	%f4361, %f4358, 0f40800000;
	add.f32 	%f4362, %f4361, 0f40C00000;
	add.f32 	%f4363, %f4360, 0f40400000;
	add.f32 	%f4364, %f4363, 0fC1000000;
	add.f32 	%f4365, %f4362, 0f40800000;
	add.f32 	%f4366, %f4365, 0f40C00000;
	add.f32 	%f4367, %f4364, 0f40400000;
	add.f32 	%f4368, %f4367, 0fC1000000;
	add.f32 	%f4369, %f4366, 0f40800000;
	add.f32 	%f4370, %f4369, 0f40C00000;
	add.f32 	%f4371, %f4368, 0f40400000;
	add.f32 	%f4372, %f4371, 0fC1000000;
	add.f32 	%f4373, %f4370, 0f40800000;
	add.f32 	%f4374, %f4373, 0f40C00000;
	add.f32 	%f4375, %f4372, 0f40400000;
	add.f32 	%f4376, %f4375, 0fC1000000;
	add.f32 	%f4377, %f4374, 0f40800000;
	add.f32 	%f4378, %f4377, 0f40C00000;
	add.f32 	%f4379, %f4376, 0f40400000;
	add.f32 	%f4380, %f4379, 0fC1000000;
	add.f32 	%f4381, %f4378, 0f40800000;
	add.f32 	%f4382, %f4381, 0f40C00000;
	add.f32 	%f4383, %f4380, 0f40400000;
	add.f32 	%f4384, %f4383, 0fC1000000;
	add.f32 	%f4385, %f4382, 0f40800000;
	add.f32 	%f4386, %f4385, 0f40C00000;
	add.f32 	%f4387, %f4384, 0f40400000;
	add.f32 	%f4388, %f4387, 0fC1000000;
	add.f32 	%f4389, %f4386, 0f40800000;
	add.f32 	%f4390, %f4389, 0f40C00000;
	add.f32 	%f4391, %f4388, 0f40400000;
	add.f32 	%f4392, %f4391, 0fC1000000;
	add.f32 	%f4393, %f4390, 0f40800000;
	add.f32 	%f4394, %f4393, 0f40C00000;
	add.f32 	%f4395, %f4392, 0f40400000;
	add.f32 	%f4396, %f4395, 0fC1000000;
	add.f32 	%f4397, %f4394, 0f40800000;
	add.f32 	%f4398, %f4397, 0f40C00000;
	add.f32 	%f4399, %f4396, 0f40400000;
	add.f32 	%f4400, %f4399, 0fC1000000;
	add.f32 	%f4401, %f4398, 0f40800000;
	add.f32 	%f4402, %f4401, 0f40C00000;
	add.f32 	%f4403, %f4400, 0f40400000;
	add.f32 	%f4404, %f4403, 0fC1000000;
	add.f32 	%f4405, %f4402, 0f40800000;
	add.f32 	%f4406, %f4405, 0f40C00000;
	add.f32 	%f4407, %f4404, 0f40400000;
	add.f32 	%f4408, %f4407, 0fC1000000;
	add.f32 	%f4409, %f4406, 0f40800000;
	add.f32 	%f4410, %f4409, 0f40C00000;
	add.f32 	%f4411, %f4408, 0f40400000;
	add.f32 	%f4412, %f4411, 0fC1000000;
	add.f32 	%f4413, %f4410, 0f40800000;
	add.f32 	%f4414, %f4413, 0f40C00000;
	add.f32 	%f4415, %f4412, 0f40400000;
	add.f32 	%f4416, %f4415, 0fC1000000;
	add.f32 	%f4417, %f4414, 0f40800000;
	add.f32 	%f4418, %f4417, 0f40C00000;
	add.f32 	%f4419, %f4416, 0f40400000;
	add.f32 	%f4420, %f4419, 0fC1000000;
	add.f32 	%f4421, %f4418, 0f40800000;
	add.f32 	%f4422, %f4421, 0f40C00000;
	add.f32 	%f4423, %f4420, 0f40400000;
	add.f32 	%f4424, %f4423, 0fC1000000;
	add.f32 	%f4425, %f4422, 0f40800000;
	add.f32 	%f4426, %f4425, 0f40C00000;
	add.f32 	%f4427, %f4424, 0f40400000;
	add.f32 	%f4428, %f4427, 0fC1000000;
	add.f32 	%f4429, %f4426, 0f40800000;
	add.f32 	%f4430, %f4429, 0f40C00000;
	add.f32 	%f4431, %f4428, 0f40400000;
	add.f32 	%f4432, %f4431, 0fC1000000;
	add.f32 	%f4433, %f4430, 0f40800000;
	add.f32 	%f4434, %f4433, 0f40C00000;
	add.f32 	%f4435, %f4432, 0f40400000;
	add.f32 	%f4436, %f4435, 0fC1000000;
	add.f32 	%f4437, %f4434, 0f40800000;
	add.f32 	%f4438, %f4437, 0f40C00000;
	add.f32 	%f4439, %f4436, 0f40400000;
	add.f32 	%f4440, %f4439, 0fC1000000;
	add.f32 	%f4441, %f4438, 0f40800000;
	add.f32 	%f4442, %f4441, 0f40C00000;
	add.f32 	%f4443, %f4440, 0f40400000;
	add.f32 	%f4444, %f4443, 0fC1000000;
	add.f32 	%f4445, %f4442, 0f40800000;
	add.f32 	%f4446, %f4445, 0f40C00000;
	add.f32 	%f4447, %f4444, 0f40400000;
	add.f32 	%f4448, %f4447, 0fC1000000;
	add.f32 	%f4449, %f4446, 0f40800000;
	add.f32 	%f4450, %f4449, 0f40C00000;
	add.f32 	%f4451, %f4448, 0f40400000;
	add.f32 	%f4452, %f4451, 0fC1000000;
	add.f32 	%f4453, %f4450, 0f40800000;
	add.f32 	%f4454, %f4453, 0f40C00000;
	add.f32 	%f4455, %f4452, 0f40400000;
	add.f32 	%f4456, %f4455, 0fC1000000;
	add.f32 	%f4457, %f4454, 0f40800000;
	add.f32 	%f4458, %f4457, 0f40C00000;
	add.f32 	%f4459, %f4456, 0f40400000;
	add.f32 	%f4460, %f4459, 0fC1000000;
	add.f32 	%f4461, %f4458, 0f40800000;
	add.f32 	%f4462, %f4461, 0f40C00000;
	add.f32 	%f4463, %f4460, 0f40400000;
	add.f32 	%f4464, %f4463, 0fC1000000;
	add.f32 	%f4465, %f4462, 0f40800000;
	add.f32 	%f4466, %f4465, 0f40C00000;
	add.f32 	%f4467, %f4464, 0f40400000;
	add.f32 	%f4468, %f4467, 0fC1000000;
	add.f32 	%f4469, %f4466, 0f40800000;
	add.f32 	%f4470, %f4469, 0f40C00000;
	add.f32 	%f4471, %f4468, 0f40400000;
	add.f32 	%f4472, %f4471, 0fC1000000;
	add.f32 	%f4473, %f4470, 0f40800000;
	add.f32 	%f4474, %f4473, 0f40C00000;
	add.f32 	%f4475, %f4472, 0f40400000;
	add.f32 	%f4476, %f4475, 0fC1000000;
	add.f32 	%f4477, %f4474, 0f40800000;
	add.f32 	%f4478, %f4477, 0f40C00000;
	add.f32 	%f4479, %f4476, 0f40400000;
	add.f32 	%f4480, %f4479, 0fC1000000;
	add.f32 	%f4481, %f4478, 0f40800000;
	add.f32 	%f4482, %f4481, 0f40C00000;
	add.f32 	%f4483, %f4480, 0f40400000;
	add.f32 	%f4484, %f4483, 0fC1000000;
	add.f32 	%f4485, %f4482, 0f40800000;
	add.f32 	%f4486, %f4485, 0f40C00000;
	add.f32 	%f4487, %f4484, 0f40400000;
	add.f32 	%f4488, %f4487, 0fC1000000;
	add.f32 	%f4489, %f4486, 0f40800000;
	add.f32 	%f4490, %f4489, 0f40C00000;
	add.f32 	%f4491, %f4488, 0f40400000;
	add.f32 	%f4492, %f4491, 0fC1000000;
	add.f32 	%f4493, %f4490, 0f40800000;
	add.f32 	%f4494, %f4493, 0f40C00000;
	add.f32 	%f4495, %f4492, 0f40400000;
	add.f32 	%f4496, %f4495, 0fC1000000;
	add.f32 	%f4497, %f4494, 0f40800000;
	add.f32 	%f4498, %f4497, 0f40C00000;
	add.f32 	%f4499, %f4496, 0f40400000;
	add.f32 	%f4500, %f4499, 0fC1000000;
	add.f32 	%f4501, %f4498, 0f40800000;
	add.f32 	%f4502, %f4501, 0f40C00000;
	add.f32 	%f4503, %f4500, 0f40400000;
	add.f32 	%f4504, %f4503, 0fC1000000;
	add.f32 	%f4505, %f4502, 0f40800000;
	add.f32 	%f4506, %f4505, 0f40C00000;
	add.f32 	%f4507, %f4504, 0f40400000;
	add.f32 	%f4508, %f4507, 0fC1000000;
	add.f32 	%f4509, %f4506, 0f40800000;
	add.f32 	%f4510, %f4509, 0f40C00000;
	add.f32 	%f4511, %f4508, 0f40400000;
	add.f32 	%f4512, %f4511, 0fC1000000;
	add.f32 	%f4513, %f4510, 0f40800000;
	add.f32 	%f4514, %f4513, 0f40C00000;
	add.f32 	%f4515, %f4512, 0f40400000;
	add.f32 	%f4516, %f4515, 0fC1000000;
	add.f32 	%f4517, %f4514, 0f40800000;
	add.f32 	%f4518, %f4517, 0f40C00000;
	add.f32 	%f4519, %f4516, 0f40400000;
	add.f32 	%f4520, %f4519, 0fC1000000;
	add.f32 	%f4521, %f4518, 0f40800000;
	add.f32 	%f4522, %f4521, 0f40C00000;
	add.f32 	%f4523, %f4520, 0f40400000;
	add.f32 	%f4524, %f4523, 0fC1000000;
	add.f32 	%f4525, %f4522, 0f40800000;
	add.f32 	%f4526, %f4525, 0f40C00000;
	add.f32 	%f4527, %f4524, 0f40400000;
	add.f32 	%f4528, %f4527, 0fC1000000;
	add.f32 	%f4529, %f4526, 0f40800000;
	add.f32 	%f4530, %f4529, 0f40C00000;
	add.f32 	%f4531, %f4528, 0f40400000;
	add.f32 	%f4532, %f4531, 0fC1000000;
	add.f32 	%f4533, %f4530, 0f40800000;
	add.f32 	%f4534, %f4533, 0f40C00000;
	add.f32 	%f4535, %f4532, 0f40400000;
	add.f32 	%f4536, %f4535, 0fC1000000;
	add.f32 	%f4537, %f4534, 0f40800000;
	add.f32 	%f4538, %f4537, 0f40C00000;
	add.f32 	%f4539, %f4536, 0f40400000;
	add.f32 	%f4540, %f4539, 0fC1000000;
	add.f32 	%f4541, %f4538, 0f40800000;
	add.f32 	%f4542, %f4541, 0f40C00000;
	add.f32 	%f4543, %f4540, 0f40400000;
	add.f32 	%f4544, %f4543, 0fC1000000;
	add.f32 	%f4545, %f4542, 0f40800000;
	add.f32 	%f4546, %f4545, 0f40C00000;
	add.f32 	%f4547, %f4544, 0f40400000;
	add.f32 	%f4548, %f4547, 0fC1000000;
	add.f32 	%f4549, %f4546, 0f40800000;
	add.f32 	%f4550, %f4549, 0f40C00000;
	add.f32 	%f4551, %f4548, 0f40400000;
	add.f32 	%f4552, %f4551, 0fC1000000;
	add.f32 	%f4553, %f4550, 0f40800000;
	add.f32 	%f4554, %f4553, 0f40C00000;
	add.f32 	%f4555, %f4552, 0f40400000;
	add.f32 	%f4556, %f4555, 0fC1000000;
	add.f32 	%f4557, %f4554, 0f40800000;
	add.f32 	%f4558, %f4557, 0f40C00000;
	add.f32 	%f4559, %f4556, 0f40400000;
	add.f32 	%f4560, %f4559, 0fC1000000;
	add.f32 	%f4561, %f4558, 0f40800000;
	add.f32 	%f4562, %f4561, 0f40C00000;
	add.f32 	%f4563, %f4560, 0f40400000;
	add.f32 	%f4564, %f4563, 0fC1000000;
	add.f32 	%f4565, %f4562, 0f40800000;
	add.f32 	%f4566, %f4565, 0f40C00000;
	add.f32 	%f4567, %f4564, 0f40400000;
	add.f32 	%f4568, %f4567, 0fC1000000;
	add.f32 	%f4569, %f4566, 0f40800000;
	add.f32 	%f4570, %f4569, 0f40C00000;
	add.f32 	%f4571, %f4568, 0f40400000;
	add.f32 	%f4572, %f4571, 0fC1000000;
	add.f32 	%f4573, %f4570, 0f40800000;
	add.f32 	%f4574, %f4573, 0f40C00000;
	add.f32 	%f4575, %f4572, 0f40400000;
	add.f32 	%f4576, %f4575, 0fC1000000;
	add.f32 	%f4577, %f4574, 0f40800000;
	add.f32 	%f4578, %f4577, 0f40C00000;
	add.f32 	%f4579, %f4576, 0f40400000;
	add.f32 	%f4580, %f4579, 0fC1000000;
	add.f32 	%f4581, %f4578, 0f40800000;
	add.f32 	%f4582, %f4581, 0f40C00000;
	add.f32 	%f4583, %f4580, 0f40400000;
	add.f32 	%f4584, %f4583, 0fC1000000;
	add.f32 	%f4585, %f4582, 0f40800000;
	add.f32 	%f4586, %f4585, 0f40C00000;
	add.f32 	%f4587, %f4584, 0f40400000;
	add.f32 	%f4588, %f4587, 0fC1000000;
	add.f32 	%f4589, %f4586, 0f40800000;
	add.f32 	%f4590, %f4589, 0f40C00000;
	add.f32 	%f4591, %f4588, 0f40400000;
	add.f32 	%f4592, %f4591, 0fC1000000;
	add.f32 	%f4593, %f4590, 0f40800000;
	add.f32 	%f4594, %f4593, 0f40C00000;
	add.f32 	%f4595, %f4592, 0f40400000;
	add.f32 	%f4596, %f4595, 0fC1000000;
	add.f32 	%f4597, %f4594, 0f40800000;
	add.f32 	%f4598, %f4597, 0f40C00000;
	add.f32 	%f4599, %f4596, 0f40400000;
	add.f32 	%f4600, %f4599, 0fC1000000;
	add.f32 	%f4601, %f4598, 0f40800000;
	add.f32 	%f4602, %f4601, 0f40C00000;
	add.f32 	%f4603, %f4600, 0f40400000;
	add.f32 	%f4604, %f4603, 0fC1000000;
	add.f32 	%f4605, %f4602, 0f40800000;
	add.f32 	%f4606, %f4605, 0f40C00000;
	add.f32 	%f4607, %f4604, 0f40400000;
	add.f32 	%f4608, %f4607, 0fC1000000;
	add.f32 	%f4609, %f4606, 0f40800000;
	add.f32 	%f4610, %f4609, 0f40C00000;
	add.f32 	%f4611, %f4608, 0f40400000;
	add.f32 	%f4612, %f4611, 0fC1000000;
	add.f32 	%f4613, %f4610, 0f40800000;
	add.f32 	%f4614, %f4613, 0f40C00000;
	add.f32 	%f4615, %f4612, 0f40400000;
	add.f32 	%f4616, %f4615, 0fC1000000;
	add.f32 	%f4617, %f4614, 0f40800000;
	add.f32 	%f4618, %f4617, 0f40C00000;
	add.f32 	%f4619, %f4616, 0f40400000;
	add.f32 	%f4620, %f4619, 0fC1000000;
	add.f32 	%f4621, %f4618, 0f40800000;
	add.f32 	%f4622, %f4621, 0f40C00000;
	add.f32 	%f4623, %f4620, 0f40400000;
	add.f32 	%f4624, %f4623, 0fC1000000;
	add.f32 	%f4625, %f4622, 0f40800000;
	add.f32 	%f4626, %f4625, 0f40C00000;
	add.f32 	%f4627, %f4624, 0f40400000;
	add.f32 	%f4628, %f4627, 0fC1000000;
	add.f32 	%f4629, %f4626, 0f40800000;
	add.f32 	%f4630, %f4629, 0f40C00000;
	add.f32 	%f4631, %f4628, 0f40400000;
	add.f32 	%f4632, %f4631, 0fC1000000;
	add.f32 	%f4633, %f4630, 0f40800000;
	add.f32 	%f4634, %f4633, 0f40C00000;
	add.f32 	%f4635, %f4632, 0f40400000;
	add.f32 	%f4636, %f4635, 0fC1000000;
	add.f32 	%f4637, %f4634, 0f40800000;
	add.f32 	%f4638, %f4637, 0f40C00000;
	add.f32 	%f4639, %f4636, 0f40400000;
	add.f32 	%f4640, %f4639, 0fC1000000;
	add.f32 	%f4641, %f4638, 0f40800000;
	add.f32 	%f4642, %f4641, 0f40C00000;
	add.f32 	%f4643, %f4640, 0f40400000;
	add.f32 	%f4644, %f4643, 0fC1000000;
	add.f32 	%f4645, %f4642, 0f40800000;
	add.f32 	%f4646, %f4645, 0f40C00000;
	add.f32 	%f4647, %f4644, 0f40400000;
	add.f32 	%f4648, %f4647, 0fC1000000;
	add.f32 	%f4649, %f4646, 0f40800000;
	add.f32 	%f4650, %f4649, 0f40C00000;
	add.f32 	%f4651, %f4648, 0f40400000;
	add.f32 	%f4652, %f4651, 0fC1000000;
	add.f32 	%f4653, %f4650, 0f40800000;
	add.f32 	%f4654, %f4653, 0f40C00000;
	add.f32 	%f4655, %f4652, 0f40400000;
	add.f32 	%f4656, %f4655, 0fC1000000;
	add.f32 	%f4657, %f4654, 0f40800000;
	add.f32 	%f4658, %f4657, 0f40C00000;
	add.f32 	%f4659, %f4656, 0f40400000;
	add.f32 	%f4660, %f4659, 0fC1000000;
	add.f32 	%f4661, %f4658, 0f40800000;
	add.f32 	%f4662, %f4661, 0f40C00000;
	add.f32 	%f4663, %f4660, 0f40400000;
	add.f32 	%f4664, %f4663, 0fC1000000;
	add.f32 	%f4665, %f4662, 0f40800000;
	add.f32 	%f4666, %f4665, 0f40C00000;
	add.f32 	%f4667, %f4664, 0f40400000;
	add.f32 	%f4668, %f4667, 0fC1000000;
	add.f32 	%f4669, %f4666, 0f40800000;
	add.f32 	%f4670, %f4669, 0f40C00000;
	add.f32 	%f4671, %f4668, 0f40400000;
	add.f32 	%f4672, %f4671, 0fC1000000;
	add.f32 	%f4673, %f4670, 0f40800000;
	add.f32 	%f4674, %f4673, 0f40C00000;
	add.f32 	%f4675, %f4672, 0f40400000;
	add.f32 	%f4676, %f4675, 0fC1000000;
	add.f32 	%f4677, %f4674, 0f40800000;
	add.f32 	%f4678, %f4677, 0f40C00000;
	add.f32 	%f4679, %f4676, 0f40400000;
	add.f32 	%f4680, %f4679, 0fC1000000;
	add.f32 	%f4681, %f4678, 0f40800000;
	add.f32 	%f4682, %f4681, 0f40C00000;
	add.f32 	%f4683, %f4680, 0f40400000;
	add.f32 	%f4684, %f4683, 0fC1000000;
	add.f32 	%f4685, %f4682, 0f40800000;
	add.f32 	%f4686, %f4685, 0f40C00000;
	add.f32 	%f4687, %f4684, 0f40400000;
	add.f32 	%f4688, %f4687, 0fC1000000;
	add.f32 	%f4689, %f4686, 0f40800000;
	add.f32 	%f4690, %f4689, 0f40C00000;
	add.f32 	%f4691, %f4688, 0f40400000;
	add.f32 	%f4692, %f4691, 0fC1000000;
	add.f32 	%f4693, %f4690, 0f40800000;
	add.f32 	%f4694, %f4693, 0f40C00000;
	add.f32 	%f4695, %f4692, 0f40400000;
	add.f32 	%f4696, %f4695, 0fC1000000;
	add.f32 	%f4697, %f4694, 0f40800000;
	add.f32 	%f4698, %f4697, 0f40C00000;
	add.f32 	%f4699, %f4696, 0f40400000;
	add.f32 	%f4700, %f4699, 0fC1000000;
	add.f32 	%f4701, %f4698, 0f40800000;
	add.f32 	%f4702, %f4701, 0f40C00000;
	add.f32 	%f4703, %f4700, 0f40400000;
	add.f32 	%f4704, %f4703, 0fC1000000;
	add.f32 	%f4705, %f4702, 0f40800000;
	add.f32 	%f4706, %f4705, 0f40C00000;
	add.f32 	%f4707, %f4704, 0f40400000;
	add.f32 	%f4708, %f4707, 0fC1000000;
	add.f32 	%f4709, %f4706, 0f40800000;
	add.f32 	%f4710, %f4709, 0f40C00000;
	add.f32 	%f4711, %f4708, 0f40400000;
	add.f32 	%f4712, %f4711, 0fC1000000;
	add.f32 	%f4713, %f4710, 0f40800000;
	add.f32 	%f4714, %f4713, 0f40C00000;
	add.f32 	%f4715, %f4712, 0f40400000;
	add.f32 	%f4716, %f4715, 0fC1000000;
	add.f32 	%f4717, %f4714, 0f40800000;
	add.f32 	%f4718, %f4717, 0f40C00000;
	add.f32 	%f4719, %f4716, 0f40400000;
	add.f32 	%f4720, %f4719, 0fC1000000;
	add.f32 	%f4721, %f4718, 0f40800000;
	add.f32 	%f4722, %f4721, 0f40C00000;
	add.f32 	%f4723, %f4720, 0f40400000;
	add.f32 	%f4724, %f4723, 0fC1000000;
	add.f32 	%f4725, %f4722, 0f40800000;
	add.f32 	%f4726, %f4725, 0f40C00000;
	add.f32 	%f4727, %f4724, 0f40400000;
	add.f32 	%f4728, %f4727, 0fC1000000;
	add.f32 	%f4729, %f4726, 0f40800000;
	add.f32 	%f4730, %f4729, 0f40C00000;
	add.f32 	%f4731, %f4728, 0f40400000;
	add.f32 	%f4732, %f4731, 0fC1000000;
	add.f32 	%f4733, %f4730, 0f40800000;
	add.f32 	%f4734, %f4733, 0f40C00000;
	add.f32 	%f4735, %f4732, 0f40400000;
	add.f32 	%f4736, %f4735, 0fC1000000;
	add.f32 	%f4737, %f4734, 0f40800000;
	add.f32 	%f4738, %f4737, 0f40C00000;
	add.f32 	%f4739, %f4736, 0f40400000;
	add.f32 	%f4740, %f4739, 0fC1000000;
	add.f32 	%f4741, %f4738, 0f40800000;
	add.f32 	%f4742, %f4741, 0f40C00000;
	add.f32 	%f4743, %f4740, 0f40400000;
	add.f32 	%f4744, %f4743, 0fC1000000;
	add.f32 	%f4745, %f4742, 0f40800000;
	add.f32 	%f4746, %f4745, 0f40C00000;
	add.f32 	%f4747, %f4744, 0f40400000;
	add.f32 	%f4748, %f4747, 0fC1000000;
	add.f32 	%f4749, %f4746, 0f40800000;
	add.f32 	%f4750, %f4749, 0f40C00000;
	add.f32 	%f4751, %f4748, 0f40400000;
	add.f32 	%f4752, %f4751, 0fC1000000;
	add.f32 	%f4753, %f4750, 0f40800000;
	add.f32 	%f4754, %f4753, 0f40C00000;
	add.f32 	%f4755, %f4752, 0f40400000;
	add.f32 	%f4756, %f4755, 0fC1000000;
	add.f32 	%f4757, %f4754, 0f40800000;
	add.f32 	%f4758, %f4757, 0f40C00000;
	add.f32 	%f4759, %f4756, 0f40400000;
	add.f32 	%f4760, %f4759, 0fC1000000;
	add.f32 	%f4761, %f4758, 0f40800000;
	add.f32 	%f4762, %f4761, 0f40C00000;
	add.f32 	%f4763, %f4760, 0f40400000;
	add.f32 	%f4764, %f4763, 0fC1000000;
	add.f32 	%f4765, %f4762, 0f40800000;
	add.f32 	%f4766, %f4765, 0f40C00000;
	add.f32 	%f4767, %f4764, 0f40400000;
	add.f32 	%f4768, %f4767, 0fC1000000;
	add.f32 	%f4769, %f4766, 0f40800000;
	add.f32 	%f4770, %f4769, 0f40C00000;
	add.f32 	%f4771, %f4768, 0f40400000;
	add.f32 	%f4772, %f4771, 0fC1000000;
	add.f32 	%f4773, %f4770, 0f40800000;
	add.f32 	%f4774, %f4773, 0f40C00000;
	add.f32 	%f4775, %f4772, 0f40400000;
	add.f32 	%f4776, %f4775, 0fC1000000;
	add.f32 	%f4777, %f4774, 0f40800000;
	add.f32 	%f4778, %f4777, 0f40C00000;
	add.f32 	%f4779, %f4776, 0f40400000;
	add.f32 	%f4780, %f4779, 0fC1000000;
	add.f32 	%f4781, %f4778, 0f40800000;
	add.f32 	%f4782, %f4781, 0f40C00000;
	add.f32 	%f4783, %f4780, 0f40400000;
	add.f32 	%f4784, %f4783, 0fC1000000;
	add.f32 	%f4785, %f4782, 0f40800000;
	add.f32 	%f4786, %f4785, 0f40C00000;
	add.f32 	%f4787, %f4784, 0f40400000;
	add.f32 	%f4788, %f4787, 0fC1000000;
	add.f32 	%f4789, %f4786, 0f40800000;
	add.f32 	%f4790, %f4789, 0f40C00000;
	add.f32 	%f4791, %f4788, 0f40400000;
	add.f32 	%f4792, %f4791, 0fC1000000;
	add.f32 	%f4793, %f4790, 0f40800000;
	add.f32 	%f4794, %f4793, 0f40C00000;
	add.f32 	%f4795, %f4792, 0f40400000;
	add.f32 	%f4796, %f4795, 0fC1000000;
	add.f32 	%f4797, %f4794, 0f40800000;
	add.f32 	%f4798, %f4797, 0f40C00000;
	add.f32 	%f4799, %f4796, 0f40400000;
	add.f32 	%f4800, %f4799, 0fC1000000;
	add.f32 	%f4801, %f4798, 0f40800000;
	add.f32 	%f4802, %f4801, 0f40C00000;
	add.f32 	%f4803, %f4800, 0f40400000;
	add.f32 	%f4804, %f4803, 0fC1000000;
	add.f32 	%f4805, %f4802, 0f40800000;
	add.f32 	%f4806, %f4805, 0f40C00000;
	add.f32 	%f4807, %f4804, 0f40400000;
	add.f32 	%f4808, %f4807, 0fC1000000;
	add.f32 	%f4809, %f4806, 0f40800000;
	add.f32 	%f4810, %f4809, 0f40C00000;
	add.f32 	%f4811, %f4808, 0f40400000;
	add.f32 	%f4812, %f4811, 0fC1000000;
	add.f32 	%f4813, %f4810, 0f40800000;
	add.f32 	%f4814, %f4813, 0f40C00000;
	add.f32 	%f4815, %f4812, 0f40400000;
	add.f32 	%f4816, %f4815, 0fC1000000;
	add.f32 	%f4817, %f4814, 0f40800000;
	add.f32 	%f4818, %f4817, 0f40C00000;
	add.f32 	%f4819, %f4816, 0f40400000;
	add.f32 	%f4820, %f4819, 0fC1000000;
	add.f32 	%f4821, %f4818, 0f40800000;
	add.f32 	%f4822, %f4821, 0f40C00000;
	add.f32 	%f4823, %f4820, 0f40400000;
	add.f32 	%f4824, %f4823, 0fC1000000;
	add.f32 	%f4825, %f4822, 0f40800000;
	add.f32 	%f4826, %f4825, 0f40C00000;
	add.f32 	%f4827, %f4824, 0f40400000;
	add.f32 	%f4828, %f4827, 0fC1000000;
	add.f32 	%f4829, %f4826, 0f40800000;
	add.f32 	%f4830, %f4829, 0f40C00000;
	add.f32 	%f4831, %f4828, 0f40400000;
	add.f32 	%f4832, %f4831, 0fC1000000;
	add.f32 	%f4833, %f4830, 0f40800000;
	add.f32 	%f4834, %f4833, 0f40C00000;
	add.f32 	%f4835, %f4832, 0f40400000;
	add.f32 	%f4836, %f4835, 0fC1000000;
	add.f32 	%f4837, %f4834, 0f40800000;
	add.f32 	%f4838, %f4837, 0f40C00000;
	add.f32 	%f4839, %f4836, 0f40400000;
	add.f32 	%f4840, %f4839, 0fC1000000;
	add.f32 	%f4841, %f4838, 0f40800000;
	add.f32 	%f4842, %f4841, 0f40C00000;
	add.f32 	%f4843, %f4840, 0f40400000;
	add.f32 	%f4844, %f4843, 0fC1000000;
	add.f32 	%f4845, %f4842, 0f40800000;
	add.f32 	%f4846, %f4845, 0f40C00000;
	add.f32 	%f4847, %f4844, 0f40400000;
	add.f32 	%f4848, %f4847, 0fC1000000;
	add.f32 	%f4849, %f4846, 0f40800000;
	add.f32 	%f4850, %f4849, 0f40C00000;
	add.f32 	%f4851, %f4848, 0f40400000;
	add.f32 	%f4852, %f4851, 0fC1000000;
	add.f32 	%f4853, %f4850, 0f40800000;
	add.f32 	%f4854, %f4853, 0f40C00000;
	add.f32 	%f4855, %f4852, 0f40400000;
	add.f32 	%f4856, %f4855, 0fC1000000;
	add.f32 	%f4857, %f4854, 0f40800000;
	add.f32 	%f4858, %f4857, 0f40C00000;
	add.f32 	%f4859, %f4856, 0f40400000;
	add.f32 	%f4860, %f4859, 0fC1000000;
	add.f32 	%f4861, %f4858, 0f40800000;
	add.f32 	%f4862, %f4861, 0f40C00000;
	add.f32 	%f4863, %f4860, 0f40400000;
	add.f32 	%f4864, %f4863, 0fC1000000;
	add.f32 	%f4865, %f4862, 0f40800000;
	add.f32 	%f4866, %f4865, 0f40C00000;
	add.f32 	%f4867, %f4864, 0f40400000;
	add.f32 	%f4868, %f4867, 0fC1000000;
	add.f32 	%f4869, %f4866, 0f40800000;
	add.f32 	%f4870, %f4869, 0f40C00000;
	add.f32 	%f4871, %f4868, 0f40400000;
	add.f32 	%f4872, %f4871, 0fC1000000;
	add.f32 	%f4873, %f4870, 0f40800000;
	add.f32 	%f4874, %f4873, 0f40C00000;
	add.f32 	%f4875, %f4872, 0f40400000;
	add.f32 	%f4876, %f4875, 0fC1000000;
	add.f32 	%f4877, %f4874, 0f40800000;
	add.f32 	%f4878, %f4877, 0f40C00000;
	add.f32 	%f4879, %f4876, 0f40400000;
	add.f32 	%f4880, %f4879, 0fC1000000;
	add.f32 	%f4881, %f4878, 0f40800000;
	add.f32 	%f4882, %f4881, 0f40C00000;
	add.f32 	%f4883, %f4880, 0f40400000;
	add.f32 	%f4884, %f4883, 0fC1000000;
	add.f32 	%f4885, %f4882, 0f40800000;
	add.f32 	%f4886, %f4885, 0f40C00000;
	add.f32 	%f4887, %f4884, 0f40400000;
	add.f32 	%f4888, %f4887, 0fC1000000;
	add.f32 	%f4889, %f4886, 0f40800000;
	add.f32 	%f4890, %f4889, 0f40C00000;
	add.f32 	%f4891, %f4888, 0f40400000;
	add.f32 	%f4892, %f4891, 0fC1000000;
	add.f32 	%f4893, %f4890, 0f40800000;
	add.f32 	%f4894, %f4893, 0f40C00000;
	add.f32 	%f4895, %f4892, 0f40400000;
	add.f32 	%f4896, %f4895, 0fC1000000;
	add.f32 	%f4897, %f4894, 0f40800000;
	add.f32 	%f4898, %f4897, 0f40C00000;
	add.f32 	%f4899, %f4896, 0f40400000;
	add.f32 	%f4900, %f4899, 0fC1000000;
	add.f32 	%f4901, %f4898, 0f40800000;
	add.f32 	%f4902, %f4901, 0f40C00000;
	add.f32 	%f4903, %f4900, 0f40400000;
	add.f32 	%f4904, %f4903, 0fC1000000;
	add.f32 	%f4905, %f4902, 0f40800000;
	add.f32 	%f4906, %f4905, 0f40C00000;
	add.f32 	%f4907, %f4904, 0f40400000;
	add.f32 	%f4908, %f4907, 0fC1000000;
	add.f32 	%f4909, %f4906, 0f40800000;
	add.f32 	%f4910, %f4909, 0f40C00000;
	add.f32 	%f4911, %f4908, 0f40400000;
	add.f32 	%f4912, %f4911, 0fC1000000;
	add.f32 	%f4913, %f4910, 0f40800000;
	add.f32 	%f4914, %f4913, 0f40C00000;
	add.f32 	%f4915, %f4912, 0f40400000;
	add.f32 	%f4916, %f4915, 0fC1000000;
	add.f32 	%f4917, %f4914, 0f40800000;
	add.f32 	%f4918, %f4917, 0f40C00000;
	add.f32 	%f4919, %f4916, 0f40400000;
	add.f32 	%f4920, %f4919, 0fC1000000;
	add.f32 	%f4921, %f4918, 0f40800000;
	add.f32 	%f4922, %f4921, 0f40C00000;
	add.f32 	%f4923, %f4920, 0f40400000;
	add.f32 	%f4924, %f4923, 0fC1000000;
	add.f32 	%f4925, %f4922, 0f40800000;
	add.f32 	%f4926, %f4925, 0f40C00000;
	add.f32 	%f4927, %f4924, 0f40400000;
	add.f32 	%f4928, %f4927, 0fC1000000;
	add.f32 	%f4929, %f4926, 0f40800000;
	add.f32 	%f4930, %f4929, 0f40C00000;
	add.f32 	%f4931, %f4928, 0f40400000;
	add.f32 	%f4932, %f4931, 0fC1000000;
	add.f32 	%f4933, %f4930, 0f40800000;
	add.f32 	%f4934, %f4933, 0f40C00000;
	add.f32 	%f4935, %f4932, 0f40400000;
	add.f32 	%f4936, %f4935, 0fC1000000;
	add.f32 	%f4937, %f4934, 0f40800000;
	add.f32 	%f4938, %f4937, 0f40C00000;
	add.f32 	%f4939, %f4936, 0f40400000;
	add.f32 	%f4940, %f4939, 0fC1000000;
	add.f32 	%f4941, %f4938, 0f40800000;
	add.f32 	%f4942, %f4941, 0f40C00000;
	add.f32 	%f4943, %f4940, 0f40400000;
	add.f32 	%f4944, %f4943, 0fC1000000;
	add.f32 	%f4945, %f4942, 0f40800000;
	add.f32 	%f4946, %f4945, 0f40C00000;
	add.f32 	%f4947, %f4944, 0f40400000;
	add.f32 	%f4948, %f4947, 0fC1000000;
	add.f32 	%f4949, %f4946, 0f40800000;
	add.f32 	%f4950, %f4949, 0f40C00000;
	add.f32 	%f4951, %f4948, 0f40400000;
	add.f32 	%f4952, %f4951, 0fC1000000;
	add.f32 	%f4953, %f4950, 0f40800000;
	add.f32 	%f4954, %f4953, 0f40C00000;
	add.f32 	%f4955, %f4952, 0f40400000;
	add.f32 	%f4956, %f4955, 0fC1000000;
	add.f32 	%f4957, %f4954, 0f40800000;
	add.f32 	%f4958, %f4957, 0f40C00000;
	add.f32 	%f4959, %f4956, 0f40400000;
	add.f32 	%f4960, %f4959, 0fC1000000;
	add.f32 	%f4961, %f4958, 0f40800000;
	add.f32 	%f4962, %f4961, 0f40C00000;
	add.f32 	%f4963, %f4960, 0f40400000;
	add.f32 	%f4964, %f4963, 0fC1000000;
	add.f32 	%f4965, %f4962, 0f40800000;
	add.f32 	%f4966, %f4965, 0f40C00000;
	add.f32 	%f4967, %f4964, 0f40400000;
	add.f32 	%f4968, %f4967, 0fC1000000;
	add.f32 	%f4969, %f4966, 0f40800000;
	add.f32 	%f4970, %f4969, 0f40C00000;
	add.f32 	%f4971, %f4968, 0f40400000;
	add.f32 	%f4972, %f4971, 0fC1000000;
	add.f32 	%f4973, %f4970, 0f40800000;
	add.f32 	%f4974, %f4973, 0f40C00000;
	add.f32 	%f4975, %f4972, 0f40400000;
	add.f32 	%f4976, %f4975, 0fC1000000;
	add.f32 	%f4977, %f4974, 0f40800000;
	add.f32 	%f4978, %f4977, 0f40C00000;
	add.f32 	%f4979, %f4976, 0f40400000;
	add.f32 	%f4980, %f4979, 0fC1000000;
	add.f32 	%f4981, %f4978, 0f40800000;
	add.f32 	%f4982, %f4981, 0f40C00000;
	add.f32 	%f4983, %f4980, 0f40400000;
	add.f32 	%f4984, %f4983, 0fC1000000;
	add.f32 	%f4985, %f4982, 0f40800000;
	add.f32 	%f4986, %f4985, 0f40C00000;
	add.f32 	%f4987, %f4984, 0f40400000;
	add.f32 	%f4988, %f4987, 0fC1000000;
	add.f32 	%f4989, %f4986, 0f40800000;
	add.f32 	%f4990, %f4989, 0f40C00000;
	add.f32 	%f4991, %f4988, 0f40400000;
	add.f32 	%f4992, %f4991, 0fC1000000;
	add.f32 	%f4993, %f4990, 0f40800000;
	add.f32 	%f4994, %f4993, 0f40C00000;
	add.f32 	%f4995, %f4992, 0f40400000;
	add.f32 	%f4996, %f4995, 0fC1000000;
	add.f32 	%f4997, %f4994, 0f40800000;
	add.f32 	%f4998, %f4997, 0f40C00000;
	add.f32 	%f4999, %f4996, 0f40400000;
	add.f32 	%f5000, %f4999, 0fC1000000;
	add.f32 	%f5001, %f4998, 0f40800000;
	add.f32 	%f5002, %f5001, 0f40C00000;
	add.f32 	%f5003, %f5000, 0f40400000;
	add.f32 	%f5004, %f5003, 0fC1000000;
	add.f32 	%f5005, %f5002, 0f40800000;
	add.f32 	%f5006, %f5005, 0f40C00000;
	add.f32 	%f5007, %f5004, 0f40400000;
	add.f32 	%f5008, %f5007, 0fC1000000;
	add.f32 	%f5009, %f5006, 0f40800000;
	add.f32 	%f5010, %f5009, 0f40C00000;
	add.f32 	%f5011, %f5008, 0f40400000;
	add.f32 	%f5012, %f5011, 0fC1000000;
	add.f32 	%f5013, %f5010, 0f40800000;
	add.f32 	%f5014, %f5013, 0f40C00000;
	add.f32 	%f5015, %f5012, 0f40400000;
	add.f32 	%f5016, %f5015, 0fC1000000;
	add.f32 	%f5017, %f5014, 0f40800000;
	add.f32 	%f5018, %f5017, 0f40C00000;
	add.f32 	%f5019, %f5016, 0f40400000;
	add.f32 	%f5020, %f5019, 0fC1000000;
	add.f32 	%f5021, %f5018, 0f40800000;
	add.f32 	%f5022, %f5021, 0f40C00000;
	add.f32 	%f5023, %f5020, 0f40400000;
	add.f32 	%f5024, %f5023, 0fC1000000;
	add.f32 	%f5025, %f5022, 0f40800000;
	add.f32 	%f5026, %f5025, 0f40C00000;
	add.f32 	%f5027, %f5024, 0f40400000;
	add.f32 	%f5028, %f5027, 0fC1000000;
	add.f32 	%f5029, %f5026, 0f40800000;
	add.f32 	%f5030, %f5029, 0f40C00000;
	add.f32 	%f5031, %f5028, 0f40400000;
	add.f32 	%f5032, %f5031, 0fC1000000;
	add.f32 	%f5033, %f5030, 0f40800000;
	add.f32 	%f5034, %f5033, 0f40C00000;
	add.f32 	%f5035, %f5032, 0f40400000;
	add.f32 	%f5036, %f5035, 0fC1000000;
	add.f32 	%f5037, %f5034, 0f40800000;
	add.f32 	%f5038, %f5037, 0f40C00000;
	add.f32 	%f5039, %f5036, 0f40400000;
	add.f32 	%f5040, %f5039, 0fC1000000;
	add.f32 	%f5041, %f5038, 0f40800000;
	add.f32 	%f5042, %f5041, 0f40C00000;
	add.f32 	%f5043, %f5040, 0f40400000;
	add.f32 	%f5044, %f5043, 0fC1000000;
	add.f32 	%f5045, %f5042, 0f40800000;
	add.f32 	%f5046, %f5045, 0f40C00000;
	add.f32 	%f5047, %f5044, 0f40400000;
	add.f32 	%f5048, %f5047, 0fC1000000;
	add.f32 	%f5049, %f5046, 0f40800000;
	add.f32 	%f5050, %f5049, 0f40C00000;
	add.f32 	%f5051, %f5048, 0f40400000;
	add.f32 	%f5052, %f5051, 0fC1000000;
	add.f32 	%f5053, %f5050, 0f40800000;
	add.f32 	%f5054, %f5053, 0f40C00000;
	add.f32 	%f5055, %f5052, 0f40400000;
	add.f32 	%f5056, %f5055, 0fC1000000;
	add.f32 	%f5057, %f5054, 0f40800000;
	add.f32 	%f5058, %f5057, 0f40C00000;
	add.f32 	%f5059, %f5056, 0f40400000;
	add.f32 	%f5060, %f5059, 0fC1000000;
	add.f32 	%f5061, %f5058, 0f40800000;
	add.f32 	%f5062, %f5061, 0f40C00000;
	add.f32 	%f5063, %f5060, 0f40400000;
	add.f32 	%f5064, %f5063, 0fC1000000;
	add.f32 	%f5065, %f5062, 0f40800000;
	add.f32 	%f5066, %f5065, 0f40C00000;
	add.f32 	%f5067, %f5064, 0f40400000;
	add.f32 	%f5068, %f5067, 0fC1000000;
	add.f32 	%f5069, %f5066, 0f40800000;
	add.f32 	%f5070, %f5069, 0f40C00000;
	add.f32 	%f5071, %f5068, 0f40400000;
	add.f32 	%f5072, %f5071, 0fC1000000;
	add.f32 	%f5073, %f5070, 0f40800000;
	add.f32 	%f5074, %f5073, 0f40C00000;
	add.f32 	%f5075, %f5072, 0f40400000;
	add.f32 	%f5076, %f5075, 0fC1000000;
	add.f32 	%f5077, %f5074, 0f40800000;
	add.f32 	%f5078, %f5077, 0f40C00000;
	add.f32 	%f5079, %f5076, 0f40400000;
	add.f32 	%f5080, %f5079, 0fC1000000;
	add.f32 	%f5081, %f5078, 0f40800000;
	add.f32 	%f5082, %f5081, 0f40C00000;
	add.f32 	%f5083, %f5080, 0f40400000;
	add.f32 	%f5084, %f5083, 0fC1000000;
	add.f32 	%f5085, %f5082, 0f40800000;
	add.f32 	%f5086, %f5085, 0f40C00000;
	add.f32 	%f5087, %f5084, 0f40400000;
	add.f32 	%f5088, %f5087, 0fC1000000;
	add.f32 	%f5089, %f5086, 0f40800000;
	add.f32 	%f5090, %f5089, 0f40C00000;
	add.f32 	%f5091, %f5088, 0f40400000;
	add.f32 	%f5092, %f5091, 0fC1000000;
	add.f32 	%f5093, %f5090, 0f40800000;
	add.f32 	%f5094, %f5093, 0f40C00000;
	add.f32 	%f5095, %f5092, 0f40400000;
	add.f32 	%f5096, %f5095, 0fC1000000;
	add.f32 	%f5097, %f5094, 0f40800000;
	add.f32 	%f5098, %f5097, 0f40C00000;
	add.f32 	%f5099, %f5096, 0f40400000;
	add.f32 	%f5100, %f5099, 0fC1000000;
	add.f32 	%f5101, %f5098, 0f40800000;
	add.f32 	%f5102, %f5101, 0f40C00000;
	add.f32 	%f5103, %f5100, 0f40400000;
	add.f32 	%f5104, %f5103, 0fC1000000;
	add.f32 	%f5105, %f5102, 0f40800000;
	add.f32 	%f5106, %f5105, 0f40C00000;
	add.f32 	%f5107, %f5104, 0f40400000;
	add.f32 	%f5108, %f5107, 0fC1000000;
	add.f32 	%f5109, %f5106, 0f40800000;
	add.f32 	%f5110, %f5109, 0f40C00000;
	add.f32 	%f5111, %f5108, 0f40400000;
	add.f32 	%f5112, %f5111, 0fC1000000;
	add.f32 	%f5113, %f5110, 0f40800000;
	add.f32 	%f5114, %f5113, 0f40C00000;
	add.f32 	%f5115, %f5112, 0f40400000;
	add.f32 	%f5116, %f5115, 0fC1000000;
	add.f32 	%f5117, %f5114, 0f40800000;
	add.f32 	%f5118, %f5117, 0f40C00000;
	add.f32 	%f5119, %f5116, 0f40400000;
	add.f32 	%f5120, %f5119, 0fC1000000;
	add.f32 	%f5121, %f5118, 0f40800000;
	add.f32 	%f5122, %f5121, 0f40C00000;
	add.f32 	%f5123, %f5120, 0f40400000;
	add.f32 	%f5124, %f5123, 0fC1000000;
	add.f32 	%f5125, %f5122, 0f40800000;
	add.f32 	%f5126, %f5125, 0f40C00000;
	add.f32 	%f5127, %f5124, 0f40400000;
	add.f32 	%f5128, %f5127, 0fC1000000;
	add.f32 	%f5129, %f5126, 0f40800000;
	add.f32 	%f5130, %f5129, 0f40C00000;
	add.f32 	%f5131, %f5128, 0f40400000;
	add.f32 	%f5132, %f5131, 0fC1000000;
	add.f32 	%f5133, %f5130, 0f40800000;
	add.f32 	%f5134, %f5133, 0f40C00000;
	add.f32 	%f5135, %f5132, 0f40400000;
	add.f32 	%f5136, %f5135, 0fC1000000;
	add.f32 	%f5137, %f5134, 0f40800000;
	add.f32 	%f5138, %f5137, 0f40C00000;
	add.f32 	%f5139, %f5136, 0f40400000;
	add.f32 	%f5140, %f5139, 0fC1000000;
	add.f32 	%f5141, %f5138, 0f40800000;
	add.f32 	%f5142, %f5141, 0f40C00000;
	add.f32 	%f5143, %f5140, 0f40400000;
	add.f32 	%f5144, %f5143, 0fC1000000;
	add.f32 	%f5145, %f5142, 0f40800000;
	add.f32 	%f5146, %f5145, 0f40C00000;
	add.f32 	%f5147, %f5144, 0f40400000;
	add.f32 	%f5148, %f5147, 0fC1000000;
	add.f32 	%f5149, %f5146, 0f40800000;
	add.f32 	%f5150, %f5149, 0f40C00000;
	add.f32 	%f5151, %f5148, 0f40400000;
	add.f32 	%f5152, %f5151, 0fC1000000;
	add.f32 	%f5153, %f5150, 0f40800000;
	add.f32 	%f5154, %f5153, 0f40C00000;
	add.f32 	%f5155, %f5152, 0f40400000;
	add.f32 	%f5156, %f5155, 0fC1000000;
	add.f32 	%f5157, %f5154, 0f40800000;
	add.f32 	%f5158, %f5157, 0f40C00000;
	add.f32 	%f5159, %f5156, 0f40400000;
	add.f32 	%f5160, %f5159, 0fC1000000;
	add.f32 	%f5161, %f5158, 0f40800000;
	add.f32 	%f5162, %f5161, 0f40C00000;
	add.f32 	%f5163, %f5160, 0f40400000;
	add.f32 	%f5164, %f5163, 0fC1000000;
	add.f32 	%f5165, %f5162, 0f40800000;
	add.f32 	%f5166, %f5165, 0f40C00000;
	add.f32 	%f5167, %f5164, 0f40400000;
	add.f32 	%f5168, %f5167, 0fC1000000;
	add.f32 	%f5169, %f5166, 0f40800000;
	add.f32 	%f5170, %f5169, 0f40C00000;
	add.f32 	%f5171, %f5168, 0f40400000;
	add.f32 	%f5172, %f5171, 0fC1000000;
	add.f32 	%f5173, %f5170, 0f40800000;
	add.f32 	%f5174, %f5173, 0f40C00000;
	add.f32 	%f5175, %f5172, 0f40400000;
	add.f32 	%f5176, %f5175, 0fC1000000;
	add.f32 	%f5177, %f5174, 0f40800000;
	add.f32 	%f5178, %f5177, 0f40C00000;
	add.f32 	%f5179, %f5176, 0f40400000;
	add.f32 	%f5180, %f5179, 0fC1000000;
	add.f32 	%f5181, %f5178, 0f40800000;
	add.f32 	%f5182, %f5181, 0f40C00000;
	add.f32 	%f5183, %f5180, 0f40400000;
	add.f32 	%f5184, %f5183, 0fC1000000;
	add.f32 	%f5185, %f5182, 0f40800000;
	add.f32 	%f5186, %f5185, 0f40C00000;
	add.f32 	%f5187, %f5184, 0f40400000;
	add.f32 	%f5188, %f5187, 0fC1000000;
	add.f32 	%f5189, %f5186, 0f40800000;
	add.f32 	%f5190, %f5189, 0f40C00000;
	add.f32 	%f5191, %f5188, 0f40400000;
	add.f32 	%f5192, %f5191, 0fC1000000;
	add.f32 	%f5193, %f5190, 0f40800000;
	add.f32 	%f5194, %f5193, 0f40C00000;
	add.f32 	%f5195, %f5192, 0f40400000;
	add.f32 	%f5196, %f5195, 0fC1000000;
	add.f32 	%f5197, %f5194, 0f40800000;
	add.f32 	%f5198, %f5197, 0f40C00000;
	add.f32 	%f5199, %f5196, 0f40400000;
	add.f32 	%f5200, %f5199, 0fC1000000;
	add.f32 	%f5201, %f5198, 0f40800000;
	add.f32 	%f5202, %f5201, 0f40C00000;
	add.f32 	%f5203, %f5200, 0f40400000;
	add.f32 	%f5204, %f5203, 0fC1000000;
	add.f32 	%f5205, %f5202, 0f40800000;
	add.f32 	%f5206, %f5205, 0f40C00000;
	add.f32 	%f5207, %f5204, 0f40400000;
	add.f32 	%f5208, %f5207, 0fC1000000;
	add.f32 	%f5209, %f5206, 0f40800000;
	add.f32 	%f5210, %f5209, 0f40C00000;
	add.f32 	%f5211, %f5208, 0f40400000;
	add.f32 	%f5212, %f5211, 0fC1000000;
	add.f32 	%f5213, %f5210, 0f40800000;
	add.f32 	%f5214, %f5213, 0f40C00000;
	add.f32 	%f5215, %f5212, 0f40400000;
	add.f32 	%f5216, %f5215, 0fC1000000;
	add.f32 	%f5217, %f5214, 0f40800000;
	add.f32 	%f5218, %f5217, 0f40C00000;
	add.f32 	%f5219, %f5216, 0f40400000;
	add.f32 	%f5220, %f5219, 0fC1000000;
	add.f32 	%f5221, %f5218, 0f40800000;
	add.f32 	%f5222, %f5221, 0f40C00000;
	add.f32 	%f5223, %f5220, 0f40400000;
	add.f32 	%f5224, %f5223, 0fC1000000;
	add.f32 	%f5225, %f5222, 0f40800000;
	add.f32 	%f5226, %f5225, 0f40C00000;
	add.f32 	%f5227, %f5224, 0f40400000;
	add.f32 	%f5228, %f5227, 0fC1000000;
	add.f32 	%f5229, %f5226, 0f40800000;
	add.f32 	%f5230, %f5229, 0f40C00000;
	add.f32 	%f5231, %f5228, 0f40400000;
	add.f32 	%f5232, %f5231, 0fC1000000;
	add.f32 	%f5233, %f5230, 0f40800000;
	add.f32 	%f5234, %f5233, 0f40C00000;
	add.f32 	%f5235, %f5232, 0f40400000;
	add.f32 	%f5236, %f5235, 0fC1000000;
	add.f32 	%f5237, %f5234, 0f40800000;
	add.f32 	%f5238, %f5237, 0f40C00000;
	add.f32 	%f5239, %f5236, 0f40400000;
	add.f32 	%f5240, %f5239, 0fC1000000;
	add.f32 	%f5241, %f5238, 0f40800000;
	add.f32 	%f5242, %f5241, 0f40C00000;
	add.f32 	%f5243, %f5240, 0f40400000;
	add.f32 	%f5244, %f5243, 0fC1000000;
	add.f32 	%f5245, %f5242, 0f40800000;
	add.f32 	%f5246, %f5245, 0f40C00000;
	add.f32 	%f5247, %f5244, 0f40400000;
	add.f32 	%f5248, %f5247, 0fC1000000;
	add.f32 	%f5249, %f5246, 0f40800000;
	add.f32 	%f5250, %f5249, 0f40C00000;
	add.f32 	%f5251, %f5248, 0f40400000;
	add.f32 	%f5252, %f5251, 0fC1000000;
	add.f32 	%f5253, %f5250, 0f40800000;
	add.f32 	%f5254, %f5253, 0f40C00000;
	add.f32 	%f5255, %f5252, 0f40400000;
	add.f32 	%f5256, %f5255, 0fC1000000;
	add.f32 	%f5257, %f5254, 0f40800000;
	add.f32 	%f5258, %f5257, 0f40C00000;
	add.f32 	%f5259, %f5256, 0f40400000;
	add.f32 	%f5260, %f5259, 0fC1000000;
	add.f32 	%f5261, %f5258, 0f40800000;
	add.f32 	%f5262, %f5261, 0f40C00000;
	add.f32 	%f5263, %f5260, 0f40400000;
	add.f32 	%f5264, %f5263, 0fC1000000;
	add.f32 	%f5265, %f5262, 0f40800000;
	add.f32 	%f5266, %f5265, 0f40C00000;
	add.f32 	%f5267, %f5264, 0f40400000;
	add.f32 	%f5268, %f5267, 0fC1000000;
	add.f32 	%f5269, %f5266, 0f40800000;
	add.f32 	%f5270, %f5269, 0f40C00000;
	add.f32 	%f5271, %f5268, 0f40400000;
	add.f32 	%f5272, %f5271, 0fC1000000;
	add.f32 	%f5273, %f5270, 0f40800000;
	add.f32 	%f5274, %f5273, 0f40C00000;
	add.f32 	%f5275, %f5272, 0f40400000;
	add.f32 	%f5276, %f5275, 0fC1000000;
	add.f32 	%f5277, %f5274, 0f40800000;
	add.f32 	%f5278, %f5277, 0f40C00000;
	add.f32 	%f5279, %f5276, 0f40400000;
	add.f32 	%f5280, %f5279, 0fC1000000;
	add.f32 	%f5281, %f5278, 0f40800000;
	add.f32 	%f5282, %f5281, 0f40C00000;
	add.f32 	%f5283, %f5280, 0f40400000;
	add.f32 	%f5284, %f5283, 0fC1000000;
	add.f32 	%f5285, %f5282, 0f40800000;
	add.f32 	%f5286, %f5285, 0f40C00000;
	add.f32 	%f5287, %f5284, 0f40400000;
	add.f32 	%f5288, %f5287, 0fC1000000;
	add.f32 	%f5289, %f5286, 0f40800000;
	add.f32 	%f5290, %f5289, 0f40C00000;
	add.f32 	%f5291, %f5288, 0f40400000;
	add.f32 	%f5292, %f5291, 0fC1000000;
	add.f32 	%f5293, %f5290, 0f40800000;
	add.f32 	%f5294, %f5293, 0f40C00000;
	add.f32 	%f5295, %f5292, 0f40400000;
	add.f32 	%f5296, %f5295, 0fC1000000;
	add.f32 	%f5297, %f5294, 0f40800000;
	add.f32 	%f5298, %f5297, 0f40C00000;
	add.f32 	%f5299, %f5296, 0f40400000;
	add.f32 	%f5300, %f5299, 0fC1000000;
	add.f32 	%f5301, %f5298, 0f40800000;
	add.f32 	%f5302, %f5301, 0f40C00000;
	add.f32 	%f5303, %f5300, 0f40400000;
	add.f32 	%f5304, %f5303, 0fC1000000;
	add.f32 	%f5305, %f5302, 0f40800000;
	add.f32 	%f5306, %f5305, 0f40C00000;
	add.f32 	%f5307, %f5304, 0f40400000;
	add.f32 	%f5308, %f5307, 0fC1000000;
	add.f32 	%f5309, %f5306, 0f40800000;
	add.f32 	%f5310, %f5309, 0f40C00000;
	add.f32 	%f5311, %f5308, 0f40400000;
	add.f32 	%f5312, %f5311, 0fC1000000;
	add.f32 	%f5313, %f5310, 0f40800000;
	add.f32 	%f5314, %f5313, 0f40C00000;
	add.f32 	%f5315, %f5312, 0f40400000;
	add.f32 	%f5316, %f5315, 0fC1000000;
	add.f32 	%f5317, %f5314, 0f40800000;
	add.f32 	%f5318, %f5317, 0f40C00000;
	add.f32 	%f5319, %f5316, 0f40400000;
	add.f32 	%f5320, %f5319, 0fC1000000;
	add.f32 	%f5321, %f5318, 0f40800000;
	add.f32 	%f5322, %f5321, 0f40C00000;
	add.f32 	%f5323, %f5320, 0f40400000;
	add.f32 	%f5324, %f5323, 0fC1000000;
	add.f32 	%f5325, %f5322, 0f40800000;
	add.f32 	%f5326, %f5325, 0f40C00000;
	add.f32 	%f5327, %f5324, 0f40400000;
	add.f32 	%f5328, %f5327, 0fC1000000;
	add.f32 	%f5329, %f5326, 0f40800000;
	add.f32 	%f5330, %f5329, 0f40C00000;
	add.f32 	%f5331, %f5328, 0f40400000;
	add.f32 	%f5332, %f5331, 0fC1000000;
	add.f32 	%f5333, %f5330, 0f40800000;
	add.f32 	%f5334, %f5333, 0f40C00000;
	add.f32 	%f5335, %f5332, 0f40400000;
	add.f32 	%f5336, %f5335, 0fC1000000;
	add.f32 	%f5337, %f5334, 0f40800000;
	add.f32 	%f5338, %f5337, 0f40C00000;
	add.f32 	%f5339, %f5336, 0f40400000;
	add.f32 	%f5340, %f5339, 0fC1000000;
	add.f32 	%f5341, %f5338, 0f40800000;
	add.f32 	%f5342, %f5341, 0f40C00000;
	add.f32 	%f5343, %f5340, 0f40400000;
	add.f32 	%f5344, %f5343, 0fC1000000;
	add.f32 	%f5345, %f5342, 0f40800000;
	add.f32 	%f5346, %f5345, 0f40C00000;
	add.f32 	%f5347, %f5344, 0f40400000;
	add.f32 	%f5348, %f5347, 0fC1000000;
	add.f32 	%f5349, %f5346, 0f40800000;
	add.f32 	%f5350, %f5349, 0f40C00000;
	add.f32 	%f5351, %f5348, 0f40400000;
	add.f32 	%f5352, %f5351, 0fC1000000;
	add.f32 	%f5353, %f5350, 0f40800000;
	add.f32 	%f5354, %f5353, 0f40C00000;
	add.f32 	%f5355, %f5352, 0f40400000;
	add.f32 	%f5356, %f5355, 0fC1000000;
	add.f32 	%f5357, %f5354, 0f40800000;
	add.f32 	%f5358, %f5357, 0f40C00000;
	add.f32 	%f5359, %f5356, 0f40400000;
	add.f32 	%f5360, %f5359, 0fC1000000;
	add.f32 	%f5361, %f5358, 0f40800000;
	add.f32 	%f5362, %f5361, 0f40C00000;
	add.f32 	%f5363, %f5360, 0f40400000;
	add.f32 	%f5364, %f5363, 0fC1000000;
	add.f32 	%f5365, %f5362, 0f40800000;
	add.f32 	%f5366, %f5365, 0f40C00000;
	add.f32 	%f5367, %f5364, 0f40400000;
	add.f32 	%f5368, %f5367, 0fC1000000;
	add.f32 	%f5369, %f5366, 0f40800000;
	add.f32 	%f5370, %f5369, 0f40C00000;
	add.f32 	%f5371, %f5368, 0f40400000;
	add.f32 	%f5372, %f5371, 0fC1000000;
	add.f32 	%f5373, %f5370, 0f40800000;
	add.f32 	%f5374, %f5373, 0f40C00000;
	add.f32 	%f5375, %f5372, 0f40400000;
	add.f32 	%f5376, %f5375, 0fC1000000;
	add.f32 	%f5377, %f5374, 0f40800000;
	add.f32 	%f5378, %f5377, 0f40C00000;
	add.f32 	%f5379, %f5376, 0f40400000;
	add.f32 	%f5380, %f5379, 0fC1000000;
	add.f32 	%f5381, %f5378, 0f40800000;
	add.f32 	%f5382, %f5381, 0f40C00000;
	add.f32 	%f5383, %f5380, 0f40400000;
	add.f32 	%f5384, %f5383, 0fC1000000;
	add.f32 	%f5385, %f5382, 0f40800000;
	add.f32 	%f5386, %f5385, 0f40C00000;
	add.f32 	%f5387, %f5384, 0f40400000;
	add.f32 	%f5388, %f5387, 0fC1000000;
	add.f32 	%f5389, %f5386, 0f40800000;
	add.f32 	%f5390, %f5389, 0f40C00000;
	add.f32 	%f5391, %f5388, 0f40400000;
	add.f32 	%f5392, %f5391, 0fC1000000;
	add.f32 	%f5393, %f5390, 0f40800000;
	add.f32 	%f5394, %f5393, 0f40C00000;
	add.f32 	%f5395, %f5392, 0f40400000;
	add.f32 	%f5396, %f5395, 0fC1000000;
	add.f32 	%f5397, %f5394, 0f40800000;
	add.f32 	%f5398, %f5397, 0f40C00000;
	add.f32 	%f5399, %f5396, 0f40400000;
	add.f32 	%f5400, %f5399, 0fC1000000;
	add.f32 	%f5401, %f5398, 0f40800000;
	add.f32 	%f5402, %f5401, 0f40C00000;
	add.f32 	%f5403, %f5400, 0f40400000;
	add.f32 	%f5404, %f5403, 0fC1000000;
	add.f32 	%f5405, %f5402, 0f40800000;
	add.f32 	%f5406, %f5405, 0f40C00000;
	add.f32 	%f5407, %f5404, 0f40400000;
	add.f32 	%f5408, %f5407, 0fC1000000;
	add.f32 	%f5409, %f5406, 0f40800000;
	add.f32 	%f5410, %f5409, 0f40C00000;
	add.f32 	%f5411, %f5408, 0f40400000;
	add.f32 	%f5412, %f5411, 0fC1000000;
	add.f32 	%f5413, %f5410, 0f40800000;
	add.f32 	%f5414, %f5413, 0f40C00000;
	add.f32 	%f5415, %f5412, 0f40400000;
	add.f32 	%f5416, %f5415, 0fC1000000;
	add.f32 	%f5417, %f5414, 0f40800000;
	add.f32 	%f5418, %f5417, 0f40C00000;
	add.f32 	%f5419, %f5416, 0f40400000;
	add.f32 	%f5420, %f5419, 0fC1000000;
	add.f32 	%f5421, %f5418, 0f40800000;
	add.f32 	%f5422, %f5421, 0f40C00000;
	add.f32 	%f5423, %f5420, 0f40400000;
	add.f32 	%f5424, %f5423, 0fC1000000;
	add.f32 	%f5425, %f5422, 0f40800000;
	add.f32 	%f5426, %f5425, 0f40C00000;
	add.f32 	%f5427, %f5424, 0f40400000;
	add.f32 	%f5428, %f5427, 0fC1000000;
	add.f32 	%f5429, %f5426, 0f40800000;
	add.f32 	%f5430, %f5429, 0f40C00000;
	add.f32 	%f5431, %f5428, 0f40400000;
	add.f32 	%f5432, %f5431, 0fC1000000;
	add.f32 	%f5433, %f5430, 0f40800000;
	add.f32 	%f5434, %f5433, 0f40C00000;
	add.f32 	%f5435, %f5432, 0f40400000;
	add.f32 	%f5436, %f5435, 0fC1000000;
	add.f32 	%f5437, %f5434, 0f40800000;
	add.f32 	%f5438, %f5437, 0f40C00000;
	add.f32 	%f5439, %f5436, 0f40400000;
	add.f32 	%f5440, %f5439, 0fC1000000;
	add.f32 	%f5441, %f5438, 0f40800000;
	add.f32 	%f5442, %f5441, 0f40C00000;
	add.f32 	%f5443, %f5440, 0f40400000;
	add.f32 	%f5444, %f5443, 0fC1000000;
	add.f32 	%f5445, %f5442, 0f40800000;
	add.f32 	%f5446, %f5445, 0f40C00000;
	add.f32 	%f5447, %f5444, 0f40400000;
	add.f32 	%f5448, %f5447, 0fC1000000;
	add.f32 	%f5449, %f5446, 0f40800000;
	add.f32 	%f5450, %f5449, 0f40C00000;
	add.f32 	%f5451, %f5448, 0f40400000;
	add.f32 	%f5452, %f5451, 0fC1000000;
	add.f32 	%f5453, %f5450, 0f40800000;
	add.f32 	%f5454, %f5453, 0f40C00000;
	add.f32 	%f5455, %f5452, 0f40400000;
	add.f32 	%f5456, %f5455, 0fC1000000;
	add.f32 	%f5457, %f5454, 0f40800000;
	add.f32 	%f5458, %f5457, 0f40C00000;
	add.f32 	%f5459, %f5456, 0f40400000;
	add.f32 	%f5460, %f5459, 0fC1000000;
	add.f32 	%f5461, %f5458, 0f40800000;
	add.f32 	%f5462, %f5461, 0f40C00000;
	add.f32 	%f5463, %f5460, 0f40400000;
	add.f32 	%f5464, %f5463, 0fC1000000;
	add.f32 	%f5465, %f5462, 0f40800000;
	add.f32 	%f5466, %f5465, 0f40C00000;
	add.f32 	%f5467, %f5464, 0f40400000;
	add.f32 	%f5468, %f5467, 0fC1000000;
	add.f32 	%f5469, %f5466, 0f40800000;
	add.f32 	%f5470, %f5469, 0f40C00000;
	add.f32 	%f5471, %f5468, 0f40400000;
	add.f32 	%f5472, %f5471, 0fC1000000;
	add.f32 	%f5473, %f5470, 0f40800000;
	add.f32 	%f5474, %f5473, 0f40C00000;
	add.f32 	%f5475, %f5472, 0f40400000;
	add.f32 	%f5476, %f5475, 0fC1000000;
	add.f32 	%f5477, %f5474, 0f40800000;
	add.f32 	%f5478, %f5477, 0f40C00000;
	add.f32 	%f5479, %f5476, 0f40400000;
	add.f32 	%f5480, %f5479, 0fC1000000;
	add.f32 	%f5481, %f5478, 0f40800000;
	add.f32 	%f5482, %f5481, 0f40C00000;
	add.f32 	%f5483, %f5480, 0f40400000;
	add.f32 	%f5484, %f5483, 0fC1000000;
	add.f32 	%f5485, %f5482, 0f40800000;
	add.f32 	%f5486, %f5485, 0f40C00000;
	add.f32 	%f5487, %f5484, 0f40400000;
	add.f32 	%f5488, %f5487, 0fC1000000;
	add.f32 	%f5489, %f5486, 0f40800000;
	add.f32 	%f5490, %f5489, 0f40C00000;
	add.f32 	%f5491, %f5488, 0f40400000;
	add.f32 	%f5492, %f5491, 0fC1000000;
	add.f32 	%f5493, %f5490, 0f40800000;
	add.f32 	%f5494, %f5493, 0f40C00000;
	add.f32 	%f5495, %f5492, 0f40400000;
	add.f32 	%f5496, %f5495, 0fC1000000;
	add.f32 	%f5497, %f5494, 0f40800000;
	add.f32 	%f5498, %f5497, 0f40C00000;
	add.f32 	%f5499, %f5496, 0f40400000;
	add.f32 	%f5500, %f5499, 0fC1000000;
	add.f32 	%f5501, %f5498, 0f40800000;
	add.f32 	%f5502, %f5501, 0f40C00000;
	add.f32 	%f5503, %f5500, 0f40400000;
	add.f32 	%f5504, %f5503, 0fC1000000;
	add.f32 	%f5505, %f5502, 0f40800000;
	add.f32 	%f5506, %f5505, 0f40C00000;
	add.f32 	%f5507, %f5504, 0f40400000;
	add.f32 	%f5508, %f5507, 0fC1000000;
	add.f32 	%f5509, %f5506, 0f40800000;
	add.f32 	%f5510, %f5509, 0f40C00000;
	add.f32 	%f5511, %f5508, 0f40400000;
	add.f32 	%f5512, %f5511, 0fC1000000;
	add.f32 	%f5513, %f5510, 0f40800000;
	add.f32 	%f5514, %f5513, 0f40C00000;
	add.f32 	%f5515, %f5512, 0f40400000;
	add.f32 	%f5516, %f5515, 0fC1000000;
	add.f32 	%f5517, %f5514, 0f40800000;
	add.f32 	%f5518, %f5517, 0f40C00000;
	add.f32 	%f5519, %f5516, 0f40400000;
	add.f32 	%f5520, %f5519, 0fC1000000;
	add.f32 	%f5521, %f5518, 0f40800000;
	add.f32 	%f5522, %f5521, 0f40C00000;
	add.f32 	%f5523, %f5520, 0f40400000;
	add.f32 	%f5524, %f5523, 0fC1000000;
	add.f32 	%f5525, %f5522, 0f40800000;
	add.f32 	%f5526, %f5525, 0f40C00000;
	add.f32 	%f5527, %f5524, 0f40400000;
	add.f32 	%f5528, %f5527, 0fC1000000;
	add.f32 	%f5529, %f5526, 0f40800000;
	add.f32 	%f5530, %f5529, 0f40C00000;
	add.f32 	%f5531, %f5528, 0f40400000;
	add.f32 	%f5532, %f5531, 0fC1000000;
	add.f32 	%f5533, %f5530, 0f40800000;
	add.f32 	%f5534, %f5533, 0f40C00000;
	add.f32 	%f5535, %f5532, 0f40400000;
	add.f32 	%f5536, %f5535, 0fC1000000;
	add.f32 	%f5537, %f5534, 0f40800000;
	add.f32 	%f5538, %f5537, 0f40C00000;
	add.f32 	%f5539, %f5536, 0f40400000;
	add.f32 	%f5540, %f5539, 0fC1000000;
	add.f32 	%f5541, %f5538, 0f40800000;
	add.f32 	%f5542, %f5541, 0f40C00000;
	add.f32 	%f5543, %f5540, 0f40400000;
	add.f32 	%f5544, %f5543, 0fC1000000;
	add.f32 	%f5545, %f5542, 0f40800000;
	add.f32 	%f5546, %f5545, 0f40C00000;
	add.f32 	%f5547, %f5544, 0f40400000;
	add.f32 	%f5548, %f5547, 0fC1000000;
	add.f32 	%f5549, %f5546, 0f40800000;
	add.f32 	%f5550, %f5549, 0f40C00000;
	add.f32 	%f5551, %f5548, 0f40400000;
	add.f32 	%f5552, %f5551, 0fC1000000;
	add.f32 	%f5553, %f5550, 0f40800000;
	add.f32 	%f5554, %f5553, 0f40C00000;
	add.f32 	%f5555, %f5552, 0f40400000;
	add.f32 	%f5556, %f5555, 0fC1000000;
	add.f32 	%f5557, %f5554, 0f40800000;
	add.f32 	%f5558, %f5557, 0f40C00000;
	add.f32 	%f5559, %f5556, 0f40400000;
	add.f32 	%f5560, %f5559, 0fC1000000;
	add.f32 	%f5561, %f5558, 0f40800000;
	add.f32 	%f5562, %f5561, 0f40C00000;
	add.f32 	%f5563, %f5560, 0f40400000;
	add.f32 	%f5564, %f5563, 0fC1000000;
	add.f32 	%f5565, %f5562, 0f40800000;
	add.f32 	%f5566, %f5565, 0f40C00000;
	add.f32 	%f5567, %f5564, 0f40400000;
	add.f32 	%f5568, %f5567, 0fC1000000;
	add.f32 	%f5569, %f5566, 0f40800000;
	add.f32 	%f5570, %f5569, 0f40C00000;
	add.f32 	%f5571, %f5568, 0f40400000;
	add.f32 	%f5572, %f5571, 0fC1000000;
	add.f32 	%f5573, %f5570, 0f40800000;
	add.f32 	%f5574, %f5573, 0f40C00000;
	add.f32 	%f5575, %f5572, 0f40400000;
	add.f32 	%f5576, %f5575, 0fC1000000;
	add.f32 	%f5577, %f5574, 0f40800000;
	add.f32 	%f5578, %f5577, 0f40C00000;
	add.f32 	%f5579, %f5576, 0f40400000;
	add.f32 	%f5580, %f5579, 0fC1000000;
	add.f32 	%f5581, %f5578, 0f40800000;
	add.f32 	%f5582, %f5581, 0f40C00000;
	add.f32 	%f5583, %f5580, 0f40400000;
	add.f32 	%f5584, %f5583, 0fC1000000;
	add.f32 	%f5585, %f5582, 0f40800000;
	add.f32 	%f5586, %f5585, 0f40C00000;
	add.f32 	%f5587, %f5584, 0f40400000;
	add.f32 	%f5588, %f5587, 0fC1000000;
	add.f32 	%f5589, %f5586, 0f40800000;
	add.f32 	%f5590, %f5589, 0f40C00000;
	add.f32 	%f5591, %f5588, 0f40400000;
	add.f32 	%f5592, %f5591, 0fC1000000;
	add.f32 	%f5593, %f5590, 0f40800000;
	add.f32 	%f5594, %f5593, 0f40C00000;
	add.f32 	%f5595, %f5592, 0f40400000;
	add.f32 	%f5596, %f5595, 0fC1000000;
	add.f32 	%f5597, %f5594, 0f40800000;
	add.f32 	%f5598, %f5597, 0f40C00000;
	add.f32 	%f5599, %f5596, 0f40400000;
	add.f32 	%f5600, %f5599, 0fC1000000;
	add.f32 	%f5601, %f5598, 0f40800000;
	add.f32 	%f5602, %f5601, 0f40C00000;
	add.f32 	%f5603, %f5600, 0f40400000;
	add.f32 	%f5604, %f5603, 0fC1000000;
	add.f32 	%f5605, %f5602, 0f40800000;
	add.f32 	%f5606, %f5605, 0f40C00000;
	add.f32 	%f5607, %f5604, 0f40400000;
	add.f32 	%f5608, %f5607, 0fC1000000;
	add.f32 	%f5609, %f5606, 0f40800000;
	add.f32 	%f5610, %f5609, 0f40C00000;
	add.f32 	%f5611, %f5608, 0f40400000;
	add.f32 	%f5612, %f5611, 0fC1000000;
	add.f32 	%f5613, %f5610, 0f40800000;
	add.f32 	%f5614, %f5613, 0f40C00000;
	add.f32 	%f5615, %f5612, 0f40400000;
	add.f32 	%f5616, %f5615, 0fC1000000;
	add.f32 	%f5617, %f5614, 0f40800000;
	add.f32 	%f5618, %f5617, 0f40C00000;
	add.f32 	%f5619, %f5616, 0f40400000;
	add.f32 	%f5620, %f5619, 0fC1000000;
	add.f32 	%f5621, %f5618, 0f40800000;
	add.f32 	%f5622, %f5621, 0f40C00000;
	add.f32 	%f5623, %f5620, 0f40400000;
	add.f32 	%f5624, %f5623, 0fC1000000;
	add.f32 	%f5625, %f5622, 0f40800000;
	add.f32 	%f5626, %f5625, 0f40C00000;
	add.f32 	%f5627, %f5624, 0f40400000;
	add.f32 	%f5628, %f5627, 0fC1000000;
	add.f32 	%f5629, %f5626, 0f40800000;
	add.f32 	%f5630, %f5629, 0f40C00000;
	add.f32 	%f5631, %f5628, 0f40400000;
	add.f32 	%f5632, %f5631, 0fC1000000;
	add.f32 	%f5633, %f5630, 0f40800000;
	add.f32 	%f5634, %f5633, 0f40C00000;
	add.f32 	%f5635, %f5632, 0f40400000;
	add.f32 	%f5636, %f5635, 0fC1000000;
	add.f32 	%f5637, %f5634, 0f40800000;
	add.f32 	%f5638, %f5637, 0f40C00000;
	add.f32 	%f5639, %f5636, 0f40400000;
	add.f32 	%f5640, %f5639, 0fC1000000;
	add.f32 	%f5641, %f5638, 0f40800000;
	add.f32 	%f5642, %f5641, 0f40C00000;
	add.f32 	%f5643, %f5640, 0f40400000;
	add.f32 	%f5644, %f5643, 0fC1000000;
	add.f32 	%f5645, %f5642, 0f40800000;
	add.f32 	%f5646, %f5645, 0f40C00000;
	add.f32 	%f5647, %f5644, 0f40400000;
	add.f32 	%f5648, %f5647, 0fC1000000;
	add.f32 	%f5649, %f5646, 0f40800000;
	add.f32 	%f5650, %f5649, 0f40C00000;
	add.f32 	%f5651, %f5648, 0f40400000;
	add.f32 	%f5652, %f5651, 0fC1000000;
	add.f32 	%f5653, %f5650, 0f40800000;
	add.f32 	%f5654, %f5653, 0f40C00000;
	add.f32 	%f5655, %f5652, 0f40400000;
	add.f32 	%f5656, %f5655, 0fC1000000;
	add.f32 	%f5657, %f5654, 0f40800000;
	add.f32 	%f5658, %f5657, 0f40C00000;
	add.f32 	%f5659, %f5656, 0f40400000;
	add.f32 	%f5660, %f5659, 0fC1000000;
	add.f32 	%f5661, %f5658, 0f40800000;
	add.f32 	%f5662, %f5661, 0f40C00000;
	add.f32 	%f5663, %f5660, 0f40400000;
	add.f32 	%f5664, %f5663, 0fC1000000;
	add.f32 	%f5665, %f5662, 0f40800000;
	add.f32 	%f5666, %f5665, 0f40C00000;
	add.f32 	%f5667, %f5664, 0f40400000;
	add.f32 	%f5668, %f5667, 0fC1000000;
	add.f32 	%f5669, %f5666, 0f40800000;
	add.f32 	%f5670, %f5669, 0f40C00000;
	add.f32 	%f5671, %f5668, 0f40400000;
	add.f32 	%f5672, %f5671, 0fC1000000;
	add.f32 	%f5673, %f5670, 0f40800000;
	add.f32 	%f5674, %f5673, 0f40C00000;
	add.f32 	%f5675, %f5672, 0f40400000;
	add.f32 	%f5676, %f5675, 0fC1000000;
	add.f32 	%f5677, %f5674, 0f40800000;
	add.f32 	%f5678, %f5677, 0f40C00000;
	add.f32 	%f5679, %f5676, 0f40400000;
	add.f32 	%f5680, %f5679, 0fC1000000;
	add.f32 	%f5681, %f5678, 0f40800000;
	add.f32 	%f5682, %f5681, 0f40C00000;
	add.f32 	%f5683, %f5680, 0f40400000;
	add.f32 	%f5684, %f5683, 0fC1000000;
	add.f32 	%f5685, %f5682, 0f40800000;
	add.f32 	%f5686, %f5685, 0f40C00000;
	add.f32 	%f5687, %f5684, 0f40400000;
	add.f32 	%f5688, %f5687, 0fC1000000;
	add.f32 	%f5689, %f5686, 0f40800000;
	add.f32 	%f5690, %f5689, 0f40C00000;
	add.f32 	%f5691, %f5688, 0f40400000;
	add.f32 	%f5692, %f5691, 0fC1000000;
	add.f32 	%f5693, %f5690, 0f40800000;
	add.f32 	%f5694, %f5693, 0f40C00000;
	add.f32 	%f5695, %f5692, 0f40400000;
	add.f32 	%f5696, %f5695, 0fC1000000;
	add.f32 	%f5697, %f5694, 0f40800000;
	add.f32 	%f5698, %f5697, 0f40C00000;
	add.f32 	%f5699, %f5696, 0f40400000;
	add.f32 	%f5700, %f5699, 0fC1000000;
	add.f32 	%f5701, %f5698, 0f40800000;
	add.f32 	%f5702, %f5701, 0f40C00000;
	add.f32 	%f5703, %f5700, 0f40400000;
	add.f32 	%f5704, %f5703, 0fC1000000;
	add.f32 	%f5705, %f5702, 0f40800000;
	add.f32 	%f5706, %f5705, 0f40C00000;
	add.f32 	%f5707, %f5704, 0f40400000;
	add.f32 	%f5708, %f5707, 0fC1000000;
	add.f32 	%f5709, %f5706, 0f40800000;
	add.f32 	%f5710, %f5709, 0f40C00000;
	add.f32 	%f5711, %f5708, 0f40400000;
	add.f32 	%f5712, %f5711, 0fC1000000;
	add.f32 	%f5713, %f5710, 0f40800000;
	add.f32 	%f5714, %f5713, 0f40C00000;
	add.f32 	%f5715, %f5712, 0f40400000;
	add.f32 	%f5716, %f5715, 0fC1000000;
	add.f32 	%f5717, %f5714, 0f40800000;
	add.f32 	%f5718, %f5717, 0f40C00000;
	add.f32 	%f5719, %f5716, 0f40400000;
	add.f32 	%f5720, %f5719, 0fC1000000;
	add.f32 	%f5721, %f5718, 0f40800000;
	add.f32 	%f5722, %f5721, 0f40C00000;
	add.f32 	%f5723, %f5720, 0f40400000;
	add.f32 	%f5724, %f5723, 0fC1000000;
	add.f32 	%f5725, %f5722, 0f40800000;
	add.f32 	%f5726, %f5725, 0f40C00000;
	add.f32 	%f5727, %f5724, 0f40400000;
	add.f32 	%f5728, %f5727, 0fC1000000;
	add.f32 	%f5729, %f5726, 0f40800000;
	add.f32 	%f5730, %f5729, 0f40C00000;
	add.f32 	%f5731, %f5728, 0f40400000;
	add.f32 	%f5732, %f5731, 0fC1000000;
	add.f32 	%f5733, %f5730, 0f40800000;
	add.f32 	%f5734, %f5733, 0f40C00000;
	add.f32 	%f5735, %f5732, 0f40400000;
	add.f32 	%f5736, %f5735, 0fC1000000;
	add.f32 	%f5737, %f5734, 0f40800000;
	add.f32 	%f5738, %f5737, 0f40C00000;
	add.f32 	%f5739, %f5736, 0f40400000;
	add.f32 	%f5740, %f5739, 0fC1000000;
	add.f32 	%f5741, %f5738, 0f40800000;
	add.f32 	%f5742, %f5741, 0f40C00000;
	add.f32 	%f5743, %f5740, 0f40400000;
	add.f32 	%f5744, %f5743, 0fC1000000;
	add.f32 	%f5745, %f5742, 0f40800000;
	add.f32 	%f5746, %f5745, 0f40C00000;
	add.f32 	%f5747, %f5744, 0f40400000;
	add.f32 	%f5748, %f5747, 0fC1000000;
	add.f32 	%f5749, %f5746, 0f40800000;
	add.f32 	%f5750, %f5749, 0f40C00000;
	add.f32 	%f5751, %f5748, 0f40400000;
	add.f32 	%f5752, %f5751, 0fC1000000;
	add.f32 	%f5753, %f5750, 0f40800000;
	add.f32 	%f5754, %f5753, 0f40C00000;
	add.f32 	%f5755, %f5752, 0f40400000;
	add.f32 	%f5756, %f5755, 0fC1000000;
	add.f32 	%f5757, %f5754, 0f40800000;
	add.f32 	%f5758, %f5757, 0f40C00000;
	add.f32 	%f5759, %f5756, 0f40400000;
	add.f32 	%f5760, %f5759, 0fC1000000;
	add.f32 	%f5761, %f5758, 0f40800000;
	add.f32 	%f5762, %f5761, 0f40C00000;
	add.f32 	%f5763, %f5760, 0f40400000;
	add.f32 	%f5764, %f5763, 0fC1000000;
	add.f32 	%f5765, %f5762, 0f40800000;
	add.f32 	%f5766, %f5765, 0f40C00000;
	add.f32 	%f5767, %f5764, 0f40400000;
	add.f32 	%f5768, %f5767, 0fC1000000;
	add.f32 	%f5769, %f5766, 0f40800000;
	add.f32 	%f5770, %f5769, 0f40C00000;
	add.f32 	%f5771, %f5768, 0f40400000;
	add.f32 	%f5772, %f5771, 0fC1000000;
	add.f32 	%f5773, %f5770, 0f40800000;
	add.f32 	%f5774, %f5773, 0f40C00000;
	add.f32 	%f5775, %f5772, 0f40400000;
	add.f32 	%f5776, %f5775, 0fC1000000;
	add.f32 	%f5777, %f5774, 0f40800000;
	add.f32 	%f5778, %f5777, 0f40C00000;
	add.f32 	%f5779, %f5776, 0f40400000;
	add.f32 	%f5780, %f5779, 0fC1000000;
	add.f32 	%f5781, %f5778, 0f40800000;
	add.f32 	%f5782, %f5781, 0f40C00000;
	add.f32 	%f5783, %f5780, 0f40400000;
	add.f32 	%f5784, %f5783, 0fC1000000;
	add.f32 	%f5785, %f5782, 0f40800000;
	add.f32 	%f5786, %f5785, 0f40C00000;
	add.f32 	%f5787, %f5784, 0f40400000;
	add.f32 	%f5788, %f5787, 0fC1000000;
	add.f32 	%f5789, %f5786, 0f40800000;
	add.f32 	%f5790, %f5789, 0f40C00000;
	add.f32 	%f5791, %f5788, 0f40400000;
	add.f32 	%f5792, %f5791, 0fC1000000;
	add.f32 	%f5793, %f5790, 0f40800000;
	add.f32 	%f5794, %f5793, 0f40C00000;
	add.f32 	%f5795, %f5792, 0f40400000;
	add.f32 	%f5796, %f5795, 0fC1000000;
	add.f32 	%f5797, %f5794, 0f40800000;
	add.f32 	%f5798, %f5797, 0f40C00000;
	add.f32 	%f5799, %f5796, 0f40400000;
	add.f32 	%f5800, %f5799, 0fC1000000;
	add.f32 	%f5801, %f5798, 0f40800000;
	add.f32 	%f5802, %f5801, 0f40C00000;
	add.f32 	%f5803, %f5800, 0f40400000;
	add.f32 	%f5804, %f5803, 0fC1000000;
	add.f32 	%f5805, %f5802, 0f40800000;
	add.f32 	%f5806, %f5805, 0f40C00000;
	add.f32 	%f5807, %f5804, 0f40400000;
	add.f32 	%f5808, %f5807, 0fC1000000;
	add.f32 	%f5809, %f5806, 0f40800000;
	add.f32 	%f5810, %f5809, 0f40C00000;
	add.f32 	%f5811, %f5808, 0f40400000;
	add.f32 	%f5812, %f5811, 0fC1000000;
	add.f32 	%f5813, %f5810, 0f40800000;
	add.f32 	%f5814, %f5813, 0f40C00000;
	add.f32 	%f5815, %f5812, 0f40400000;
	add.f32 	%f5816, %f5815, 0fC1000000;
	add.f32 	%f5817, %f5814, 0f40800000;
	add.f32 	%f5818, %f5817, 0f40C00000;
	add.f32 	%f5819, %f5816, 0f40400000;
	add.f32 	%f5820, %f5819, 0fC1000000;
	add.f32 	%f5821, %f5818, 0f40800000;
	add.f32 	%f5822, %f5821, 0f40C00000;
	add.f32 	%f5823, %f5820, 0f40400000;
	add.f32 	%f5824, %f5823, 0fC1000000;
	add.f32 	%f5825, %f5822, 0f40800000;
	add.f32 	%f5826, %f5825, 0f40C00000;
	add.f32 	%f5827, %f5824, 0f40400000;
	add.f32 	%f5828, %f5827, 0fC1000000;
	add.f32 	%f5829, %f5826, 0f40800000;
	add.f32 	%f5830, %f5829, 0f40C00000;
	add.f32 	%f5831, %f5828, 0f40400000;
	add.f32 	%f5832, %f5831, 0fC1000000;
	add.f32 	%f5833, %f5830, 0f40800000;
	add.f32 	%f5834, %f5833, 0f40C00000;
	add.f32 	%f5835, %f5832, 0f40400000;
	add.f32 	%f5836, %f5835, 0fC1000000;
	add.f32 	%f5837, %f5834, 0f40800000;
	add.f32 	%f5838, %f5837, 0f40C00000;
	add.f32 	%f5839, %f5836, 0f40400000;
	add.f32 	%f5840, %f5839, 0fC1000000;
	add.f32 	%f5841, %f5838, 0f40800000;
	add.f32 	%f5842, %f5841, 0f40C00000;
	add.f32 	%f5843, %f5840, 0f40400000;
	add.f32 	%f5844, %f5843, 0fC1000000;
	add.f32 	%f5845, %f5842, 0f40800000;
	add.f32 	%f5846, %f5845, 0f40C00000;
	add.f32 	%f5847, %f5844, 0f40400000;
	add.f32 	%f5848, %f5847, 0fC1000000;
	add.f32 	%f5849, %f5846, 0f40800000;
	add.f32 	%f5850, %f5849, 0f40C00000;
	add.f32 	%f5851, %f5848, 0f40400000;
	add.f32 	%f5852, %f5851, 0fC1000000;
	add.f32 	%f5853, %f5850, 0f40800000;
	add.f32 	%f5854, %f5853, 0f40C00000;
	add.f32 	%f5855, %f5852, 0f40400000;
	add.f32 	%f5856, %f5855, 0fC1000000;
	add.f32 	%f5857, %f5854, 0f40800000;
	add.f32 	%f5858, %f5857, 0f40C00000;
	add.f32 	%f5859, %f5856, 0f40400000;
	add.f32 	%f5860, %f5859, 0fC1000000;
	add.f32 	%f5861, %f5858, 0f40800000;
	add.f32 	%f5862, %f5861, 0f40C00000;
	add.f32 	%f5863, %f5860, 0f40400000;
	add.f32 	%f5864, %f5863, 0fC1000000;
	add.f32 	%f5865, %f5862, 0f40800000;
	add.f32 	%f5866, %f5865, 0f40C00000;
	add.f32 	%f5867, %f5864, 0f40400000;
	add.f32 	%f5868, %f5867, 0fC1000000;
	add.f32 	%f5869, %f5866, 0f40800000;
	add.f32 	%f5870, %f5869, 0f40C00000;
	add.f32 	%f5871, %f5868, 0f40400000;
	add.f32 	%f5872, %f5871, 0fC1000000;
	add.f32 	%f5873, %f5870, 0f40800000;
	add.f32 	%f5874, %f5873, 0f40C00000;
	add.f32 	%f5875, %f5872, 0f40400000;
	add.f32 	%f5876, %f5875, 0fC1000000;
	add.f32 	%f5877, %f5874, 0f40800000;
	add.f32 	%f5878, %f5877, 0f40C00000;
	add.f32 	%f5879, %f5876, 0f40400000;
	add.f32 	%f5880, %f5879, 0fC1000000;
	add.f32 	%f5881, %f5878, 0f40800000;
	add.f32 	%f5882, %f5881, 0f40C00000;
	add.f32 	%f5883, %f5880, 0f40400000;
	add.f32 	%f5884, %f5883, 0fC1000000;
	add.f32 	%f5885, %f5882, 0f40800000;
	add.f32 	%f5886, %f5885, 0f40C00000;
	add.f32 	%f5887, %f5884, 0f40400000;
	add.f32 	%f5888, %f5887, 0fC1000000;
	add.f32 	%f5889, %f5886, 0f40800000;
	add.f32 	%f5890, %f5889, 0f40C00000;
	add.f32 	%f5891, %f5888, 0f40400000;
	add.f32 	%f5892, %f5891, 0fC1000000;
	add.f32 	%f5893, %f5890, 0f40800000;
	add.f32 	%f5894, %f5893, 0f40C00000;
	add.f32 	%f5895, %f5892, 0f40400000;
	add.f32 	%f5896, %f5895, 0fC1000000;
	add.f32 	%f5897, %f5894, 0f40800000;
	add.f32 	%f5898, %f5897, 0f40C00000;
	add.f32 	%f5899, %f5896, 0f40400000;
	add.f32 	%f5900, %f5899, 0fC1000000;
	add.f32 	%f5901, %f5898, 0f40800000;
	add.f32 	%f5902, %f5901, 0f40C00000;
	add.f32 	%f5903, %f5900, 0f40400000;
	add.f32 	%f5904, %f5903, 0fC1000000;
	add.f32 	%f5905, %f5902, 0f40800000;
	add.f32 	%f5906, %f5905, 0f40C00000;
	add.f32 	%f5907, %f5904, 0f40400000;
	add.f32 	%f5908, %f5907, 0fC1000000;
	add.f32 	%f5909, %f5906, 0f40800000;
	add.f32 	%f5910, %f5909, 0f40C00000;
	add.f32 	%f5911, %f5908, 0f40400000;
	add.f32 	%f5912, %f5911, 0fC1000000;
	add.f32 	%f5913, %f5910, 0f40800000;
	add.f32 	%f5914, %f5913, 0f40C00000;
	add.f32 	%f5915, %f5912, 0f40400000;
	add.f32 	%f5916, %f5915, 0fC1000000;
	add.f32 	%f5917, %f5914, 0f40800000;
	add.f32 	%f5918, %f5917, 0f40C00000;
	add.f32 	%f5919, %f5916, 0f40400000;
	add.f32 	%f5920, %f5919, 0fC1000000;
	add.f32 	%f5921, %f5918, 0f40800000;
	add.f32 	%f5922, %f5921, 0f40C00000;
	add.f32 	%f5923, %f5920, 0f40400000;
	add.f32 	%f5924, %f5923, 0fC1000000;
	add.f32 	%f5925, %f5922, 0f40800000;
	add.f32 	%f5926, %f5925, 0f40C00000;
	add.f32 	%f5927, %f5924, 0f40400000;
	add.f32 	%f5928, %f5927, 0fC1000000;
	add.f32 	%f5929, %f5926, 0f40800000;
	add.f32 	%f5930, %f5929, 0f40C00000;
	add.f32 	%f5931, %f5928, 0f40400000;
	add.f32 	%f5932, %f5931, 0fC1000000;
	add.f32 	%f5933, %f5930, 0f40800000;
	add.f32 	%f5934, %f5933, 0f40C00000;
	add.f32 	%f5935, %f5932, 0f40400000;
	add.f32 	%f5936, %f5935, 0fC1000000;
	add.f32 	%f5937, %f5934, 0f40800000;
	add.f32 	%f5938, %f5937, 0f40C00000;
	add.f32 	%f5939, %f5936, 0f40400000;
	add.f32 	%f5940, %f5939, 0fC1000000;
	add.f32 	%f5941, %f5938, 0f40800000;
	add.f32 	%f5942, %f5941, 0f40C00000;
	add.f32 	%f5943, %f5940, 0f40400000;
	add.f32 	%f5944, %f5943, 0fC1000000;
	add.f32 	%f5945, %f5942, 0f40800000;
	add.f32 	%f5946, %f5945, 0f40C00000;
	add.f32 	%f5947, %f5944, 0f40400000;
	add.f32 	%f5948, %f5947, 0fC1000000;
	add.f32 	%f5949, %f5946, 0f40800000;
	add.f32 	%f5950, %f5949, 0f40C00000;
	add.f32 	%f5951, %f5948, 0f40400000;
	add.f32 	%f5952, %f5951, 0fC1000000;
	add.f32 	%f5953, %f5950, 0f40800000;
	add.f32 	%f5954, %f5953, 0f40C00000;
	add.f32 	%f5955, %f5952, 0f40400000;
	add.f32 	%f5956, %f5955, 0fC1000000;
	add.f32 	%f5957, %f5954, 0f40800000;
	add.f32 	%f5958, %f5957, 0f40C00000;
	add.f32 	%f5959, %f5956, 0f40400000;
	add.f32 	%f5960, %f5959, 0fC1000000;
	add.f32 	%f5961, %f5958, 0f40800000;
	add.f32 	%f5962, %f5961, 0f40C00000;
	add.f32 	%f5963, %f5960, 0f40400000;
	add.f32 	%f5964, %f5963, 0fC1000000;
	add.f32 	%f5965, %f5962, 0f40800000;
	add.f32 	%f5966, %f5965, 0f40C00000;
	add.f32 	%f5967, %f5964, 0f40400000;
	add.f32 	%f5968, %f5967, 0fC1000000;
	add.f32 	%f5969, %f5966, 0f40800000;
	add.f32 	%f5970, %f5969, 0f40C00000;
	add.f32 	%f5971, %f5968, 0f40400000;
	add.f32 	%f5972, %f5971, 0fC1000000;
	add.f32 	%f5973, %f5970, 0f40800000;
	add.f32 	%f5974, %f5973, 0f40C00000;
	add.f32 	%f5975, %f5972, 0f40400000;
	add.f32 	%f5976, %f5975, 0fC1000000;
	add.f32 	%f5977, %f5974, 0f40800000;
	add.f32 	%f5978, %f5977, 0f40C00000;
	add.f32 	%f5979, %f5976, 0f40400000;
	add.f32 	%f5980, %f5979, 0fC1000000;
	add.f32 	%f5981, %f5978, 0f40800000;
	add.f32 	%f5982, %f5981, 0f40C00000;
	add.f32 	%f5983, %f5980, 0f40400000;
	add.f32 	%f5984, %f5983, 0fC1000000;
	add.f32 	%f5985, %f5982, 0f40800000;
	add.f32 	%f5986, %f5985, 0f40C00000;
	add.f32 	%f5987, %f5984, 0f40400000;
	add.f32 	%f5988, %f5987, 0fC1000000;
	add.f32 	%f5989, %f5986, 0f40800000;
	add.f32 	%f5990, %f5989, 0f40C00000;
	add.f32 	%f5991, %f5988, 0f40400000;
	add.f32 	%f5992, %f5991, 0fC1000000;
	add.f32 	%f5993, %f5990, 0f40800000;
	add.f32 	%f5994, %f5993, 0f40C00000;
	add.f32 	%f5995, %f5992, 0f40400000;
	add.f32 	%f5996, %f5995, 0fC1000000;
	add.f32 	%f5997, %f5994, 0f40800000;
	add.f32 	%f5998, %f5997, 0f40C00000;
	add.f32 	%f5999, %f5996, 0f40400000;
	add.f32 	%f6000, %f5999, 0fC1000000;
	add.f32 	%f6001, %f5998, 0f40800000;
	add.f32 	%f6002, %f6001, 0f40C00000;
	add.f32 	%f6003, %f6000, 0f40400000;
	add.f32 	%f6004, %f6003, 0fC1000000;
	add.f32 	%f6005, %f6002, 0f40800000;
	add.f32 	%f6006, %f6005, 0f40C00000;
	add.f32 	%f6007, %f6004, 0f40400000;
	add.f32 	%f6008, %f6007, 0fC1000000;
	add.f32 	%f6009, %f6006, 0f40800000;
	add.f32 	%f6010, %f6009, 0f40C00000;
	add.f32 	%f6011, %f6008, 0f40400000;
	add.f32 	%f6012, %f6011, 0fC1000000;
	add.f32 	%f6013, %f6010, 0f40800000;
	add.f32 	%f6014, %f6013, 0f40C00000;
	add.f32 	%f6015, %f6012, 0f40400000;
	add.f32 	%f6016, %f6015, 0fC1000000;
	add.f32 	%f6017, %f6014, 0f40800000;
	add.f32 	%f6018, %f6017, 0f40C00000;
	add.f32 	%f6019, %f6016, 0f40400000;
	add.f32 	%f6020, %f6019, 0fC1000000;
	add.f32 	%f6021, %f6018, 0f40800000;
	add.f32 	%f6022, %f6021, 0f40C00000;
	add.f32 	%f6023, %f6020, 0f40400000;
	add.f32 	%f6024, %f6023, 0fC1000000;
	add.f32 	%f6025, %f6022, 0f40800000;
	add.f32 	%f6026, %f6025, 0f40C00000;
	add.f32 	%f6027, %f6024, 0f40400000;
	add.f32 	%f6028, %f6027, 0fC1000000;
	add.f32 	%f6029, %f6026, 0f40800000;
	add.f32 	%f6030, %f6029, 0f40C00000;
	add.f32 	%f6031, %f6028, 0f40400000;
	add.f32 	%f6032, %f6031, 0fC1000000;
	add.f32 	%f6033, %f6030, 0f40800000;
	add.f32 	%f6034, %f6033, 0f40C00000;
	add.f32 	%f6035, %f6032, 0f40400000;
	add.f32 	%f6036, %f6035, 0fC1000000;
	add.f32 	%f6037, %f6034, 0f40800000;
	add.f32 	%f6038, %f6037, 0f40C00000;
	add.f32 	%f6039, %f6036, 0f40400000;
	add.f32 	%f6040, %f6039, 0fC1000000;
	add.f32 	%f6041, %f6038, 0f40800000;
	add.f32 	%f6042, %f6041, 0f40C00000;
	add.f32 	%f6043, %f6040, 0f40400000;
	add.f32 	%f6044, %f6043, 0fC1000000;
	add.f32 	%f6045, %f6042, 0f40800000;
	add.f32 	%f6046, %f6045, 0f40C00000;
	add.f32 	%f6047, %f6044, 0f40400000;
	add.f32 	%f6048, %f6047, 0fC1000000;
	add.f32 	%f6049, %f6046, 0f40800000;
	add.f32 	%f6050, %f6049, 0f40C00000;
	add.f32 	%f6051, %f6048, 0f40400000;
	add.f32 	%f6052, %f6051, 0fC1000000;
	add.f32 	%f6053, %f6050, 0f40800000;
	add.f32 	%f6054, %f6053, 0f40C00000;
	add.f32 	%f6055, %f6052, 0f40400000;
	add.f32 	%f6056, %f6055, 0fC1000000;
	add.f32 	%f6057, %f6054, 0f40800000;
	add.f32 	%f6058, %f6057, 0f40C00000;
	add.f32 	%f6059, %f6056, 0f40400000;
	add.f32 	%f6060, %f6059, 0fC1000000;
	add.f32 	%f6061, %f6058, 0f40800000;
	add.f32 	%f6062, %f6061, 0f40C00000;
	add.f32 	%f6063, %f6060, 0f40400000;
	add.f32 	%f6064, %f6063, 0fC1000000;
	add.f32 	%f6065, %f6062, 0f40800000;
	add.f32 	%f6066, %f6065, 0f40C00000;
	add.f32 	%f6067, %f6064, 0f40400000;
	add.f32 	%f6068, %f6067, 0fC1000000;
	add.f32 	%f6069, %f6066, 0f40800000;
	add.f32 	%f6070, %f6069, 0f40C00000;
	add.f32 	%f6071, %f6068, 0f40400000;
	add.f32 	%f6072, %f6071, 0fC1000000;
	add.f32 	%f6073, %f6070, 0f40800000;
	add.f32 	%f6074, %f6073, 0f40C00000;
	add.f32 	%f6075, %f6072, 0f40400000;
	add.f32 	%f6076, %f6075, 0fC1000000;
	add.f32 	%f6077, %f6074, 0f40800000;
	add.f32 	%f6078, %f6077, 0f40C00000;
	add.f32 	%f6079, %f6076, 0f40400000;
	add.f32 	%f6080, %f6079, 0fC1000000;
	add.f32 	%f6081, %f6078, 0f40800000;
	add.f32 	%f6082, %f6081, 0f40C00000;
	add.f32 	%f6083, %f6080, 0f40400000;
	add.f32 	%f6084, %f6083, 0fC1000000;
	add.f32 	%f6085, %f6082, 0f40800000;
	add.f32 	%f6086, %f6085, 0f40C00000;
	add.f32 	%f6087, %f6084, 0f40400000;
	add.f32 	%f6088, %f6087, 0fC1000000;
	add.f32 	%f6089, %f6086, 0f40800000;
	add.f32 	%f6090, %f6089, 0f40C00000;
	add.f32 	%f6091, %f6088, 0f40400000;
	add.f32 	%f6092, %f6091, 0fC1000000;
	add.f32 	%f6093, %f6090, 0f40800000;
	add.f32 	%f6094, %f6093, 0f40C00000;
	add.f32 	%f6095, %f6092, 0f40400000;
	add.f32 	%f6096, %f6095, 0fC1000000;
	add.f32 	%f6097, %f6094, 0f40800000;
	add.f32 	%f6098, %f6097, 0f40C00000;
	add.f32 	%f6099, %f6096, 0f40400000;
	add.f32 	%f6100, %f6099, 0fC1000000;
	add.f32 	%f6101, %f6098, 0f40800000;
	add.f32 	%f6102, %f6101, 0f40C00000;
	add.f32 	%f6103, %f6100, 0f40400000;
	add.f32 	%f6104, %f6103, 0fC1000000;
	add.f32 	%f6105, %f6102, 0f40800000;
	add.f32 	%f6106, %f6105, 0f40C00000;
	add.f32 	%f6107, %f6104, 0f40400000;
	add.f32 	%f6108, %f6107, 0fC1000000;
	add.f32 	%f6109, %f6106, 0f40800000;
	add.f32 	%f6110, %f6109, 0f40C00000;
	add.f32 	%f6111, %f6108, 0f40400000;
	add.f32 	%f6112, %f6111, 0fC1000000;
	add.f32 	%f6113, %f6110, 0f40800000;
	add.f32 	%f6114, %f6113, 0f40C00000;
	add.f32 	%f6115, %f6112, 0f40400000;
	add.f32 	%f6116, %f6115, 0fC1000000;
	add.f32 	%f6117, %f6114, 0f40800000;
	add.f32 	%f6118, %f6117, 0f40C00000;
	add.f32 	%f6119, %f6116, 0f40400000;
	add.f32 	%f6120, %f6119, 0fC1000000;
	add.f32 	%f6121, %f6118, 0f40800000;
	add.f32 	%f6122, %f6121, 0f40C00000;
	add.f32 	%f6123, %f6120, 0f40400000;
	add.f32 	%f6124, %f6123, 0fC1000000;
	add.f32 	%f6125, %f6122, 0f40800000;
	add.f32 	%f6126, %f6125, 0f40C00000;
	add.f32 	%f6127, %f6124, 0f40400000;
	add.f32 	%f6128, %f6127, 0fC1000000;
	add.f32 	%f6129, %f6126, 0f40800000;
	add.f32 	%f6130, %f6129, 0f40C00000;
	add.f32 	%f6131, %f6128, 0f40400000;
	add.f32 	%f6132, %f6131, 0fC1000000;
	add.f32 	%f6133, %f6130, 0f40800000;
	add.f32 	%f6134, %f6133, 0f40C00000;
	add.f32 	%f6135, %f6132, 0f40400000;
	add.f32 	%f6136, %f6135, 0fC1000000;
	add.f32 	%f6137, %f6134, 0f40800000;
	add.f32 	%f6138, %f6137, 0f40C00000;
	add.f32 	%f6139, %f6136, 0f40400000;
	add.f32 	%f6140, %f6139, 0fC1000000;
	add.f32 	%f6141, %f6138, 0f40800000;
	add.f32 	%f6142, %f6141, 0f40C00000;
	add.f32 	%f6143, %f6140, 0f40400000;
	add.f32 	%f6144, %f6143, 0fC1000000;
	add.f32 	%f6145, %f6142, 0f40800000;
	add.f32 	%f6146, %f6145, 0f40C00000;
	add.f32 	%f6147, %f6144, 0f40400000;
	add.f32 	%f6148, %f6147, 0fC1000000;
	add.f32 	%f6149, %f6146, 0f40800000;
	add.f32 	%f6150, %f6149, 0f40C00000;
	add.f32 	%f6151, %f6148, 0f40400000;
	add.f32 	%f6152, %f6151, 0fC1000000;
	add.f32 	%f6153, %f6150, 0f40800000;
	add.f32 	%f6154, %f6153, 0f40C00000;
	add.f32 	%f6155, %f6152, 0f40400000;
	add.f32 	%f6156, %f6155, 0fC1000000;
	add.f32 	%f6157, %f6154, 0f40800000;
	add.f32 	%f6158, %f6157, 0f40C00000;
	add.f32 	%f6159, %f6156, 0f40400000;
	add.f32 	%f6160, %f6159, 0fC1000000;
	add.f32 	%f6161, %f6158, 0f40800000;
	add.f32 	%f6162, %f6161, 0f40C00000;
	add.f32 	%f6163, %f6160, 0f40400000;
	add.f32 	%f6164, %f6163, 0fC1000000;
	add.f32 	%f6165, %f6162, 0f40800000;
	add.f32 	%f6166, %f6165, 0f40C00000;
	add.f32 	%f6167, %f6164, 0f40400000;
	add.f32 	%f6168, %f6167, 0fC1000000;
	add.f32 	%f6169, %f6166, 0f40800000;
	add.f32 	%f6170, %f6169, 0f40C00000;
	add.f32 	%f6171, %f6168, 0f40400000;
	add.f32 	%f6172, %f6171, 0fC1000000;
	add.f32 	%f6173, %f6170, 0f40800000;
	add.f32 	%f6174, %f6173, 0f40C00000;
	add.f32 	%f6175, %f6172, 0f40400000;
	add.f32 	%f6176, %f6175, 0fC1000000;
	add.f32 	%f6177, %f6174, 0f40800000;
	add.f32 	%f6178, %f6177, 0f40C00000;
	add.f32 	%f6179, %f6176, 0f40400000;
	add.f32 	%f6180, %f6179, 0fC1000000;
	add.f32 	%f6181, %f6178, 0f40800000;
	add.f32 	%f6182, %f6181, 0f40C00000;
	add.f32 	%f6183, %f6180, 0f40400000;
	add.f32 	%f6184, %f6183, 0fC1000000;
	add.f32 	%f6185, %f6182, 0f40800000;
	add.f32 	%f6186, %f6185, 0f40C00000;
	add.f32 	%f6187, %f6184, 0f40400000;
	add.f32 	%f6188, %f6187, 0fC1000000;
	add.f32 	%f6189, %f6186, 0f40800000;
	add.f32 	%f6190, %f6189, 0f40C00000;
	add.f32 	%f6191, %f6188, 0f40400000;
	add.f32 	%f6192, %f6191, 0fC1000000;
	add.f32 	%f6193, %f6190, 0f40800000;
	add.f32 	%f6194, %f6193, 0f40C00000;
	add.f32 	%f6195, %f6192, 0f40400000;
	add.f32 	%f6196, %f6195, 0fC1000000;
	add.f32 	%f6197, %f6194, 0f40800000;
	add.f32 	%f6198, %f6197, 0f40C00000;
	add.f32 	%f6199, %f6196, 0f40400000;
	add.f32 	%f6200, %f6199, 0fC1000000;
	add.f32 	%f6201, %f6198, 0f40800000;
	add.f32 	%f6202, %f6201, 0f40C00000;
	add.f32 	%f6203, %f6200, 0f40400000;
	add.f32 	%f6204, %f6203, 0fC1000000;
	add.f32 	%f6205, %f6202, 0f40800000;
	add.f32 	%f6206, %f6205, 0f40C00000;
	add.f32 	%f6207, %f6204, 0f40400000;
	add.f32 	%f6208, %f6207, 0fC1000000;
	add.f32 	%f6209, %f6206, 0f40800000;
	add.f32 	%f6210, %f6209, 0f40C00000;
	add.f32 	%f6211, %f6208, 0f40400000;
	add.f32 	%f6212, %f6211, 0fC1000000;
	add.f32 	%f6213, %f6210, 0f40800000;
	add.f32 	%f6214, %f6213, 0f40C00000;
	add.f32 	%f6215, %f6212, 0f40400000;
	add.f32 	%f6216, %f6215, 0fC1000000;
	add.f32 	%f6217, %f6214, 0f40800000;
	add.f32 	%f6218, %f6217, 0f40C00000;
	add.f32 	%f6219, %f6216, 0f40400000;
	add.f32 	%f6220, %f6219, 0fC1000000;
	add.f32 	%f6221, %f6218, 0f40800000;
	add.f32 	%f6222, %f6221, 0f40C00000;
	add.f32 	%f6223, %f6220, 0f40400000;
	add.f32 	%f6224, %f6223, 0fC1000000;
	add.f32 	%f6225, %f6222, 0f40800000;
	add.f32 	%f6226, %f6225, 0f40C00000;
	add.f32 	%f6227, %f6224, 0f40400000;
	add.f32 	%f6228, %f6227, 0fC1000000;
	add.f32 	%f6229, %f6226, 0f40800000;
	add.f32 	%f6230, %f6229, 0f40C00000;
	add.f32 	%f6231, %f6228, 0f40400000;
	add.f32 	%f6232, %f6231, 0fC1000000;
	add.f32 	%f6233, %f6230, 0f40800000;
	add.f32 	%f6234, %f6233, 0f40C00000;
	add.f32 	%f6235, %f6232, 0f40400000;
	add.f32 	%f6236, %f6235, 0fC1000000;
	add.f32 	%f6237, %f6234, 0f40800000;
	add.f32 	%f6238, %f6237, 0f40C00000;
	add.f32 	%f6239, %f6236, 0f40400000;
	add.f32 	%f6240, %f6239, 0fC1000000;
	add.f32 	%f6241, %f6238, 0f40800000;
	add.f32 	%f6242, %f6241, 0f40C00000;
	add.f32 	%f6243, %f6240, 0f40400000;
	add.f32 	%f6244, %f6243, 0fC1000000;
	add.f32 	%f6245, %f6242, 0f40800000;
	add.f32 	%f6246, %f6245, 0f40C00000;
	add.f32 	%f6247, %f6244, 0f40400000;
	add.f32 	%f6248, %f6247, 0fC1000000;
	add.f32 	%f6249, %f6246, 0f40800000;
	add.f32 	%f6250, %f6249, 0f40C00000;
	add.f32 	%f6251, %f6248, 0f40400000;
	add.f32 	%f6252, %f6251, 0fC1000000;
	add.f32 	%f6253, %f6250, 0f40800000;
	add.f32 	%f6254, %f6253, 0f40C00000;
	add.f32 	%f6255, %f6252, 0f40400000;
	add.f32 	%f6256, %f6255, 0fC1000000;
	add.f32 	%f6257, %f6254, 0f40800000;
	add.f32 	%f6258, %f6257, 0f40C00000;
	add.f32 	%f6259, %f6256, 0f40400000;
	add.f32 	%f6260, %f6259, 0fC1000000;
	add.f32 	%f6261, %f6258, 0f40800000;
	add.f32 	%f6262, %f6261, 0f40C00000;
	add.f32 	%f6263, %f6260, 0f40400000;
	add.f32 	%f6264, %f6263, 0fC1000000;
	add.f32 	%f6265, %f6262, 0f40800000;
	add.f32 	%f6266, %f6265, 0f40C00000;
	add.f32 	%f6267, %f6264, 0f40400000;
	add.f32 	%f6268, %f6267, 0fC1000000;
	add.f32 	%f6269, %f6266, 0f40800000;
	add.f32 	%f6270, %f6269, 0f40C00000;
	add.f32 	%f6271, %f6268, 0f40400000;
	add.f32 	%f6272, %f6271, 0fC1000000;
	add.f32 	%f6273, %f6270, 0f40800000;
	add.f32 	%f6274, %f6273, 0f40C00000;
	add.f32 	%f6275, %f6272, 0f40400000;
	add.f32 	%f6276, %f6275, 0fC1000000;
	add.f32 	%f6277, %f6274, 0f40800000;
	add.f32 	%f6278, %f6277, 0f40C00000;
	add.f32 	%f6279, %f6276, 0f40400000;
	add.f32 	%f6280, %f6279, 0fC1000000;
	add.f32 	%f6281, %f6278, 0f40800000;
	add.f32 	%f6282, %f6281, 0f40C00000;
	add.f32 	%f6283, %f6280, 0f40400000;
	add.f32 	%f6284, %f6283, 0fC1000000;
	add.f32 	%f6285, %f6282, 0f40800000;
	add.f32 	%f6286, %f6285, 0f40C00000;
	add.f32 	%f6287, %f6284, 0f40400000;
	add.f32 	%f6288, %f6287, 0fC1000000;
	add.f32 	%f6289, %f6286, 0f40800000;
	add.f32 	%f6290, %f6289, 0f40C00000;
	add.f32 	%f6291, %f6288, 0f40400000;
	add.f32 	%f6292, %f6291, 0fC1000000;
	add.f32 	%f6293, %f6290, 0f40800000;
	add.f32 	%f6294, %f6293, 0f40C00000;
	add.f32 	%f6295, %f6292, 0f40400000;
	add.f32 	%f6296, %f6295, 0fC1000000;
	add.f32 	%f6297, %f6294, 0f40800000;
	add.f32 	%f6298, %f6297, 0f40C00000;
	add.f32 	%f6299, %f6296, 0f40400000;
	add.f32 	%f6300, %f6299, 0fC1000000;
	add.f32 	%f6301, %f6298, 0f40800000;
	add.f32 	%f6302, %f6301, 0f40C00000;
	add.f32 	%f6303, %f6300, 0f40400000;
	add.f32 	%f6304, %f6303, 0fC1000000;
	add.f32 	%f6305, %f6302, 0f40800000;
	add.f32 	%f6306, %f6305, 0f40C00000;
	add.f32 	%f6307, %f6304, 0f40400000;
	add.f32 	%f6308, %f6307, 0fC1000000;
	add.f32 	%f6309, %f6306, 0f40800000;
	add.f32 	%f6310, %f6309, 0f40C00000;
	add.f32 	%f6311, %f6308, 0f40400000;
	add.f32 	%f6312, %f6311, 0fC1000000;
	add.f32 	%f6313, %f6310, 0f40800000;
	add.f32 	%f6314, %f6313, 0f40C00000;
	add.f32 	%f6315, %f6312, 0f40400000;
	add.f32 	%f6316, %f6315, 0fC1000000;
	add.f32 	%f6317, %f6314, 0f40800000;
	add.f32 	%f6318, %f6317, 0f40C00000;
	add.f32 	%f6319, %f6316, 0f40400000;
	add.f32 	%f6320, %f6319, 0fC1000000;
	add.f32 	%f6321, %f6318, 0f40800000;
	add.f32 	%f6322, %f6321, 0f40C00000;
	add.f32 	%f6323, %f6320, 0f40400000;
	add.f32 	%f6324, %f6323, 0fC1000000;
	add.f32 	%f6325, %f6322, 0f40800000;
	add.f32 	%f6326, %f6325, 0f40C00000;
	add.f32 	%f6327, %f6324, 0f40400000;
	add.f32 	%f6328, %f6327, 0fC1000000;
	add.f32 	%f6329, %f6326, 0f40800000;
	add.f32 	%f6330, %f6329, 0f40C00000;
	add.f32 	%f6331, %f6328, 0f40400000;
	add.f32 	%f6332, %f6331, 0fC1000000;
	add.f32 	%f6333, %f6330, 0f40800000;
	add.f32 	%f6334, %f6333, 0f40C00000;
	add.f32 	%f6335, %f6332, 0f40400000;
	add.f32 	%f6336, %f6335, 0fC1000000;
	add.f32 	%f6337, %f6334, 0f40800000;
	add.f32 	%f6338, %f6337, 0f40C00000;
	add.f32 	%f6339, %f6336, 0f40400000;
	add.f32 	%f6340, %f6339, 0fC1000000;
	add.f32 	%f6341, %f6338, 0f40800000;
	add.f32 	%f6342, %f6341, 0f40C00000;
	add.f32 	%f6343, %f6340, 0f40400000;
	add.f32 	%f6344, %f6343, 0fC1000000;
	add.f32 	%f6345, %f6342, 0f40800000;
	add.f32 	%f6346, %f6345, 0f40C00000;
	add.f32 	%f6347, %f6344, 0f40400000;
	add.f32 	%f6348, %f6347, 0fC1000000;
	add.f32 	%f6349, %f6346, 0f40800000;
	add.f32 	%f6350, %f6349, 0f40C00000;
	add.f32 	%f6351, %f6348, 0f40400000;
	add.f32 	%f6352, %f6351, 0fC1000000;
	add.f32 	%f6353, %f6350, 0f40800000;
	add.f32 	%f6354, %f6353, 0f40C00000;
	add.f32 	%f6355, %f6352, 0f40400000;
	add.f32 	%f6356, %f6355, 0fC1000000;
	add.f32 	%f6357, %f6354, 0f40800000;
	add.f32 	%f6358, %f6357, 0f40C00000;
	add.f32 	%f6359, %f6356, 0f40400000;
	add.f32 	%f6360, %f6359, 0fC1000000;
	add.f32 	%f6361, %f6358, 0f40800000;
	add.f32 	%f6362, %f6361, 0f40C00000;
	add.f32 	%f6363, %f6360, 0f40400000;
	add.f32 	%f6364, %f6363, 0fC1000000;
	add.f32 	%f6365, %f6362, 0f40800000;
	add.f32 	%f6366, %f6365, 0f40C00000;
	add.f32 	%f6367, %f6364, 0f40400000;
	add.f32 	%f6368, %f6367, 0fC1000000;
	add.f32 	%f6369, %f6366, 0f40800000;
	add.f32 	%f6370, %f6369, 0f40C00000;
	add.f32 	%f6371, %f6368, 0f40400000;
	add.f32 	%f6372, %f6371, 0fC1000000;
	add.f32 	%f6373, %f6370, 0f40800000;
	add.f32 	%f6374, %f6373, 0f40C00000;
	add.f32 	%f6375, %f6372, 0f40400000;
	add.f32 	%f6376, %f6375, 0fC1000000;
	add.f32 	%f6377, %f6374, 0f40800000;
	add.f32 	%f6378, %f6377, 0f40C00000;
	add.f32 	%f6379, %f6376, 0f40400000;
	add.f32 	%f6380, %f6379, 0fC1000000;
	add.f32 	%f6381, %f6378, 0f40800000;
	add.f32 	%f6382, %f6381, 0f40C00000;
	add.f32 	%f6383, %f6380, 0f40400000;
	add.f32 	%f6384, %f6383, 0fC1000000;
	add.f32 	%f6385, %f6382, 0f40800000;
	add.f32 	%f6386, %f6385, 0f40C00000;
	add.f32 	%f6387, %f6384, 0f40400000;
	add.f32 	%f6388, %f6387, 0fC1000000;
	add.f32 	%f6389, %f6386, 0f40800000;
	add.f32 	%f6390, %f6389, 0f40C00000;
	add.f32 	%f6391, %f6388, 0f40400000;
	add.f32 	%f6392, %f6391, 0fC1000000;
	add.f32 	%f6393, %f6390, 0f40800000;
	add.f32 	%f6394, %f6393, 0f40C00000;
	add.f32 	%f6395, %f6392, 0f40400000;
	add.f32 	%f6396, %f6395, 0fC1000000;
	add.f32 	%f6397, %f6394, 0f40800000;
	add.f32 	%f6398, %f6397, 0f40C00000;
	add.f32 	%f6399, %f6396, 0f40400000;
	add.f32 	%f6400, %f6399, 0fC1000000;
	add.f32 	%f6401, %f6398, 0f40800000;
	add.f32 	%f6402, %f6401, 0f40C00000;
	add.f32 	%f6403, %f6400, 0f40400000;
	add.f32 	%f6404, %f6403, 0fC1000000;
	add.f32 	%f6405, %f6402, 0f40800000;
	add.f32 	%f6406, %f6405, 0f40C00000;
	add.f32 	%f6407, %f6404, 0f40400000;
	add.f32 	%f6408, %f6407, 0fC1000000;
	add.f32 	%f6409, %f6406, 0f40800000;
	add.f32 	%f6410, %f6409, 0f40C00000;
	add.f32 	%f6411, %f6408, 0f40400000;
	add.f32 	%f6412, %f6411, 0fC1000000;
	add.f32 	%f6413, %f6410, 0f40800000;
	add.f32 	%f6414, %f6413, 0f40C00000;
	add.f32 	%f6415, %f6412, 0f40400000;
	add.f32 	%f6416, %f6415, 0fC1000000;
	add.f32 	%f6417, %f6414, 0f40800000;
	add.f32 	%f6418, %f6417, 0f40C00000;
	add.f32 	%f6419, %f6416, 0f40400000;
	add.f32 	%f6420, %f6419, 0fC1000000;
	add.f32 	%f6421, %f6418, 0f40800000;
	add.f32 	%f6422, %f6421, 0f40C00000;
	add.f32 	%f6423, %f6420, 0f40400000;
	add.f32 	%f6424, %f6423, 0fC1000000;
	add.f32 	%f6425, %f6422, 0f40800000;
	add.f32 	%f6426, %f6425, 0f40C00000;
	add.f32 	%f6427, %f6424, 0f40400000;
	add.f32 	%f6428, %f6427, 0fC1000000;
	add.f32 	%f6429, %f6426, 0f40800000;
	add.f32 	%f6430, %f6429, 0f40C00000;
	add.f32 	%f6431, %f6428, 0f40400000;
	add.f32 	%f6432, %f6431, 0fC1000000;
	add.f32 	%f6433, %f6430, 0f40800000;
	add.f32 	%f6434, %f6433, 0f40C00000;
	add.f32 	%f6435, %f6432, 0f40400000;
	add.f32 	%f6436, %f6435, 0fC1000000;
	add.f32 	%f6437, %f6434, 0f40800000;
	add.f32 	%f6438, %f6437, 0f40C00000;
	add.f32 	%f6439, %f6436, 0f40400000;
	add.f32 	%f6440, %f6439, 0fC1000000;
	add.f32 	%f6441, %f6438, 0f40800000;
	add.f32 	%f6442, %f6441, 0f40C00000;
	add.f32 	%f6443, %f6440, 0f40400000;
	add.f32 	%f6444, %f6443, 0fC1000000;
	add.f32 	%f6445, %f6442, 0f40800000;
	add.f32 	%f6446, %f6445, 0f40C00000;
	add.f32 	%f6447, %f6444, 0f40400000;
	add.f32 	%f6448, %f6447, 0fC1000000;
	add.f32 	%f6449, %f6446, 0f40800000;
	add.f32 	%f6450, %f6449, 0f40C00000;
	add.f32 	%f6451, %f6448, 0f40400000;
	add.f32 	%f6452, %f6451, 0fC1000000;
	add.f32 	%f6453, %f6450, 0f40800000;
	add.f32 	%f6454, %f6453, 0f40C00000;
	add.f32 	%f6455, %f6452, 0f40400000;
	add.f32 	%f6456, %f6455, 0fC1000000;
	add.f32 	%f6457, %f6454, 0f40800000;
	add.f32 	%f6458, %f6457, 0f40C00000;
	add.f32 	%f6459, %f6456, 0f40400000;
	add.f32 	%f6460, %f6459, 0fC1000000;
	add.f32 	%f6461, %f6458, 0f40800000;
	add.f32 	%f6462, %f6461, 0f40C00000;
	add.f32 	%f6463, %f6460, 0f40400000;
	add.f32 	%f6464, %f6463, 0fC1000000;
	add.f32 	%f6465, %f6462, 0f40800000;
	add.f32 	%f6466, %f6465, 0f40C00000;
	add.f32 	%f6467, %f6464, 0f40400000;
	add.f32 	%f6468, %f6467, 0fC1000000;
	add.f32 	%f6469, %f6466, 0f40800000;
	add.f32 	%f6470, %f6469, 0f40C00000;
	add.f32 	%f6471, %f6468, 0f40400000;
	add.f32 	%f6472, %f6471, 0fC1000000;
	add.f32 	%f6473, %f6470, 0f40800000;
	add.f32 	%f6474, %f6473, 0f40C00000;
	add.f32 	%f6475, %f6472, 0f40400000;
	add.f32 	%f6476, %f6475, 0fC1000000;
	add.f32 	%f6477, %f6474, 0f40800000;
	add.f32 	%f6478, %f6477, 0f40C00000;
	add.f32 	%f6479, %f6476, 0f40400000;
	add.f32 	%f6480, %f6479, 0fC1000000;
	add.f32 	%f6481, %f6478, 0f40800000;
	add.f32 	%f6482, %f6481, 0f40C00000;
	add.f32 	%f6483, %f6480, 0f40400000;
	add.f32 	%f6484, %f6483, 0fC1000000;
	add.f32 	%f6485, %f6482, 0f40800000;
	add.f32 	%f6486, %f6485, 0f40C00000;
	add.f32 	%f6487, %f6484, 0f40400000;
	add.f32 	%f6488, %f6487, 0fC1000000;
	add.f32 	%f6489, %f6486, 0f40800000;
	add.f32 	%f6490, %f6489, 0f40C00000;
	add.f32 	%f6491, %f6488, 0f40400000;
	add.f32 	%f6492, %f6491, 0fC1000000;
	add.f32 	%f6493, %f6490, 0f40800000;
	add.f32 	%f6494, %f6493, 0f40C00000;
	add.f32 	%f6495, %f6492, 0f40400000;
	add.f32 	%f6496, %f6495, 0fC1000000;
	add.f32 	%f6497, %f6494, 0f40800000;
	add.f32 	%f6498, %f6497, 0f40C00000;
	add.f32 	%f6499, %f6496, 0f40400000;
	add.f32 	%f6500, %f6499, 0fC1000000;
	add.f32 	%f6501, %f6498, 0f40800000;
	add.f32 	%f6502, %f6501, 0f40C00000;
	add.f32 	%f6503, %f6500, 0f40400000;
	add.f32 	%f6504, %f6503, 0fC1000000;
	add.f32 	%f6505, %f6502, 0f40800000;
	add.f32 	%f6506, %f6505, 0f40C00000;
	add.f32 	%f6507, %f6504, 0f40400000;
	add.f32 	%f6508, %f6507, 0fC1000000;
	add.f32 	%f6509, %f6506, 0f40800000;
	add.f32 	%f6510, %f6509, 0f40C00000;
	add.f32 	%f6511, %f6508, 0f40400000;
	add.f32 	%f6512, %f6511, 0fC1000000;
	add.f32 	%f6513, %f6510, 0f40800000;
	add.f32 	%f6514, %f6513, 0f40C00000;
	add.f32 	%f6515, %f6512, 0f40400000;
	add.f32 	%f6516, %f6515, 0fC1000000;
	add.f32 	%f6517, %f6514, 0f40800000;
	add.f32 	%f6518, %f6517, 0f40C00000;
	add.f32 	%f6519, %f6516, 0f40400000;
	add.f32 	%f6520, %f6519, 0fC1000000;
	add.f32 	%f6521, %f6518, 0f40800000;
	add.f32 	%f6522, %f6521, 0f40C00000;
	add.f32 	%f6523, %f6520, 0f40400000;
	add.f32 	%f6524, %f6523, 0fC1000000;
	add.f32 	%f6525, %f6522, 0f40800000;
	add.f32 	%f6526, %f6525, 0f40C00000;
	add.f32 	%f6527, %f6524, 0f40400000;
	add.f32 	%f6528, %f6527, 0fC1000000;
	add.f32 	%f6529, %f6526, 0f40800000;
	add.f32 	%f6530, %f6529, 0f40C00000;
	add.f32 	%f6531, %f6528, 0f40400000;
	add.f32 	%f6532, %f6531, 0fC1000000;
	add.f32 	%f6533, %f6530, 0f40800000;
	add.f32 	%f6534, %f6533, 0f40C00000;
	add.f32 	%f6535, %f6532, 0f40400000;
	add.f32 	%f6536, %f6535, 0fC1000000;
	add.f32 	%f6537, %f6534, 0f40800000;
	add.f32 	%f6538, %f6537, 0f40C00000;
	add.f32 	%f6539, %f6536, 0f40400000;
	add.f32 	%f6540, %f6539, 0fC1000000;
	add.f32 	%f6541, %f6538, 0f40800000;
	add.f32 	%f6542, %f6541, 0f40C00000;
	add.f32 	%f6543, %f6540, 0f40400000;
	add.f32 	%f6544, %f6543, 0fC1000000;
	add.f32 	%f6545, %f6542, 0f40800000;
	add.f32 	%f6546, %f6545, 0f40C00000;
	add.f32 	%f6547, %f6544, 0f40400000;
	add.f32 	%f6548, %f6547, 0fC1000000;
	add.f32 	%f6549, %f6546, 0f40800000;
	add.f32 	%f6550, %f6549, 0f40C00000;
	add.f32 	%f6551, %f6548, 0f40400000;
	add.f32 	%f6552, %f6551, 0fC1000000;
	add.f32 	%f6553, %f6550, 0f40800000;
	add.f32 	%f6554, %f6553, 0f40C00000;
	add.f32 	%f6555, %f6552, 0f40400000;
	add.f32 	%f6556, %f6555, 0fC1000000;
	add.f32 	%f6557, %f6554, 0f40800000;
	add.f32 	%f6558, %f6557, 0f40C00000;
	add.f32 	%f6559, %f6556, 0f40400000;
	add.f32 	%f6560, %f6559, 0fC1000000;
	add.f32 	%f6561, %f6558, 0f40800000;
	add.f32 	%f6562, %f6561, 0f40C00000;
	add.f32 	%f6563, %f6560, 0f40400000;
	add.f32 	%f6564, %f6563, 0fC1000000;
	add.f32 	%f6565, %f6562, 0f40800000;
	add.f32 	%f6566, %f6565, 0f40C00000;
	add.f32 	%f6567, %f6564, 0f40400000;
	add.f32 	%f6568, %f6567, 0fC1000000;
	add.f32 	%f6569, %f6566, 0f40800000;
	add.f32 	%f6570, %f6569, 0f40C00000;
	add.f32 	%f6571, %f6568, 0f40400000;
	add.f32 	%f6572, %f6571, 0fC1000000;
	add.f32 	%f6573, %f6570, 0f40800000;
	add.f32 	%f6574, %f6573, 0f40C00000;
	add.f32 	%f6575, %f6572, 0f40400000;
	add.f32 	%f6576, %f6575, 0fC1000000;
	add.f32 	%f6577, %f6574, 0f40800000;
	add.f32 	%f6578, %f6577, 0f40C00000;
	add.f32 	%f6579, %f6576, 0f40400000;
	add.f32 	%f6580, %f6579, 0fC1000000;
	add.f32 	%f6581, %f6578, 0f40800000;
	add.f32 	%f6582, %f6581, 0f40C00000;
	add.f32 	%f6583, %f6580, 0f40400000;
	add.f32 	%f6584, %f6583, 0fC1000000;
	add.f32 	%f6585, %f6582, 0f40800000;
	add.f32 	%f6586, %f6585, 0f40C00000;
	add.f32 	%f6587, %f6584, 0f40400000;
	add.f32 	%f6588, %f6587, 0fC1000000;
	add.f32 	%f6589, %f6586, 0f40800000;
	add.f32 	%f6590, %f6589, 0f40C00000;
	add.f32 	%f6591, %f6588, 0f40400000;
	add.f32 	%f6592, %f6591, 0fC1000000;
	add.f32 	%f6593, %f6590, 0f40800000;
	add.f32 	%f6594, %f6593, 0f40C00000;
	add.f32 	%f6595, %f6592, 0f40400000;
	add.f32 	%f6596, %f6595, 0fC1000000;
	add.f32 	%f6597, %f6594, 0f40800000;
	add.f32 	%f6598, %f6597, 0f40C00000;
	add.f32 	%f6599, %f6596, 0f40400000;
	add.f32 	%f6600, %f6599, 0fC1000000;
	add.f32 	%f6601, %f6598, 0f40800000;
	add.f32 	%f6602, %f6601, 0f40C00000;
	add.f32 	%f6603, %f6600, 0f40400000;
	add.f32 	%f6604, %f6603, 0fC1000000;
	add.f32 	%f6605, %f6602, 0f40800000;
	add.f32 	%f6606, %f6605, 0f40C00000;
	add.f32 	%f6607, %f6604, 0f40400000;
	add.f32 	%f6608, %f6607, 0fC1000000;
	add.f32 	%f6609, %f6606, 0f40800000;
	add.f32 	%f6610, %f6609, 0f40C00000;
	add.f32 	%f6611, %f6608, 0f40400000;
	add.f32 	%f6612, %f6611, 0fC1000000;
	add.f32 	%f6613, %f6610, 0f40800000;
	add.f32 	%f6614, %f6613, 0f40C00000;
	add.f32 	%f6615, %f6612, 0f40400000;
	add.f32 	%f6616, %f6615, 0fC1000000;
	add.f32 	%f6617, %f6614, 0f40800000;
	add.f32 	%f6618, %f6617, 0f40C00000;
	add.f32 	%f6619, %f6616, 0f40400000;
	add.f32 	%f6620, %f6619, 0fC1000000;
	add.f32 	%f6621, %f6618, 0f40800000;
	add.f32 	%f6622, %f6621, 0f40C00000;
	add.f32 	%f6623, %f6620, 0f40400000;
	add.f32 	%f6624, %f6623, 0fC1000000;
	add.f32 	%f6625, %f6622, 0f40800000;
	add.f32 	%f6626, %f6625, 0f40C00000;
	add.f32 	%f6627, %f6624, 0f40400000;
	add.f32 	%f6628, %f6627, 0fC1000000;
	add.f32 	%f6629, %f6626, 0f40800000;
	add.f32 	%f6630, %f6629, 0f40C00000;
	add.f32 	%f6631, %f6628, 0f40400000;
	add.f32 	%f6632, %f6631, 0fC1000000;
	add.f32 	%f6633, %f6630, 0f40800000;
	add.f32 	%f6634, %f6633, 0f40C00000;
	add.f32 	%f6635, %f6632, 0f40400000;
	add.f32 	%f6636, %f6635, 0fC1000000;
	add.f32 	%f6637, %f6634, 0f40800000;
	add.f32 	%f6638, %f6637, 0f40C00000;
	add.f32 	%f6639, %f6636, 0f40400000;
	add.f32 	%f6640, %f6639, 0fC1000000;
	add.f32 	%f6641, %f6638, 0f40800000;
	add.f32 	%f6642, %f6641, 0f40C00000;
	add.f32 	%f6643, %f6640, 0f40400000;
	add.f32 	%f6644, %f6643, 0fC1000000;
	add.f32 	%f6645, %f6642, 0f40800000;
	add.f32 	%f6646, %f6645, 0f40C00000;
	add.f32 	%f6647, %f6644, 0f40400000;
	add.f32 	%f6648, %f6647, 0fC1000000;
	add.f32 	%f6649, %f6646, 0f40800000;
	add.f32 	%f6650, %f6649, 0f40C00000;
	add.f32 	%f6651, %f6648, 0f40400000;
	add.f32 	%f6652, %f6651, 0fC1000000;
	add.f32 	%f6653, %f6650, 0f40800000;
	add.f32 	%f6654, %f6653, 0f40C00000;
	add.f32 	%f6655, %f6652, 0f40400000;
	add.f32 	%f6656, %f6655, 0fC1000000;
	add.f32 	%f6657, %f6654, 0f40800000;
	add.f32 	%f6658, %f6657, 0f40C00000;
	add.f32 	%f6659, %f6656, 0f40400000;
	add.f32 	%f6660, %f6659, 0fC1000000;
	add.f32 	%f6661, %f6658, 0f40800000;
	add.f32 	%f6662, %f6661, 0f40C00000;
	add.f32 	%f6663, %f6660, 0f40400000;
	add.f32 	%f6664, %f6663, 0fC1000000;
	add.f32 	%f6665, %f6662, 0f40800000;
	add.f32 	%f6666, %f6665, 0f40C00000;
	add.f32 	%f6667, %f6664, 0f40400000;
	add.f32 	%f6668, %f6667, 0fC1000000;
	add.f32 	%f6669, %f6666, 0f40800000;
	add.f32 	%f6670, %f6669, 0f40C00000;
	add.f32 	%f6671, %f6668, 0f40400000;
	add.f32 	%f6672, %f6671, 0fC1000000;
	add.f32 	%f6673, %f6670, 0f40800000;
	add.f32 	%f6674, %f6673, 0f40C00000;
	add.f32 	%f6675, %f6672, 0f40400000;
	add.f32 	%f6676, %f6675, 0fC1000000;
	add.f32 	%f6677, %f6674, 0f40800000;
	add.f32 	%f6678, %f6677, 0f40C00000;
	add.f32 	%f6679, %f6676, 0f40400000;
	add.f32 	%f6680, %f6679, 0fC1000000;
	add.f32 	%f6681, %f6678, 0f40800000;
	add.f32 	%f6682, %f6681, 0f40C00000;
	add.f32 	%f6683, %f6680, 0f40400000;
	add.f32 	%f6684, %f6683, 0fC1000000;
	add.f32 	%f6685, %f6682, 0f40800000;
	add.f32 	%f6686, %f6685, 0f40C00000;
	add.f32 	%f6687, %f6684, 0f40400000;
	add.f32 	%f6688, %f6687, 0fC1000000;
	add.f32 	%f6689, %f6686, 0f40800000;
	add.f32 	%f6690, %f6689, 0f40C00000;
	add.f32 	%f6691, %f6688, 0f40400000;
	add.f32 	%f6692, %f6691, 0fC1000000;
	add.f32 	%f6693, %f6690, 0f40800000;
	add.f32 	%f6694, %f6693, 0f40C00000;
	add.f32 	%f6695, %f6692, 0f40400000;
	add.f32 	%f6696, %f6695, 0fC1000000;
	add.f32 	%f6697, %f6694, 0f40800000;
	add.f32 	%f6698, %f6697, 0f40C00000;
	add.f32 	%f6699, %f6696, 0f40400000;
	add.f32 	%f6700, %f6699, 0fC1000000;
	add.f32 	%f6701, %f6698, 0f40800000;
	add.f32 	%f6702, %f6701, 0f40C00000;
	add.f32 	%f6703, %f6700, 0f40400000;
	add.f32 	%f6704, %f6703, 0fC1000000;
	add.f32 	%f6705, %f6702, 0f40800000;
	add.f32 	%f6706, %f6705, 0f40C00000;
	add.f32 	%f6707, %f6704, 0f40400000;
	add.f32 	%f6708, %f6707, 0fC1000000;
	add.f32 	%f6709, %f6706, 0f40800000;
	add.f32 	%f6710, %f6709, 0f40C00000;
	add.f32 	%f6711, %f6708, 0f40400000;
	add.f32 	%f6712, %f6711, 0fC1000000;
	add.f32 	%f6713, %f6710, 0f40800000;
	add.f32 	%f6714, %f6713, 0f40C00000;
	add.f32 	%f6715, %f6712, 0f40400000;
	add.f32 	%f6716, %f6715, 0fC1000000;
	add.f32 	%f6717, %f6714, 0f40800000;
	add.f32 	%f6718, %f6717, 0f40C00000;
	add.f32 	%f6719, %f6716, 0f40400000;
	add.f32 	%f6720, %f6719, 0fC1000000;
	add.f32 	%f6721, %f6718, 0f40800000;
	add.f32 	%f6722, %f6721, 0f40C00000;
	add.f32 	%f6723, %f6720, 0f40400000;
	add.f32 	%f6724, %f6723, 0fC1000000;
	add.f32 	%f6725, %f6722, 0f40800000;
	add.f32 	%f6726, %f6725, 0f40C00000;
	add.f32 	%f6727, %f6724, 0f40400000;
	add.f32 	%f6728, %f6727, 0fC1000000;
	add.f32 	%f6729, %f6726, 0f40800000;
	add.f32 	%f6730, %f6729, 0f40C00000;
	add.f32 	%f6731, %f6728, 0f40400000;
	add.f32 	%f6732, %f6731, 0fC1000000;
	add.f32 	%f6733, %f6730, 0f40800000;
	add.f32 	%f6734, %f6733, 0f40C00000;
	add.f32 	%f6735, %f6732, 0f40400000;
	add.f32 	%f6736, %f6735, 0fC1000000;
	add.f32 	%f6737, %f6734, 0f40800000;
	add.f32 	%f6738, %f6737, 0f40C00000;
	add.f32 	%f6739, %f6736, 0f40400000;
	add.f32 	%f6740, %f6739, 0fC1000000;
	add.f32 	%f6741, %f6738, 0f40800000;
	add.f32 	%f6742, %f6741, 0f40C00000;
	add.f32 	%f6743, %f6740, 0f40400000;
	add.f32 	%f6744, %f6743, 0fC1000000;
	add.f32 	%f6745, %f6742, 0f40800000;
	add.f32 	%f6746, %f6745, 0f40C00000;
	add.f32 	%f6747, %f6744, 0f40400000;
	add.f32 	%f6748, %f6747, 0fC1000000;
	add.f32 	%f6749, %f6746, 0f40800000;
	add.f32 	%f6750, %f6749, 0f40C00000;
	add.f32 	%f6751, %f6748, 0f40400000;
	add.f32 	%f6752, %f6751, 0fC1000000;
	add.f32 	%f6753, %f6750, 0f40800000;
	add.f32 	%f6754, %f6753, 0f40C00000;
	add.f32 	%f6755, %f6752, 0f40400000;
	add.f32 	%f6756, %f6755, 0fC1000000;
	add.f32 	%f6757, %f6754, 0f40800000;
	add.f32 	%f6758, %f6757, 0f40C00000;
	add.f32 	%f6759, %f6756, 0f40400000;
	add.f32 	%f6760, %f6759, 0fC1000000;
	add.f32 	%f6761, %f6758, 0f40800000;
	add.f32 	%f6762, %f6761, 0f40C00000;
	add.f32 	%f6763, %f6760, 0f40400000;
	add.f32 	%f6764, %f6763, 0fC1000000;
	add.f32 	%f6765, %f6762, 0f40800000;
	add.f32 	%f6766, %f6765, 0f40C00000;
	add.f32 	%f6767, %f6764, 0f40400000;
	add.f32 	%f6768, %f6767, 0fC1000000;
	add.f32 	%f6769, %f6766, 0f40800000;
	add.f32 	%f6770, %f6769, 0f40C00000;
	add.f32 	%f6771, %f6768, 0f40400000;
	add.f32 	%f6772, %f6771, 0fC1000000;
	add.f32 	%f6773, %f6770, 0f40800000;
	add.f32 	%f6774, %f6773, 0f40C00000;
	add.f32 	%f6775, %f6772, 0f40400000;
	add.f32 	%f6776, %f6775, 0fC1000000;
	add.f32 	%f6777, %f6774, 0f40800000;
	add.f32 	%f6778, %f6777, 0f40C00000;
	add.f32 	%f6779, %f6776, 0f40400000;
	add.f32 	%f6780, %f6779, 0fC1000000;
	add.f32 	%f6781, %f6778, 0f40800000;
	add.f32 	%f6782, %f6781, 0f40C00000;
	add.f32 	%f6783, %f6780, 0f40400000;
	add.f32 	%f6784, %f6783, 0fC1000000;
	add.f32 	%f6785, %f6782, 0f40800000;
	add.f32 	%f6786, %f6785, 0f40C00000;
	add.f32 	%f6787, %f6784, 0f40400000;
	add.f32 	%f6788, %f6787, 0fC1000000;
	add.f32 	%f6789, %f6786, 0f40800000;
	add.f32 	%f6790, %f6789, 0f40C00000;
	add.f32 	%f6791, %f6788, 0f40400000;
	add.f32 	%f6792, %f6791, 0fC1000000;
	add.f32 	%f6793, %f6790, 0f40800000;
	add.f32 	%f6794, %f6793, 0f40C00000;
	add.f32 	%f6795, %f6792, 0f40400000;
	add.f32 	%f6796, %f6795, 0fC1000000;
	add.f32 	%f6797, %f6794, 0f40800000;
	add.f32 	%f6798, %f6797, 0f40C00000;
	add.f32 	%f6799, %f6796, 0f40400000;
	add.f32 	%f6800, %f6799, 0fC1000000;
	add.f32 	%f6801, %f6798, 0f40800000;
	add.f32 	%f6802, %f6801, 0f40C00000;
	add.f32 	%f6803, %f6800, 0f40400000;
	add.f32 	%f6804, %f6803, 0fC1000000;
	add.f32 	%f6805, %f6802, 0f40800000;
	add.f32 	%f6806, %f6805, 0f40C00000;
	add.f32 	%f6807, %f6804, 0f40400000;
	add.f32 	%f6808, %f6807, 0fC1000000;
	add.f32 	%f6809, %f6806, 0f40800000;
	add.f32 	%f6810, %f6809, 0f40C00000;
	add.f32 	%f6811, %f6808, 0f40400000;
	add.f32 	%f6812, %f6811, 0fC1000000;
	add.f32 	%f6813, %f6810, 0f40800000;
	add.f32 	%f6814, %f6813, 0f40C00000;
	add.f32 	%f6815, %f6812, 0f40400000;
	add.f32 	%f6816, %f6815, 0fC1000000;
	add.f32 	%f6817, %f6814, 0f40800000;
	add.f32 	%f6818, %f6817, 0f40C00000;
	add.f32 	%f6819, %f6816, 0f40400000;
	add.f32 	%f6820, %f6819, 0fC1000000;
	add.f32 	%f6821, %f6818, 0f40800000;
	add.f32 	%f6822, %f6821, 0f40C00000;
	add.f32 	%f6823, %f6820, 0f40400000;
	add.f32 	%f6824, %f6823, 0fC1000000;
	add.f32 	%f6825, %f6822, 0f40800000;
	add.f32 	%f6826, %f6825, 0f40C00000;
	add.f32 	%f6827, %f6824, 0f40400000;
	add.f32 	%f6828, %f6827, 0fC1000000;
	add.f32 	%f6829, %f6826, 0f40800000;
	add.f32 	%f6830, %f6829, 0f40C00000;
	add.f32 	%f6831, %f6828, 0f40400000;
	add.f32 	%f6832, %f6831, 0fC1000000;
	add.f32 	%f6833, %f6830, 0f40800000;
	add.f32 	%f6834, %f6833, 0f40C00000;
	add.f32 	%f6835, %f6832, 0f40400000;
	add.f32 	%f6836, %f6835, 0fC1000000;
	add.f32 	%f6837, %f6834, 0f40800000;
	add.f32 	%f6838, %f6837, 0f40C00000;
	add.f32 	%f6839, %f6836, 0f40400000;
	add.f32 	%f6840, %f6839, 0fC1000000;
	add.f32 	%f6841, %f6838, 0f40800000;
	add.f32 	%f6842, %f6841, 0f40C00000;
	add.f32 	%f6843, %f6840, 0f40400000;
	add.f32 	%f6844, %f6843, 0fC1000000;
	add.f32 	%f6845, %f6842, 0f40800000;
	add.f32 	%f6846, %f6845, 0f40C00000;
	add.f32 	%f6847, %f6844, 0f40400000;
	add.f32 	%f6848, %f6847, 0fC1000000;
	add.f32 	%f6849, %f6846, 0f40800000;
	add.f32 	%f6850, %f6849, 0f40C00000;
	add.f32 	%f6851, %f6848, 0f40400000;
	add.f32 	%f6852, %f6851, 0fC1000000;
	add.f32 	%f6853, %f6850, 0f40800000;
	add.f32 	%f6854, %f6853, 0f40C00000;
	add.f32 	%f6855, %f6852, 0f40400000;
	add.f32 	%f6856, %f6855, 0fC1000000;
	add.f32 	%f6857, %f6854, 0f40800000;
	add.f32 	%f6858, %f6857, 0f40C00000;
	add.f32 	%f6859, %f6856, 0f40400000;
	add.f32 	%f6860, %f6859, 0fC1000000;
	add.f32 	%f6861, %f6858, 0f40800000;
	add.f32 	%f6862, %f6861, 0f40C00000;
	add.f32 	%f6863, %f6860, 0f40400000;
	add.f32 	%f6864, %f6863, 0fC1000000;
	add.f32 	%f6865, %f6862, 0f40800000;
	add.f32 	%f6866, %f6865, 0f40C00000;
	add.f32 	%f6867, %f6864, 0f40400000;
	add.f32 	%f6868, %f6867, 0fC1000000;
	add.f32 	%f6869, %f6866, 0f40800000;
	add.f32 	%f6870, %f6869, 0f40C00000;
	add.f32 	%f6871, %f6868, 0f40400000;
	add.f32 	%f6872, %f6871, 0fC1000000;
	add.f32 	%f6873, %f6870, 0f40800000;
	add.f32 	%f6874, %f6873, 0f40C00000;
	add.f32 	%f6875, %f6872, 0f40400000;
	add.f32 	%f6876, %f6875, 0fC1000000;
	add.f32 	%f6877, %f6874, 0f40800000;
	add.f32 	%f6878, %f6877, 0f40C00000;
	add.f32 	%f6879, %f6876, 0f40400000;
	add.f32 	%f6880, %f6879, 0fC1000000;
	add.f32 	%f6881, %f6878, 0f40800000;
	add.f32 	%f6882, %f6881, 0f40C00000;
	add.f32 	%f6883, %f6880, 0f40400000;
	add.f32 	%f6884, %f6883, 0fC1000000;
	add.f32 	%f6885, %f6882, 0f40800000;
	add.f32 	%f6886, %f6885, 0f40C00000;
	add.f32 	%f6887, %f6884, 0f40400000;
	add.f32 	%f6888, %f6887, 0fC1000000;
	add.f32 	%f6889, %f6886, 0f40800000;
	add.f32 	%f6890, %f6889, 0f40C00000;
	add.f32 	%f6891, %f6888, 0f40400000;
	add.f32 	%f6892, %f6891, 0fC1000000;
	add.f32 	%f6893, %f6890, 0f40800000;
	add.f32 	%f6894, %f6893, 0f40C00000;
	add.f32 	%f6895, %f6892, 0f40400000;
	add.f32 	%f6896, %f6895, 0fC1000000;
	add.f32 	%f6897, %f6894, 0f40800000;
	add.f32 	%f6898, %f6897, 0f40C00000;
	add.f32 	%f6899, %f6896, 0f40400000;
	add.f32 	%f6900, %f6899, 0fC1000000;
	add.f32 	%f6901, %f6898, 0f40800000;
	add.f32 	%f6902, %f6901, 0f40C00000;
	add.f32 	%f6903, %f6900, 0f40400000;
	add.f32 	%f6904, %f6903, 0fC1000000;
	add.f32 	%f6905, %f6902, 0f40800000;
	add.f32 	%f6906, %f6905, 0f40C00000;
	add.f32 	%f6907, %f6904, 0f40400000;
	add.f32 	%f6908, %f6907, 0fC1000000;
	add.f32 	%f6909, %f6906, 0f40800000;
	add.f32 	%f6910, %f6909, 0f40C00000;
	add.f32 	%f6911, %f6908, 0f40400000;
	add.f32 	%f6912, %f6911, 0fC1000000;
	add.f32 	%f6913, %f6910, 0f40800000;
	add.f32 	%f6914, %f6913, 0f40C00000;
	add.f32 	%f6915, %f6912, 0f40400000;
	add.f32 	%f6916, %f6915, 0fC1000000;
	add.f32 	%f6917, %f6914, 0f40800000;
	add.f32 	%f6918, %f6917, 0f40C00000;
	add.f32 	%f6919, %f6916, 0f40400000;
	add.f32 	%f6920, %f6919, 0fC1000000;
	add.f32 	%f6921, %f6918, 0f40800000;
	add.f32 	%f6922, %f6921, 0f40C00000;
	add.f32 	%f6923, %f6920, 0f40400000;
	add.f32 	%f6924, %f6923, 0fC1000000;
	add.f32 	%f6925, %f6922, 0f40800000;
	add.f32 	%f6926, %f6925, 0f40C00000;
	add.f32 	%f6927, %f6924, 0f40400000;
	add.f32 	%f6928, %f6927, 0fC1000000;
	add.f32 	%f6929, %f6926, 0f40800000;
	add.f32 	%f6930, %f6929, 0f40C00000;
	add.f32 	%f6931, %f6928, 0f40400000;
	add.f32 	%f6932, %f6931, 0fC1000000;
	add.f32 	%f6933, %f6930, 0f40800000;
	add.f32 	%f6934, %f6933, 0f40C00000;
	add.f32 	%f6935, %f6932, 0f40400000;
	add.f32 	%f6936, %f6935, 0fC1000000;
	add.f32 	%f6937, %f6934, 0f40800000;
	add.f32 	%f6938, %f6937, 0f40C00000;
	add.f32 	%f6939, %f6936, 0f40400000;
	add.f32 	%f6940, %f6939, 0fC1000000;
	add.f32 	%f6941, %f6938, 0f40800000;
	add.f32 	%f6942, %f6941, 0f40C00000;
	add.f32 	%f6943, %f6940, 0f40400000;
	add.f32 	%f6944, %f6943, 0fC1000000;
	add.f32 	%f6945, %f6942, 0f40800000;
	add.f32 	%f6946, %f6945, 0f40C00000;
	add.f32 	%f6947, %f6944, 0f40400000;
	add.f32 	%f6948, %f6947, 0fC1000000;
	add.f32 	%f6949, %f6946, 0f40800000;
	add.f32 	%f6950, %f6949, 0f40C00000;
	add.f32 	%f6951, %f6948, 0f40400000;
	add.f32 	%f6952, %f6951, 0fC1000000;
	add.f32 	%f6953, %f6950, 0f40800000;
	add.f32 	%f6954, %f6953, 0f40C00000;
	add.f32 	%f6955, %f6952, 0f40400000;
	add.f32 	%f6956, %f6955, 0fC1000000;
	add.f32 	%f6957, %f6954, 0f40800000;
	add.f32 	%f6958, %f6957, 0f40C00000;
	add.f32 	%f6959, %f6956, 0f40400000;
	add.f32 	%f6960, %f6959, 0fC1000000;
	add.f32 	%f6961, %f6958, 0f40800000;
	add.f32 	%f6962, %f6961, 0f40C00000;
	add.f32 	%f6963, %f6960, 0f40400000;
	add.f32 	%f6964, %f6963, 0fC1000000;
	add.f32 	%f6965, %f6962, 0f40800000;
	add.f32 	%f6966, %f6965, 0f40C00000;
	add.f32 	%f6967, %f6964, 0f40400000;
	add.f32 	%f6968, %f6967, 0fC1000000;
	add.f32 	%f6969, %f6966, 0f40800000;
	add.f32 	%f6970, %f6969, 0f40C00000;
	add.f32 	%f6971, %f6968, 0f40400000;
	add.f32 	%f6972, %f6971, 0fC1000000;
	add.f32 	%f6973, %f6970, 0f40800000;
	add.f32 	%f6974, %f6973, 0f40C00000;
	add.f32 	%f6975, %f6972, 0f40400000;
	add.f32 	%f6976, %f6975, 0fC1000000;
	add.f32 	%f6977, %f6974, 0f40800000;
	add.f32 	%f6978, %f6977, 0f40C00000;
	add.f32 	%f6979, %f6976, 0f40400000;
	add.f32 	%f6980, %f6979, 0fC1000000;
	add.f32 	%f6981, %f6978, 0f40800000;
	add.f32 	%f6982, %f6981, 0f40C00000;
	add.f32 	%f6983, %f6980, 0f40400000;
	add.f32 	%f6984, %f6983, 0fC1000000;
	add.f32 	%f6985, %f6982, 0f40800000;
	add.f32 	%f6986, %f6985, 0f40C00000;
	add.f32 	%f6987, %f6984, 0f40400000;
	add.f32 	%f6988, %f6987, 0fC1000000;
	add.f32 	%f6989, %f6986, 0f40800000;
	add.f32 	%f6990, %f6989, 0f40C00000;
	add.f32 	%f6991, %f6988, 0f40400000;
	add.f32 	%f6992, %f6991, 0fC1000000;
	add.f32 	%f6993, %f6990, 0f40800000;
	add.f32 	%f6994, %f6993, 0f40C00000;
	add.f32 	%f6995, %f6992, 0f40400000;
	add.f32 	%f6996, %f6995, 0fC1000000;
	add.f32 	%f6997, %f6994, 0f40800000;
	add.f32 	%f6998, %f6997, 0f40C00000;
	add.f32 	%f6999, %f6996, 0f40400000;
	add.f32 	%f7000, %f6999, 0fC1000000;
	add.f32 	%f7001, %f6998, 0f40800000;
	add.f32 	%f7002, %f7001, 0f40C00000;
	add.f32 	%f7003, %f7000, 0f40400000;
	add.f32 	%f7004, %f7003, 0fC1000000;
	add.f32 	%f7005, %f7002, 0f40800000;
	add.f32 	%f7006, %f7005, 0f40C00000;
	add.f32 	%f7007, %f7004, 0f40400000;
	add.f32 	%f7008, %f7007, 0fC1000000;
	add.f32 	%f7009, %f7006, 0f40800000;
	add.f32 	%f7010, %f7009, 0f40C00000;
	add.f32 	%f7011, %f7008, 0f40400000;
	add.f32 	%f7012, %f7011, 0fC1000000;
	add.f32 	%f7013, %f7010, 0f40800000;
	add.f32 	%f7014, %f7013, 0f40C00000;
	add.f32 	%f7015, %f7012, 0f40400000;
	add.f32 	%f7016, %f7015, 0fC1000000;
	add.f32 	%f7017, %f7014, 0f40800000;
	add.f32 	%f7018, %f7017, 0f40C00000;
	add.f32 	%f7019, %f7016, 0f40400000;
	add.f32 	%f7020, %f7019, 0fC1000000;
	add.f32 	%f7021, %f7018, 0f40800000;
	add.f32 	%f7022, %f7021, 0f40C00000;
	add.f32 	%f7023, %f7020, 0f40400000;
	add.f32 	%f7024, %f7023, 0fC1000000;
	add.f32 	%f7025, %f7022, 0f40800000;
	add.f32 	%f7026, %f7025, 0f40C00000;
	add.f32 	%f7027, %f7024, 0f40400000;
	add.f32 	%f7028, %f7027, 0fC1000000;
	add.f32 	%f7029, %f7026, 0f40800000;
	add.f32 	%f7030, %f7029, 0f40C00000;
	add.f32 	%f7031, %f7028, 0f40400000;
	add.f32 	%f7032, %f7031, 0fC1000000;
	add.f32 	%f7033, %f7030, 0f40800000;
	add.f32 	%f7034, %f7033, 0f40C00000;
	add.f32 	%f7035, %f7032, 0f40400000;
	add.f32 	%f7036, %f7035, 0fC1000000;
	add.f32 	%f7037, %f7034, 0f40800000;
	add.f32 	%f7038, %f7037, 0f40C00000;
	add.f32 	%f7039, %f7036, 0f40400000;
	add.f32 	%f7040, %f7039, 0fC1000000;
	add.f32 	%f7041, %f7038, 0f40800000;
	add.f32 	%f7042, %f7041, 0f40C00000;
	add.f32 	%f7043, %f7040, 0f40400000;
	add.f32 	%f7044, %f7043, 0fC1000000;
	add.f32 	%f7045, %f7042, 0f40800000;
	add.f32 	%f7046, %f7045, 0f40C00000;
	add.f32 	%f7047, %f7044, 0f40400000;
	add.f32 	%f7048, %f7047, 0fC1000000;
	add.f32 	%f7049, %f7046, 0f40800000;
	add.f32 	%f7050, %f7049, 0f40C00000;
	add.f32 	%f7051, %f7048, 0f40400000;
	add.f32 	%f7052, %f7051, 0fC1000000;
	add.f32 	%f7053, %f7050, 0f40800000;
	add.f32 	%f7054, %f7053, 0f40C00000;
	add.f32 	%f7055, %f7052, 0f40400000;
	add.f32 	%f7056, %f7055, 0fC1000000;
	add.f32 	%f7057, %f7054, 0f40800000;
	add.f32 	%f7058, %f7057, 0f40C00000;
	add.f32 	%f7059, %f7056, 0f40400000;
	add.f32 	%f7060, %f7059, 0fC1000000;
	add.f32 	%f7061, %f7058, 0f40800000;
	add.f32 	%f7062, %f7061, 0f40C00000;
	add.f32 	%f7063, %f7060, 0f40400000;
	add.f32 	%f7064, %f7063, 0fC1000000;
	add.f32 	%f7065, %f7062, 0f40800000;
	add.f32 	%f7066, %f7065, 0f40C00000;
	add.f32 	%f7067, %f7064, 0f40400000;
	add.f32 	%f7068, %f7067, 0fC1000000;
	add.f32 	%f7069, %f7066, 0f40800000;
	add.f32 	%f7070, %f7069, 0f40C00000;
	add.f32 	%f7071, %f7068, 0f40400000;
	add.f32 	%f7072, %f7071, 0fC1000000;
	add.f32 	%f7073, %f7070, 0f40800000;
	add.f32 	%f7074, %f7073, 0f40C00000;
	add.f32 	%f7075, %f7072, 0f40400000;
	add.f32 	%f7076, %f7075, 0fC1000000;
	add.f32 	%f7077, %f7074, 0f40800000;
	add.f32 	%f7078, %f7077, 0f40C00000;
	add.f32 	%f7079, %f7076, 0f40400000;
	add.f32 	%f7080, %f7079, 0fC1000000;
	add.f32 	%f7081, %f7078, 0f40800000;
	add.f32 	%f7082, %f7081, 0f40C00000;
	add.f32 	%f7083, %f7080, 0f40400000;
	add.f32 	%f7084, %f7083, 0fC1000000;
	add.f32 	%f7085, %f7082, 0f40800000;
	add.f32 	%f7086, %f7085, 0f40C00000;
	add.f32 	%f7087, %f7084, 0f40400000;
	add.f32 	%f7088, %f7087, 0fC1000000;
	add.f32 	%f7089, %f7086, 0f40800000;
	add.f32 	%f7090, %f7089, 0f40C00000;
	add.f32 	%f7091, %f7088, 0f40400000;
	add.f32 	%f7092, %f7091, 0fC1000000;
	add.f32 	%f7093, %f7090, 0f40800000;
	add.f32 	%f7094, %f7093, 0f40C00000;
	add.f32 	%f7095, %f7092, 0f40400000;
	add.f32 	%f7096, %f7095, 0fC1000000;
	add.f32 	%f7097, %f7094, 0f40800000;
	add.f32 	%f7098, %f7097, 0f40C00000;
	add.f32 	%f7099, %f7096, 0f40400000;
	add.f32 	%f7100, %f7099, 0fC1000000;
	add.f32 	%f7101, %f7098, 0f40800000;
	add.f32 	%f7102, %f7101, 0f40C00000;
	add.f32 	%f7103, %f7100, 0f40400000;
	add.f32 	%f7104, %f7103, 0fC1000000;
	add.f32 	%f7105, %f7102, 0f40800000;
	add.f32 	%f7106, %f7105, 0f40C00000;
	add.f32 	%f7107, %f7104, 0f40400000;
	add.f32 	%f7108, %f7107, 0fC1000000;
	add.f32 	%f7109, %f7106, 0f40800000;
	add.f32 	%f7110, %f7109, 0f40C00000;
	add.f32 	%f7111, %f7108, 0f40400000;
	add.f32 	%f7112, %f7111, 0fC1000000;
	add.f32 	%f7113, %f7110, 0f40800000;
	add.f32 	%f7114, %f7113, 0f40C00000;
	add.f32 	%f7115, %f7112, 0f40400000;
	add.f32 	%f7116, %f7115, 0fC1000000;
	add.f32 	%f7117, %f7114, 0f40800000;
	add.f32 	%f7118, %f7117, 0f40C00000;
	add.f32 	%f7119, %f7116, 0f40400000;
	add.f32 	%f7120, %f7119, 0fC1000000;
	add.f32 	%f7121, %f7118, 0f40800000;
	add.f32 	%f7122, %f7121, 0f40C00000;
	add.f32 	%f7123, %f7120, 0f40400000;
	add.f32 	%f7124, %f7123, 0fC1000000;
	add.f32 	%f7125, %f7122, 0f40800000;
	add.f32 	%f7126, %f7125, 0f40C00000;
	add.f32 	%f7127, %f7124, 0f40400000;
	add.f32 	%f7128, %f7127, 0fC1000000;
	add.f32 	%f7129, %f7126, 0f40800000;
	add.f32 	%f7130, %f7129, 0f40C00000;
	add.f32 	%f7131, %f7128, 0f40400000;
	add.f32 	%f7132, %f7131, 0fC1000000;
	add.f32 	%f7133, %f7130, 0f40800000;
	add.f32 	%f7134, %f7133, 0f40C00000;
	add.f32 	%f7135, %f7132, 0f40400000;
	add.f32 	%f7136, %f7135, 0fC1000000;
	add.f32 	%f7137, %f7134, 0f40800000;
	add.f32 	%f7138, %f7137, 0f40C00000;
	add.f32 	%f7139, %f7136, 0f40400000;
	add.f32 	%f7140, %f7139, 0fC1000000;
	add.f32 	%f7141, %f7138, 0f40800000;
	add.f32 	%f7142, %f7141, 0f40C00000;
	add.f32 	%f7143, %f7140, 0f40400000;
	add.f32 	%f7144, %f7143, 0fC1000000;
	add.f32 	%f7145, %f7142, 0f40800000;
	add.f32 	%f7146, %f7145, 0f40C00000;
	add.f32 	%f7147, %f7144, 0f40400000;
	add.f32 	%f7148, %f7147, 0fC1000000;
	add.f32 	%f7149, %f7146, 0f40800000;
	add.f32 	%f7150, %f7149, 0f40C00000;
	add.f32 	%f7151, %f7148, 0f40400000;
	add.f32 	%f7152, %f7151, 0fC1000000;
	add.f32 	%f7153, %f7150, 0f40800000;
	add.f32 	%f7154, %f7153, 0f40C00000;
	add.f32 	%f7155, %f7152, 0f40400000;
	add.f32 	%f7156, %f7155, 0fC1000000;
	add.f32 	%f7157, %f7154, 0f40800000;
	add.f32 	%f7158, %f7157, 0f40C00000;
	add.f32 	%f7159, %f7156, 0f40400000;
	add.f32 	%f7160, %f7159, 0fC1000000;
	add.f32 	%f7161, %f7158, 0f40800000;
	add.f32 	%f7162, %f7161, 0f40C00000;
	add.f32 	%f7163, %f7160, 0f40400000;
	add.f32 	%f7164, %f7163, 0fC1000000;
	add.f32 	%f7165, %f7162, 0f40800000;
	add.f32 	%f7166, %f7165, 0f40C00000;
	add.f32 	%f7167, %f7164, 0f40400000;
	add.f32 	%f7168, %f7167, 0fC1000000;
	add.f32 	%f7169, %f7166, 0f40800000;
	add.f32 	%f7170, %f7169, 0f40C00000;
	add.f32 	%f7171, %f7168, 0f40400000;
	add.f32 	%f7172, %f7171, 0fC1000000;
	add.f32 	%f7173, %f7170, 0f40800000;
	add.f32 	%f7174, %f7173, 0f40C00000;
	add.f32 	%f7175, %f7172, 0f40400000;
	add.f32 	%f7176, %f7175, 0fC1000000;
	add.f32 	%f7177, %f7174, 0f40800000;
	add.f32 	%f7178, %f7177, 0f40C00000;
	add.f32 	%f7179, %f7176, 0f40400000;
	add.f32 	%f7180, %f7179, 0fC1000000;
	add.f32 	%f7181, %f7178, 0f40800000;
	add.f32 	%f7182, %f7181, 0f40C00000;
	add.f32 	%f7183, %f7180, 0f40400000;
	add.f32 	%f7184, %f7183, 0fC1000000;
	add.f32 	%f7185, %f7182, 0f40800000;
	add.f32 	%f7186, %f7185, 0f40C00000;
	add.f32 	%f7187, %f7184, 0f40400000;
	add.f32 	%f7188, %f7187, 0fC1000000;
	add.f32 	%f7189, %f7186, 0f40800000;
	add.f32 	%f7190, %f7189, 0f40C00000;
	add.f32 	%f7191, %f7188, 0f40400000;
	add.f32 	%f7192, %f7191, 0fC1000000;
	add.f32 	%f7193, %f7190, 0f40800000;
	add.f32 	%f7194, %f7193, 0f40C00000;
	add.f32 	%f7195, %f7192, 0f40400000;
	add.f32 	%f7196, %f7195, 0fC1000000;
	add.f32 	%f7197, %f7194, 0f40800000;
	add.f32 	%f7198, %f7197, 0f40C00000;
	add.f32 	%f7199, %f7196, 0f40400000;
	add.f32 	%f7200, %f7199, 0fC1000000;
	add.f32 	%f7201, %f7198, 0f40800000;
	add.f32 	%f7202, %f7201, 0f40C00000;
	add.f32 	%f7203, %f7200, 0f40400000;
	add.f32 	%f7204, %f7203, 0fC1000000;
	add.f32 	%f7205, %f7202, 0f40800000;
	add.f32 	%f7206, %f7205, 0f40C00000;
	add.f32 	%f7207, %f7204, 0f40400000;
	add.f32 	%f7208, %f7207, 0fC1000000;
	add.f32 	%f7209, %f7206, 0f40800000;
	add.f32 	%f7210, %f7209, 0f40C00000;
	add.f32 	%f7211, %f7208, 0f40400000;
	add.f32 	%f7212, %f7211, 0fC1000000;
	add.f32 	%f7213, %f7210, 0f40800000;
	add.f32 	%f7214, %f7213, 0f40C00000;
	add.f32 	%f7215, %f7212, 0f40400000;
	add.f32 	%f7216, %f7215, 0fC1000000;
	add.f32 	%f7217, %f7214, 0f40800000;
	add.f32 	%f7218, %f7217, 0f40C00000;
	add.f32 	%f7219, %f7216, 0f40400000;
	add.f32 	%f7220, %f7219, 0fC1000000;
	add.f32 	%f7221, %f7218, 0f40800000;
	add.f32 	%f7222, %f7221, 0f40C00000;
	add.f32 	%f7223, %f7220, 0f40400000;
	add.f32 	%f7224, %f7223, 0fC1000000;
	add.f32 	%f7225, %f7222, 0f40800000;
	add.f32 	%f7226, %f7225, 0f40C00000;
	add.f32 	%f7227, %f7224, 0f40400000;
	add.f32 	%f7228, %f7227, 0fC1000000;
	add.f32 	%f7229, %f7226, 0f40800000;
	add.f32 	%f7230, %f7229, 0f40C00000;
	add.f32 	%f7231, %f7228, 0f40400000;
	add.f32 	%f7232, %f7231, 0fC1000000;
	add.f32 	%f7233, %f7230, 0f40800000;
	add.f32 	%f7234, %f7233, 0f40C00000;
	add.f32 	%f7235, %f7232, 0f40400000;
	add.f32 	%f7236, %f7235, 0fC1000000;
	add.f32 	%f7237, %f7234, 0f40800000;
	add.f32 	%f7238, %f7237, 0f40C00000;
	add.f32 	%f7239, %f7236, 0f40400000;
	add.f32 	%f7240, %f7239, 0fC1000000;
	add.f32 	%f7241, %f7238, 0f40800000;
	add.f32 	%f7242, %f7241, 0f40C00000;
	add.f32 	%f7243, %f7240, 0f40400000;
	add.f32 	%f7244, %f7243, 0fC1000000;
	add.f32 	%f7245, %f7242, 0f40800000;
	add.f32 	%f7246, %f7245, 0f40C00000;
	add.f32 	%f7247, %f7244, 0f40400000;
	add.f32 	%f7248, %f7247, 0fC1000000;
	add.f32 	%f7249, %f7246, 0f40800000;
	add.f32 	%f7250, %f7249, 0f40C00000;
	add.f32 	%f7251, %f7248, 0f40400000;
	add.f32 	%f7252, %f7251, 0fC1000000;
	add.f32 	%f7253, %f7250, 0f40800000;
	add.f32 	%f7254, %f7253, 0f40C00000;
	add.f32 	%f7255, %f7252, 0f40400000;
	add.f32 	%f7256, %f7255, 0fC1000000;
	add.f32 	%f7257, %f7254, 0f40800000;
	add.f32 	%f7258, %f7257, 0f40C00000;
	add.f32 	%f7259, %f7256, 0f40400000;
	add.f32 	%f7260, %f7259, 0fC1000000;
	add.f32 	%f7261, %f7258, 0f40800000;
	add.f32 	%f7262, %f7261, 0f40C00000;
	add.f32 	%f7263, %f7260, 0f40400000;
	add.f32 	%f7264, %f7263, 0fC1000000;
	add.f32 	%f7265, %f7262, 0f40800000;
	add.f32 	%f7266, %f7265, 0f40C00000;
	add.f32 	%f7267, %f7264, 0f40400000;
	add.f32 	%f7268, %f7267, 0fC1000000;
	add.f32 	%f7269, %f7266, 0f40800000;
	add.f32 	%f7270, %f7269, 0f40C00000;
	add.f32 	%f7271, %f7268, 0f40400000;
	add.f32 	%f7272, %f7271, 0fC1000000;
	add.f32 	%f7273, %f7270, 0f40800000;
	add.f32 	%f7274, %f7273, 0f40C00000;
	add.f32 	%f7275, %f7272, 0f40400000;
	add.f32 	%f7276, %f7275, 0fC1000000;
	add.f32 	%f7277, %f7274, 0f40800000;
	add.f32 	%f7278, %f7277, 0f40C00000;
	add.f32 	%f7279, %f7276, 0f40400000;
	add.f32 	%f7280, %f7279, 0fC1000000;
	add.f32 	%f7281, %f7278, 0f40800000;
	add.f32 	%f7282, %f7281, 0f40C00000;
	add.f32 	%f7283, %f7280, 0f40400000;
	add.f32 	%f7284, %f7283, 0fC1000000;
	add.f32 	%f7285, %f7282, 0f40800000;
	add.f32 	%f7286, %f7285, 0f40C00000;
	add.f32 	%f7287, %f7284, 0f40400000;
	add.f32 	%f7288, %f7287, 0fC1000000;
	add.f32 	%f7289, %f7286, 0f40800000;
	add.f32 	%f7290, %f7289, 0f40C00000;
	add.f32 	%f7291, %f7288, 0f40400000;
	add.f32 	%f7292, %f7291, 0fC1000000;
	add.f32 	%f7293, %f7290, 0f40800000;
	add.f32 	%f7294, %f7293, 0f40C00000;
	add.f32 	%f7295, %f7292, 0f40400000;
	add.f32 	%f7296, %f7295, 0fC1000000;
	add.f32 	%f7297, %f7294, 0f40800000;
	add.f32 	%f7298, %f7297, 0f40C00000;
	add.f32 	%f7299, %f7296, 0f40400000;
	add.f32 	%f7300, %f7299, 0fC1000000;
	add.f32 	%f7301, %f7298, 0f40800000;
	add.f32 	%f7302, %f7301, 0f40C00000;
	add.f32 	%f7303, %f7300, 0f40400000;
	add.f32 	%f7304, %f7303, 0fC1000000;
	add.f32 	%f7305, %f7302, 0f40800000;
	add.f32 	%f7306, %f7305, 0f40C00000;
	add.f32 	%f7307, %f7304, 0f40400000;
	add.f32 	%f7308, %f7307, 0fC1000000;
	add.f32 	%f7309, %f7306, 0f40800000;
	add.f32 	%f7310, %f7309, 0f40C00000;
	add.f32 	%f7311, %f7308, 0f40400000;
	add.f32 	%f7312, %f7311, 0fC1000000;
	add.f32 	%f7313, %f7310, 0f40800000;
	add.f32 	%f7314, %f7313, 0f40C00000;
	add.f32 	%f7315, %f7312, 0f40400000;
	add.f32 	%f7316, %f7315, 0fC1000000;
	add.f32 	%f7317, %f7314, 0f40800000;
	add.f32 	%f7318, %f7317, 0f40C00000;
	add.f32 	%f7319, %f7316, 0f40400000;
	add.f32 	%f7320, %f7319, 0fC1000000;
	add.f32 	%f7321, %f7318, 0f40800000;
	add.f32 	%f7322, %f7321, 0f40C00000;
	add.f32 	%f7323, %f7320, 0f40400000;
	add.f32 	%f7324, %f7323, 0fC1000000;
	add.f32 	%f7325, %f7322, 0f40800000;
	add.f32 	%f7326, %f7325, 0f40C00000;
	add.f32 	%f7327, %f7324, 0f40400000;
	add.f32 	%f7328, %f7327, 0fC1000000;
	add.f32 	%f7329, %f7326, 0f40800000;
	add.f32 	%f7330, %f7329, 0f40C00000;
	add.f32 	%f7331, %f7328, 0f40400000;
	add.f32 	%f7332, %f7331, 0fC1000000;
	add.f32 	%f7333, %f7330, 0f40800000;
	add.f32 	%f7334, %f7333, 0f40C00000;
	add.f32 	%f7335, %f7332, 0f40400000;
	add.f32 	%f7336, %f7335, 0fC1000000;
	add.f32 	%f7337, %f7334, 0f40800000;
	add.f32 	%f7338, %f7337, 0f40C00000;
	add.f32 	%f7339, %f7336, 0f40400000;
	add.f32 	%f7340, %f7339, 0fC1000000;
	add.f32 	%f7341, %f7338, 0f40800000;
	add.f32 	%f7342, %f7341, 0f40C00000;
	add.f32 	%f7343, %f7340, 0f40400000;
	add.f32 	%f7344, %f7343, 0fC1000000;
	add.f32 	%f7345, %f7342, 0f40800000;
	add.f32 	%f7346, %f7345, 0f40C00000;
	add.f32 	%f7347, %f7344, 0f40400000;
	add.f32 	%f7348, %f7347, 0fC1000000;
	add.f32 	%f7349, %f7346, 0f40800000;
	add.f32 	%f7350, %f7349, 0f40C00000;
	add.f32 	%f7351, %f7348, 0f40400000;
	add.f32 	%f7352, %f7351, 0fC1000000;
	add.f32 	%f7353, %f7350, 0f40800000;
	add.f32 	%f7354, %f7353, 0f40C00000;
	add.f32 	%f7355, %f7352, 0f40400000;
	add.f32 	%f7356, %f7355, 0fC1000000;
	add.f32 	%f7357, %f7354, 0f40800000;
	add.f32 	%f7358, %f7357, 0f40C00000;
	add.f32 	%f7359, %f7356, 0f40400000;
	add.f32 	%f7360, %f7359, 0fC1000000;
	add.f32 	%f7361, %f7358, 0f40800000;
	add.f32 	%f7362, %f7361, 0f40C00000;
	add.f32 	%f7363, %f7360, 0f40400000;
	add.f32 	%f7364, %f7363, 0fC1000000;
	add.f32 	%f7365, %f7362, 0f40800000;
	add.f32 	%f7366, %f7365, 0f40C00000;
	add.f32 	%f7367, %f7364, 0f40400000;
	add.f32 	%f7368, %f7367, 0fC1000000;
	add.f32 	%f7369, %f7366, 0f40800000;
	add.f32 	%f7370, %f7369, 0f40C00000;
	add.f32 	%f7371, %f7368, 0f40400000;
	add.f32 	%f7372, %f7371, 0fC1000000;
	add.f32 	%f7373, %f7370, 0f40800000;
	add.f32 	%f7374, %f7373, 0f40C00000;
	add.f32 	%f7375, %f7372, 0f40400000;
	add.f32 	%f7376, %f7375, 0fC1000000;
	add.f32 	%f7377, %f7374, 0f40800000;
	add.f32 	%f7378, %f7377, 0f40C00000;
	add.f32 	%f7379, %f7376, 0f40400000;
	add.f32 	%f7380, %f7379, 0fC1000000;
	add.f32 	%f7381, %f7378, 0f40800000;
	add.f32 	%f7382, %f7381, 0f40C00000;
	add.f32 	%f7383, %f7380, 0f40400000;
	add.f32 	%f7384, %f7383, 0fC1000000;
	add.f32 	%f7385, %f7382, 0f40800000;
	add.f32 	%f7386, %f7385, 0f40C00000;
	add.f32 	%f7387, %f7384, 0f40400000;
	add.f32 	%f7388, %f7387, 0fC1000000;
	add.f32 	%f7389, %f7386, 0f40800000;
	add.f32 	%f7390, %f7389, 0f40C00000;
	add.f32 	%f7391, %f7388, 0f40400000;
	add.f32 	%f7392, %f7391, 0fC1000000;
	add.f32 	%f7393, %f7390, 0f40800000;
	add.f32 	%f7394, %f7393, 0f40C00000;
	add.f32 	%f7395, %f7392, 0f40400000;
	add.f32 	%f7396, %f7395, 0fC1000000;
	add.f32 	%f7397, %f7394, 0f40800000;
	add.f32 	%f7398, %f7397, 0f40C00000;
	add.f32 	%f7399, %f7396, 0f40400000;
	add.f32 	%f7400, %f7399, 0fC1000000;
	add.f32 	%f7401, %f7398, 0f40800000;
	add.f32 	%f7402, %f7401, 0f40C00000;
	add.f32 	%f7403, %f7400, 0f40400000;
	add.f32 	%f7404, %f7403, 0fC1000000;
	add.f32 	%f7405, %f7402, 0f40800000;
	add.f32 	%f7406, %f7405, 0f40C00000;
	add.f32 	%f7407, %f7404, 0f40400000;
	add.f32 	%f7408, %f7407, 0fC1000000;
	add.f32 	%f7409, %f7406, 0f40800000;
	add.f32 	%f7410, %f7409, 0f40C00000;
	add.f32 	%f7411, %f7408, 0f40400000;
	add.f32 	%f7412, %f7411, 0fC1000000;
	add.f32 	%f7413, %f7410, 0f40800000;
	add.f32 	%f7414, %f7413, 0f40C00000;
	add.f32 	%f7415, %f7412, 0f40400000;
	add.f32 	%f7416, %f7415, 0fC1000000;
	add.f32 	%f7417, %f7414, 0f40800000;
	add.f32 	%f7418, %f7417, 0f40C00000;
	add.f32 	%f7419, %f7416, 0f40400000;
	add.f32 	%f7420, %f7419, 0fC1000000;
	add.f32 	%f7421, %f7418, 0f40800000;
	add.f32 	%f7422, %f7421, 0f40C00000;
	add.f32 	%f7423, %f7420, 0f40400000;
	add.f32 	%f7424, %f7423, 0fC1000000;
	add.f32 	%f7425, %f7422, 0f40800000;
	add.f32 	%f7426, %f7425, 0f40C00000;
	add.f32 	%f7427, %f7424, 0f40400000;
	add.f32 	%f7428, %f7427, 0fC1000000;
	add.f32 	%f7429, %f7426, 0f40800000;
	add.f32 	%f7430, %f7429, 0f40C00000;
	add.f32 	%f7431, %f7428, 0f40400000;
	add.f32 	%f7432, %f7431, 0fC1000000;
	add.f32 	%f7433, %f7430, 0f40800000;
	add.f32 	%f7434, %f7433, 0f40C00000;
	add.f32 	%f7435, %f7432, 0f40400000;
	add.f32 	%f7436, %f7435, 0fC1000000;
	add.f32 	%f7437, %f7434, 0f40800000;
	add.f32 	%f7438, %f7437, 0f40C00000;
	add.f32 	%f7439, %f7436, 0f40400000;
	add.f32 	%f7440, %f7439, 0fC1000000;
	add.f32 	%f7441, %f7438, 0f40800000;
	add.f32 	%f7442, %f7441, 0f40C00000;
	add.f32 	%f7443, %f7440, 0f40400000;
	add.f32 	%f7444, %f7443, 0fC1000000;
	add.f32 	%f7445, %f7442, 0f40800000;
	add.f32 	%f7446, %f7445, 0f40C00000;
	add.f32 	%f7447, %f7444, 0f40400000;
	add.f32 	%f7448, %f7447, 0fC1000000;
	add.f32 	%f7449, %f7446, 0f40800000;
	add.f32 	%f7450, %f7449, 0f40C00000;
	add.f32 	%f7451, %f7448, 0f40400000;
	add.f32 	%f7452, %f7451, 0fC1000000;
	add.f32 	%f7453, %f7450, 0f40800000;
	add.f32 	%f7454, %f7453, 0f40C00000;
	add.f32 	%f7455, %f7452, 0f40400000;
	add.f32 	%f7456, %f7455, 0fC1000000;
	add.f32 	%f7457, %f7454, 0f40800000;
	add.f32 	%f7458, %f7457, 0f40C00000;
	add.f32 	%f7459, %f7456, 0f40400000;
	add.f32 	%f7460, %f7459, 0fC1000000;
	add.f32 	%f7461, %f7458, 0f40800000;
	add.f32 	%f7462, %f7461, 0f40C00000;
	add.f32 	%f7463, %f7460, 0f40400000;
	add.f32 	%f7464, %f7463, 0fC1000000;
	add.f32 	%f7465, %f7462, 0f40800000;
	add.f32 	%f7466, %f7465, 0f40C00000;
	add.f32 	%f7467, %f7464, 0f40400000;
	add.f32 	%f7468, %f7467, 0fC1000000;
	add.f32 	%f7469, %f7466, 0f40800000;
	add.f32 	%f7470, %f7469, 0f40C00000;
	add.f32 	%f7471, %f7468, 0f40400000;
	add.f32 	%f7472, %f7471, 0fC1000000;
	add.f32 	%f7473, %f7470, 0f40800000;
	add.f32 	%f7474, %f7473, 0f40C00000;
	add.f32 	%f7475, %f7472, 0f40400000;
	add.f32 	%f7476, %f7475, 0fC1000000;
	add.f32 	%f7477, %f7474, 0f40800000;
	add.f32 	%f7478, %f7477, 0f40C00000;
	add.f32 	%f7479, %f7476, 0f40400000;
	add.f32 	%f7480, %f7479, 0fC1000000;
	add.f32 	%f7481, %f7478, 0f40800000;
	add.f32 	%f7482, %f7481, 0f40C00000;
	add.f32 	%f7483, %f7480, 0f40400000;
	add.f32 	%f7484, %f7483, 0fC1000000;
	add.f32 	%f7485, %f7482, 0f40800000;
	add.f32 	%f7486, %f7485, 0f40C00000;
	add.f32 	%f7487, %f7484, 0f40400000;
	add.f32 	%f7488, %f7487, 0fC1000000;
	add.f32 	%f7489, %f7486, 0f40800000;
	add.f32 	%f7490, %f7489, 0f40C00000;
	add.f32 	%f7491, %f7488, 0f40400000;
	add.f32 	%f7492, %f7491, 0fC1000000;
	add.f32 	%f7493, %f7490, 0f40800000;
	add.f32 	%f7494, %f7493, 0f40C00000;
	add.f32 	%f7495, %f7492, 0f40400000;
	add.f32 	%f7496, %f7495, 0fC1000000;
	add.f32 	%f7497, %f7494, 0f40800000;
	add.f32 	%f7498, %f7497, 0f40C00000;
	add.f32 	%f7499, %f7496, 0f40400000;
	add.f32 	%f7500, %f7499, 0fC1000000;
	add.f32 	%f7501, %f7498, 0f40800000;
	add.f32 	%f7502, %f7501, 0f40C00000;
	add.f32 	%f7503, %f7500, 0f40400000;
	add.f32 	%f7504, %f7503, 0fC1000000;
	add.f32 	%f7505, %f7502, 0f40800000;
	add.f32 	%f7506, %f7505, 0f40C00000;
	add.f32 	%f7507, %f7504, 0f40400000;
	add.f32 	%f7508, %f7507, 0fC1000000;
	add.f32 	%f7509, %f7506, 0f40800000;
	add.f32 	%f7510, %f7509, 0f40C00000;
	add.f32 	%f7511, %f7508, 0f40400000;
	add.f32 	%f7512, %f7511, 0fC1000000;
	add.f32 	%f7513, %f7510, 0f40800000;
	add.f32 	%f7514, %f7513, 0f40C00000;
	add.f32 	%f7515, %f7512, 0f40400000;
	add.f32 	%f7516, %f7515, 0fC1000000;
	add.f32 	%f7517, %f7514, 0f40800000;
	add.f32 	%f7518, %f7517, 0f40C00000;
	add.f32 	%f7519, %f7516, 0f40400000;
	add.f32 	%f7520, %f7519, 0fC1000000;
	add.f32 	%f7521, %f7518, 0f40800000;
	add.f32 	%f7522, %f7521, 0f40C00000;
	add.f32 	%f7523, %f7520, 0f40400000;
	add.f32 	%f7524, %f7523, 0fC1000000;
	add.f32 	%f7525, %f7522, 0f40800000;
	add.f32 	%f7526, %f7525, 0f40C00000;
	add.f32 	%f7527, %f7524, 0f40400000;
	add.f32 	%f7528, %f7527, 0fC1000000;
	add.f32 	%f7529, %f7526, 0f40800000;
	add.f32 	%f7530, %f7529, 0f40C00000;
	add.f32 	%f7531, %f7528, 0f40400000;
	add.f32 	%f7532, %f7531, 0fC1000000;
	add.f32 	%f7533, %f7530, 0f40800000;
	add.f32 	%f7534, %f7533, 0f40C00000;
	add.f32 	%f7535, %f7532, 0f40400000;
	add.f32 	%f7536, %f7535, 0fC1000000;
	add.f32 	%f7537, %f7534, 0f40800000;
	add.f32 	%f7538, %f7537, 0f40C00000;
	add.f32 	%f7539, %f7536, 0f40400000;
	add.f32 	%f7540, %f7539, 0fC1000000;
	add.f32 	%f7541, %f7538, 0f40800000;
	add.f32 	%f7542, %f7541, 0f40C00000;
	add.f32 	%f7543, %f7540, 0f40400000;
	add.f32 	%f7544, %f7543, 0fC1000000;
	add.f32 	%f7545, %f7542, 0f40800000;
	add.f32 	%f7546, %f7545, 0f40C00000;
	add.f32 	%f7547, %f7544, 0f40400000;
	add.f32 	%f7548, %f7547, 0fC1000000;
	add.f32 	%f7549, %f7546, 0f40800000;
	add.f32 	%f7550, %f7549, 0f40C00000;
	add.f32 	%f7551, %f7548, 0f40400000;
	add.f32 	%f7552, %f7551, 0fC1000000;
	add.f32 	%f7553, %f7550, 0f40800000;
	add.f32 	%f7554, %f7553, 0f40C00000;
	add.f32 	%f7555, %f7552, 0f40400000;
	add.f32 	%f7556, %f7555, 0fC1000000;
	add.f32 	%f7557, %f7554, 0f40800000;
	add.f32 	%f7558, %f7557, 0f40C00000;
	add.f32 	%f7559, %f7556, 0f40400000;
	add.f32 	%f7560, %f7559, 0fC1000000;
	add.f32 	%f7561, %f7558, 0f40800000;
	add.f32 	%f7562, %f7561, 0f40C00000;
	add.f32 	%f7563, %f7560, 0f40400000;
	add.f32 	%f7564, %f7563, 0fC1000000;
	add.f32 	%f7565, %f7562, 0f40800000;
	add.f32 	%f7566, %f7565, 0f40C00000;
	add.f32 	%f7567, %f7564, 0f40400000;
	add.f32 	%f7568, %f7567, 0fC1000000;
	add.f32 	%f7569, %f7566, 0f40800000;
	add.f32 	%f7570, %f7569, 0f40C00000;
	add.f32 	%f7571, %f7568, 0f40400000;
	add.f32 	%f7572, %f7571, 0fC1000000;
	add.f32 	%f7573, %f7570, 0f40800000;
	add.f32 	%f7574, %f7573, 0f40C00000;
	add.f32 	%f7575, %f7572, 0f40400000;
	add.f32 	%f7576, %f7575, 0fC1000000;
	add.f32 	%f7577, %f7574, 0f40800000;
	add.f32 	%f7578, %f7577, 0f40C00000;
	add.f32 	%f7579, %f7576, 0f40400000;
	add.f32 	%f7580, %f7579, 0fC1000000;
	add.f32 	%f7581, %f7578, 0f40800000;
	add.f32 	%f7582, %f7581, 0f40C00000;
	add.f32 	%f7583, %f7580, 0f40400000;
	add.f32 	%f7584, %f7583, 0fC1000000;
	add.f32 	%f7585, %f7582, 0f40800000;
	add.f32 	%f7586, %f7585, 0f40C00000;
	add.f32 	%f7587, %f7584, 0f40400000;
	add.f32 	%f7588, %f7587, 0fC1000000;
	add.f32 	%f7589, %f7586, 0f40800000;
	add.f32 	%f7590, %f7589, 0f40C00000;
	add.f32 	%f7591, %f7588, 0f40400000;
	add.f32 	%f7592, %f7591, 0fC1000000;
	add.f32 	%f7593, %f7590, 0f40800000;
	add.f32 	%f7594, %f7593, 0f40C00000;
	add.f32 	%f7595, %f7592, 0f40400000;
	add.f32 	%f7596, %f7595, 0fC1000000;
	add.f32 	%f7597, %f7594, 0f40800000;
	add.f32 	%f7598, %f7597, 0f40C00000;
	add.f32 	%f7599, %f7596, 0f40400000;
	add.f32 	%f7600, %f7599, 0fC1000000;
	add.f32 	%f7601, %f7598, 0f40800000;
	add.f32 	%f7602, %f7601, 0f40C00000;
	add.f32 	%f7603, %f7600, 0f40400000;
	add.f32 	%f7604, %f7603, 0fC1000000;
	add.f32 	%f7605, %f7602, 0f40800000;
	add.f32 	%f7606, %f7605, 0f40C00000;
	add.f32 	%f7607, %f7604, 0f40400000;
	add.f32 	%f7608, %f7607, 0fC1000000;
	add.f32 	%f7609, %f7606, 0f40800000;
	add.f32 	%f7610, %f7609, 0f40C00000;
	add.f32 	%f7611, %f7608, 0f40400000;
	add.f32 	%f7612, %f7611, 0fC1000000;
	add.f32 	%f7613, %f7610, 0f40800000;
	add.f32 	%f7614, %f7613, 0f40C00000;
	add.f32 	%f7615, %f7612, 0f40400000;
	add.f32 	%f7616, %f7615, 0fC1000000;
	add.f32 	%f7617, %f7614, 0f40800000;
	add.f32 	%f7618, %f7617, 0f40C00000;
	add.f32 	%f7619, %f7616, 0f40400000;
	add.f32 	%f7620, %f7619, 0fC1000000;
	add.f32 	%f7621, %f7618, 0f40800000;
	add.f32 	%f7622, %f7621, 0f40C00000;
	add.f32 	%f7623, %f7620, 0f40400000;
	add.f32 	%f7624, %f7623, 0fC1000000;
	add.f32 	%f7625, %f7622, 0f40800000;
	add.f32 	%f7626, %f7625, 0f40C00000;
	add.f32 	%f7627, %f7624, 0f40400000;
	add.f32 	%f7628, %f7627, 0fC1000000;
	add.f32 	%f7629, %f7626, 0f40800000;
	add.f32 	%f7630, %f7629, 0f40C00000;
	add.f32 	%f7631, %f7628, 0f40400000;
	add.f32 	%f7632, %f7631, 0fC1000000;
	add.f32 	%f7633, %f7630, 0f40800000;
	add.f32 	%f7634, %f7633, 0f40C00000;
	add.f32 	%f7635, %f7632, 0f40400000;
	add.f32 	%f7636, %f7635, 0fC1000000;
	add.f32 	%f7637, %f7634, 0f40800000;
	add.f32 	%f7638, %f7637, 0f40C00000;
	add.f32 	%f7639, %f7636, 0f40400000;
	add.f32 	%f7640, %f7639, 0fC1000000;
	add.f32 	%f7641, %f7638, 0f40800000;
	add.f32 	%f7642, %f7641, 0f40C00000;
	add.f32 	%f7643, %f7640, 0f40400000;
	add.f32 	%f7644, %f7643, 0fC1000000;
	add.f32 	%f7645, %f7642, 0f40800000;
	add.f32 	%f7646, %f7645, 0f40C00000;
	add.f32 	%f7647, %f7644, 0f40400000;
	add.f32 	%f7648, %f7647, 0fC1000000;
	add.f32 	%f7649, %f7646, 0f40800000;
	add.f32 	%f7650, %f7649, 0f40C00000;
	add.f32 	%f7651, %f7648, 0f40400000;
	add.f32 	%f7652, %f7651, 0fC1000000;
	add.f32 	%f7653, %f7650, 0f40800000;
	add.f32 	%f7654, %f7653, 0f40C00000;
	add.f32 	%f7655, %f7652, 0f40400000;
	add.f32 	%f7656, %f7655, 0fC1000000;
	add.f32 	%f7657, %f7654, 0f40800000;
	add.f32 	%f7658, %f7657, 0f40C00000;
	add.f32 	%f7659, %f7656, 0f40400000;
	add.f32 	%f7660, %f7659, 0fC1000000;
	add.f32 	%f7661, %f7658, 0f40800000;
	add.f32 	%f7662, %f7661, 0f40C00000;
	add.f32 	%f7663, %f7660, 0f40400000;
	add.f32 	%f7664, %f7663, 0fC1000000;
	add.f32 	%f7665, %f7662, 0f40800000;
	add.f32 	%f7666, %f7665, 0f40C00000;
	add.f32 	%f7667, %f7664, 0f40400000;
	add.f32 	%f7668, %f7667, 0fC1000000;
	add.f32 	%f7669, %f7666, 0f40800000;
	add.f32 	%f7670, %f7669, 0f40C00000;
	add.f32 	%f7671, %f7668, 0f40400000;
	add.f32 	%f7672, %f7671, 0fC1000000;
	add.f32 	%f7673, %f7670, 0f40800000;
	add.f32 	%f7674, %f7673, 0f40C00000;
	add.f32 	%f7675, %f7672, 0f40400000;
	add.f32 	%f7676, %f7675, 0fC1000000;
	add.f32 	%f7677, %f7674, 0f40800000;
	add.f32 	%f7678, %f7677, 0f40C00000;
	add.f32 	%f7679, %f7676, 0f40400000;
	add.f32 	%f7680, %f7679, 0fC1000000;
	add.f32 	%f7681, %f7678, 0f40800000;
	add.f32 	%f7682, %f7681, 0f40C00000;
	add.f32 	%f7683, %f7680, 0f40400000;
	add.f32 	%f7684, %f7683, 0fC1000000;
	add.f32 	%f7685, %f7682, 0f40800000;
	add.f32 	%f7686, %f7685, 0f40C00000;
	add.f32 	%f7687, %f7684, 0f40400000;
	add.f32 	%f7688, %f7687, 0fC1000000;
	add.f32 	%f7689, %f7686, 0f40800000;
	add.f32 	%f7690, %f7689, 0f40C00000;
	add.f32 	%f7691, %f7688, 0f40400000;
	add.f32 	%f7692, %f7691, 0fC1000000;
	add.f32 	%f7693, %f7690, 0f40800000;
	add.f32 	%f7694, %f7693, 0f40C00000;
	add.f32 	%f7695, %f7692, 0f40400000;
	add.f32 	%f7696, %f7695, 0fC1000000;
	add.f32 	%f7697, %f7694, 0f40800000;
	add.f32 	%f7698, %f7697, 0f40C00000;
	add.f32 	%f7699, %f7696, 0f40400000;
	add.f32 	%f7700, %f7699, 0fC1000000;
	add.f32 	%f7701, %f7698, 0f40800000;
	add.f32 	%f7702, %f7701, 0f40C00000;
	add.f32 	%f7703, %f7700, 0f40400000;
	add.f32 	%f7704, %f7703, 0fC1000000;
	add.f32 	%f7705, %f7702, 0f40800000;
	add.f32 	%f7706, %f7705, 0f40C00000;
	add.f32 	%f7707, %f7704, 0f40400000;
	add.f32 	%f7708, %f7707, 0fC1000000;
	add.f32 	%f7709, %f7706, 0f40800000;
	add.f32 	%f7710, %f7709, 0f40C00000;
	add.f32 	%f7711, %f7708, 0f40400000;
	add.f32 	%f7712, %f7711, 0fC1000000;
	add.f32 	%f7713, %f7710, 0f40800000;
	add.f32 	%f7714, %f7713, 0f40C00000;
	add.f32 	%f7715, %f7712, 0f40400000;
	add.f32 	%f7716, %f7715, 0fC1000000;
	add.f32 	%f7717, %f7714, 0f40800000;
	add.f32 	%f7718, %f7717, 0f40C00000;
	add.f32 	%f7719, %f7716, 0f40400000;
	add.f32 	%f7720, %f7719, 0fC1000000;
	add.f32 	%f7721, %f7718, 0f40800000;
	add.f32 	%f7722, %f7721, 0f40C00000;
	add.f32 	%f7723, %f7720, 0f40400000;
	add.f32 	%f7724, %f7723, 0fC1000000;
	add.f32 	%f7725, %f7722, 0f40800000;
	add.f32 	%f7726, %f7725, 0f40C00000;
	add.f32 	%f7727, %f7724, 0f40400000;
	add.f32 	%f7728, %f7727, 0fC1000000;
	add.f32 	%f7729, %f7726, 0f40800000;
	add.f32 	%f7730, %f7729, 0f40C00000;
	add.f32 	%f7731, %f7728, 0f40400000;
	add.f32 	%f7732, %f7731, 0fC1000000;
	add.f32 	%f7733, %f7730, 0f40800000;
	add.f32 	%f7734, %f7733, 0f40C00000;
	add.f32 	%f7735, %f7732, 0f40400000;
	add.f32 	%f7736, %f7735, 0fC1000000;
	add.f32 	%f7737, %f7734, 0f40800000;
	add.f32 	%f7738, %f7737, 0f40C00000;
	add.f32 	%f7739, %f7736, 0f40400000;
	add.f32 	%f7740, %f7739, 0fC1000000;
	add.f32 	%f7741, %f7738, 0f40800000;
	add.f32 	%f7742, %f7741, 0f40C00000;
	add.f32 	%f7743, %f7740, 0f40400000;
	add.f32 	%f7744, %f7743, 0fC1000000;
	add.f32 	%f7745, %f7742, 0f40800000;
	add.f32 	%f7746, %f7745, 0f40C00000;
	add.f32 	%f7747, %f7744, 0f40400000;
	add.f32 	%f7748, %f7747, 0fC1000000;
	add.f32 	%f7749, %f7746, 0f40800000;
	add.f32 	%f7750, %f7749, 0f40C00000;
	add.f32 	%f7751, %f7748, 0f40400000;
	add.f32 	%f7752, %f7751, 0fC1000000;
	add.f32 	%f7753, %f7750, 0f40800000;
	add.f32 	%f7754, %f7753, 0f40C00000;
	add.f32 	%f7755, %f7752, 0f40400000;
	add.f32 	%f7756, %f7755, 0fC1000000;
	add.f32 	%f7757, %f7754, 0f40800000;
	add.f32 	%f7758, %f7757, 0f40C00000;
	add.f32 	%f7759, %f7756, 0f40400000;
	add.f32 	%f7760, %f7759, 0fC1000000;
	add.f32 	%f7761, %f7758, 0f40800000;
	add.f32 	%f7762, %f7761, 0f40C00000;
	add.f32 	%f7763, %f7760, 0f40400000;
	add.f32 	%f7764, %f7763, 0fC1000000;
	add.f32 	%f7765, %f7762, 0f40800000;
	add.f32 	%f7766, %f7765, 0f40C00000;
	add.f32 	%f7767, %f7764, 0f40400000;
	add.f32 	%f7768, %f7767, 0fC1000000;
	add.f32 	%f7769, %f7766, 0f40800000;
	add.f32 	%f7770, %f7769, 0f40C00000;
	add.f32 	%f7771, %f7768, 0f40400000;
	add.f32 	%f7772, %f7771, 0fC1000000;
	add.f32 	%f7773, %f7770, 0f40800000;
	add.f32 	%f7774, %f7773, 0f40C00000;
	add.f32 	%f7775, %f7772, 0f40400000;
	add.f32 	%f7776, %f7775, 0fC1000000;
	add.f32 	%f7777, %f7774, 0f40800000;
	add.f32 	%f7778, %f7777, 0f40C00000;
	add.f32 	%f7779, %f7776, 0f40400000;
	add.f32 	%f7780, %f7779, 0fC1000000;
	add.f32 	%f7781, %f7778, 0f40800000;
	add.f32 	%f7782, %f7781, 0f40C00000;
	add.f32 	%f7783, %f7780, 0f40400000;
	add.f32 	%f7784, %f7783, 0fC1000000;
	add.f32 	%f7785, %f7782, 0f40800000;
	add.f32 	%f7786, %f7785, 0f40C00000;
	add.f32 	%f7787, %f7784, 0f40400000;
	add.f32 	%f7788, %f7787, 0fC1000000;
	add.f32 	%f7789, %f7786, 0f40800000;
	add.f32 	%f7790, %f7789, 0f40C00000;
	add.f32 	%f7791, %f7788, 0f40400000;
	add.f32 	%f7792, %f7791, 0fC1000000;
	add.f32 	%f7793, %f7790, 0f40800000;
	add.f32 	%f7794, %f7793, 0f40C00000;
	add.f32 	%f7795, %f7792, 0f40400000;
	add.f32 	%f7796, %f7795, 0fC1000000;
	add.f32 	%f7797, %f7794, 0f40800000;
	add.f32 	%f7798, %f7797, 0f40C00000;
	add.f32 	%f7799, %f7796, 0f40400000;
	add.f32 	%f7800, %f7799, 0fC1000000;
	add.f32 	%f7801, %f7798, 0f40800000;
	add.f32 	%f7802, %f7801, 0f40C00000;
	add.f32 	%f7803, %f7800, 0f40400000;
	add.f32 	%f7804, %f7803, 0fC1000000;
	add.f32 	%f7805, %f7802, 0f40800000;
	add.f32 	%f7806, %f7805, 0f40C00000;
	add.f32 	%f7807, %f7804, 0f40400000;
	add.f32 	%f7808, %f7807, 0fC1000000;
	add.f32 	%f7809, %f7806, 0f40800000;
	add.f32 	%f7810, %f7809, 0f40C00000;
	add.f32 	%f7811, %f7808, 0f40400000;
	add.f32 	%f7812, %f7811, 0fC1000000;
	add.f32 	%f7813, %f7810, 0f40800000;
	add.f32 	%f7814, %f7813, 0f40C00000;
	add.f32 	%f7815, %f7812, 0f40400000;
	add.f32 	%f7816, %f7815, 0fC1000000;
	add.f32 	%f7817, %f7814, 0f40800000;
	add.f32 	%f7818, %f7817, 0f40C00000;
	add.f32 	%f7819, %f7816, 0f40400000;
	add.f32 	%f7820, %f7819, 0fC1000000;
	add.f32 	%f7821, %f7818, 0f40800000;
	add.f32 	%f7822, %f7821, 0f40C00000;
	add.f32 	%f7823, %f7820, 0f40400000;
	add.f32 	%f7824, %f7823, 0fC1000000;
	add.f32 	%f7825, %f7822, 0f40800000;
	add.f32 	%f7826, %f7825, 0f40C00000;
	add.f32 	%f7827, %f7824, 0f40400000;
	add.f32 	%f7828, %f7827, 0fC1000000;
	add.f32 	%f7829, %f7826, 0f40800000;
	add.f32 	%f7830, %f7829, 0f40C00000;
	add.f32 	%f7831, %f7828, 0f40400000;
	add.f32 	%f7832, %f7831, 0fC1000000;
	add.f32 	%f7833, %f7830, 0f40800000;
	add.f32 	%f7834, %f7833, 0f40C00000;
	add.f32 	%f7835, %f7832, 0f40400000;
	add.f32 	%f7836, %f7835, 0fC1000000;
	add.f32 	%f7837, %f7834, 0f40800000;
	add.f32 	%f7838, %f7837, 0f40C00000;
	add.f32 	%f7839, %f7836, 0f40400000;
	add.f32 	%f7840, %f7839, 0fC1000000;
	add.f32 	%f7841, %f7838, 0f40800000;
	add.f32 	%f7842, %f7841, 0f40C00000;
	add.f32 	%f7843, %f7840, 0f40400000;
	add.f32 	%f7844, %f7843, 0fC1000000;
	add.f32 	%f7845, %f7842, 0f40800000;
	add.f32 	%f7846, %f7845, 0f40C00000;
	add.f32 	%f7847, %f7844, 0f40400000;
	add.f32 	%f7848, %f7847, 0fC1000000;
	add.f32 	%f7849, %f7846, 0f40800000;
	add.f32 	%f7850, %f7849, 0f40C00000;
	add.f32 	%f7851, %f7848, 0f40400000;
	add.f32 	%f7852, %f7851, 0fC1000000;
	add.f32 	%f7853, %f7850, 0f40800000;
	add.f32 	%f7854, %f7853, 0f40C00000;
	add.f32 	%f7855, %f7852, 0f40400000;
	add.f32 	%f7856, %f7855, 0fC1000000;
	add.f32 	%f7857, %f7854, 0f40800000;
	add.f32 	%f7858, %f7857, 0f40C00000;
	add.f32 	%f7859, %f7856, 0f40400000;
	add.f32 	%f7860, %f7859, 0fC1000000;
	add.f32 	%f7861, %f7858, 0f40800000;
	add.f32 	%f7862, %f7861, 0f40C00000;
	add.f32 	%f7863, %f7860, 0f40400000;
	add.f32 	%f7864, %f7863, 0fC1000000;
	add.f32 	%f7865, %f7862, 0f40800000;
	add.f32 	%f7866, %f7865, 0f40C00000;
	add.f32 	%f7867, %f7864, 0f40400000;
	add.f32 	%f7868, %f7867, 0fC1000000;
	add.f32 	%f7869, %f7866, 0f40800000;
	add.f32 	%f7870, %f7869, 0f40C00000;
	add.f32 	%f7871, %f7868, 0f40400000;
	add.f32 	%f7872, %f7871, 0fC1000000;
	add.f32 	%f7873, %f7870, 0f40800000;
	add.f32 	%f7874, %f7873, 0f40C00000;
	add.f32 	%f7875, %f7872, 0f40400000;
	add.f32 	%f7876, %f7875, 0fC1000000;
	add.f32 	%f7877, %f7874, 0f40800000;
	add.f32 	%f7878, %f7877, 0f40C00000;
	add.f32 	%f7879, %f7876, 0f40400000;
	add.f32 	%f7880, %f7879, 0fC1000000;
	add.f32 	%f7881, %f7878, 0f40800000;
	add.f32 	%f7882, %f7881, 0f40C00000;
	add.f32 	%f7883, %f7880, 0f40400000;
	add.f32 	%f7884, %f7883, 0fC1000000;
	add.f32 	%f7885, %f7882, 0f40800000;
	add.f32 	%f7886, %f7885, 0f40C00000;
	add.f32 	%f7887, %f7884, 0f40400000;
	add.f32 	%f7888, %f7887, 0fC1000000;
	add.f32 	%f7889, %f7886, 0f40800000;
	add.f32 	%f7890, %f7889, 0f40C00000;
	add.f32 	%f7891, %f7888, 0f40400000;
	add.f32 	%f7892, %f7891, 0fC1000000;
	add.f32 	%f7893, %f7890, 0f40800000;
	add.f32 	%f7894, %f7893, 0f40C00000;
	add.f32 	%f7895, %f7892, 0f40400000;
	add.f32 	%f7896, %f7895, 0fC1000000;
	add.f32 	%f7897, %f7894, 0f40800000;
	add.f32 	%f7898, %f7897, 0f40C00000;
	add.f32 	%f7899, %f7896, 0f40400000;
	add.f32 	%f7900, %f7899, 0fC1000000;
	add.f32 	%f7901, %f7898, 0f40800000;
	add.f32 	%f7902, %f7901, 0f40C00000;
	add.f32 	%f7903, %f7900, 0f40400000;
	add.f32 	%f7904, %f7903, 0fC1000000;
	add.f32 	%f7905, %f7902, 0f40800000;
	add.f32 	%f7906, %f7905, 0f40C00000;
	add.f32 	%f7907, %f7904, 0f40400000;
	add.f32 	%f7908, %f7907, 0fC1000000;
	add.f32 	%f7909, %f7906, 0f40800000;
	add.f32 	%f7910, %f7909, 0f40C00000;
	add.f32 	%f7911, %f7908, 0f40400000;
	add.f32 	%f7912, %f7911, 0fC1000000;
	add.f32 	%f7913, %f7910, 0f40800000;
	add.f32 	%f7914, %f7913, 0f40C00000;
	add.f32 	%f7915, %f7912, 0f40400000;
	add.f32 	%f7916, %f7915, 0fC1000000;
	add.f32 	%f7917, %f7914, 0f40800000;
	add.f32 	%f7918, %f7917, 0f40C00000;
	add.f32 	%f7919, %f7916, 0f40400000;
	add.f32 	%f7920, %f7919, 0fC1000000;
	add.f32 	%f7921, %f7918, 0f40800000;
	add.f32 	%f7922, %f7921, 0f40C00000;
	add.f32 	%f7923, %f7920, 0f40400000;
	add.f32 	%f7924, %f7923, 0fC1000000;
	add.f32 	%f7925, %f7922, 0f40800000;
	add.f32 	%f7926, %f7925, 0f40C00000;
	add.f32 	%f7927, %f7924, 0f40400000;
	add.f32 	%f7928, %f7927, 0fC1000000;
	add.f32 	%f7929, %f7926, 0f40800000;
	add.f32 	%f7930, %f7929, 0f40C00000;
	add.f32 	%f7931, %f7928, 0f40400000;
	add.f32 	%f7932, %f7931, 0fC1000000;
	add.f32 	%f7933, %f7930, 0f40800000;
	add.f32 	%f7934, %f7933, 0f40C00000;
	add.f32 	%f7935, %f7932, 0f40400000;
	add.f32 	%f7936, %f7935, 0fC1000000;
	add.f32 	%f7937, %f7934, 0f40800000;
	add.f32 	%f7938, %f7937, 0f40C00000;
	add.f32 	%f7939, %f7936, 0f40400000;
	add.f32 	%f7940, %f7939, 0fC1000000;
	add.f32 	%f7941, %f7938, 0f40800000;
	add.f32 	%f7942, %f7941, 0f40C00000;
	add.f32 	%f7943, %f7940, 0f40400000;
	add.f32 	%f7944, %f7943, 0fC1000000;
	add.f32 	%f7945, %f7942, 0f40800000;
	add.f32 	%f7946, %f7945, 0f40C00000;
	add.f32 	%f7947, %f7944, 0f40400000;
	add.f32 	%f7948, %f7947, 0fC1000000;
	add.f32 	%f7949, %f7946, 0f40800000;
	add.f32 	%f7950, %f7949, 0f40C00000;
	add.f32 	%f7951, %f7948, 0f40400000;
	add.f32 	%f7952, %f7951, 0fC1000000;
	add.f32 	%f7953, %f7950, 0f40800000;
	add.f32 	%f7954, %f7953, 0f40C00000;
	add.f32 	%f7955, %f7952, 0f40400000;
	add.f32 	%f7956, %f7955, 0fC1000000;
	add.f32 	%f7957, %f7954, 0f40800000;
	add.f32 	%f7958, %f7957, 0f40C00000;
	add.f32 	%f7959, %f7956, 0f40400000;
	add.f32 	%f7960, %f7959, 0fC1000000;
	add.f32 	%f7961, %f7958, 0f40800000;
	add.f32 	%f7962, %f7961, 0f40C00000;
	add.f32 	%f7963, %f7960, 0f40400000;
	add.f32 	%f7964, %f7963, 0fC1000000;
	add.f32 	%f7965, %f7962, 0f40800000;
	add.f32 	%f7966, %f7965, 0f40C00000;
	add.f32 	%f7967, %f7964, 0f40400000;
	add.f32 	%f7968, %f7967, 0fC1000000;
	add.f32 	%f7969, %f7966, 0f40800000;
	add.f32 	%f7970, %f7969, 0f40C00000;
	add.f32 	%f7971, %f7968, 0f40400000;
	add.f32 	%f7972, %f7971, 0fC1000000;
	add.f32 	%f7973, %f7970, 0f40800000;
	add.f32 	%f7974, %f7973, 0f40C00000;
	add.f32 	%f7975, %f7972, 0f40400000;
	add.f32 	%f7976, %f7975, 0fC1000000;
	add.f32 	%f7977, %f7974, 0f40800000;
	add.f32 	%f7978, %f7977, 0f40C00000;
	add.f32 	%f7979, %f7976, 0f40400000;
	add.f32 	%f7980, %f7979, 0fC1000000;
	add.f32 	%f7981, %f7978, 0f40800000;
	add.f32 	%f7982, %f7981, 0f40C00000;
	add.f32 	%f7983, %f7980, 0f40400000;
	add.f32 	%f7984, %f7983, 0fC1000000;
	add.f32 	%f7985, %f7982, 0f40800000;
	add.f32 	%f7986, %f7985, 0f40C00000;
	add.f32 	%f7987, %f7984, 0f40400000;
	add.f32 	%f7988, %f7987, 0fC1000000;
	add.f32 	%f7989, %f7986, 0f40800000;
	add.f32 	%f7990, %f7989, 0f40C00000;
	add.f32 	%f7991, %f7988, 0f40400000;
	add.f32 	%f7992, %f7991, 0fC1000000;
	add.f32 	%f7993, %f7990, 0f40800000;
	add.f32 	%f7994, %f7993, 0f40C00000;
	add.f32 	%f7995, %f7992, 0f40400000;
	add.f32 	%f7996, %f7995, 0fC1000000;
	add.f32 	%f7997, %f7994, 0f40800000;
	add.f32 	%f7998, %f7997, 0f40C00000;
	add.f32 	%f7999, %f7996, 0f40400000;
	add.f32 	%f8000, %f7999, 0fC1000000;
	add.f32 	%f8001, %f7998, 0f40800000;
	add.f32 	%f8002, %f8001, 0f40C00000;
	add.f32 	%f8003, %f8000, 0f40400000;
	add.f32 	%f8004, %f8003, 0fC1000000;
	add.f32 	%f8005, %f8002, 0f40800000;
	add.f32 	%f8006, %f8005, 0f40C00000;
	add.f32 	%f8007, %f8004, 0f40400000;
	add.f32 	%f8008, %f8007, 0fC1000000;
	add.f32 	%f8009, %f8006, 0f40800000;
	add.f32 	%f8010, %f8009, 0f40C00000;
	add.f32 	%f8011, %f8008, 0f40400000;
	add.f32 	%f8012, %f8011, 0fC1000000;
	add.f32 	%f8013, %f8010, 0f40800000;
	add.f32 	%f8014, %f8013, 0f40C00000;
	add.f32 	%f8015, %f8012, 0f40400000;
	add.f32 	%f8016, %f8015, 0fC1000000;
	add.f32 	%f8017, %f8014, 0f40800000;
	add.f32 	%f8018, %f8017, 0f40C00000;
	add.f32 	%f8019, %f8016, 0f40400000;
	add.f32 	%f8020, %f8019, 0fC1000000;
	add.f32 	%f8021, %f8018, 0f40800000;
	add.f32 	%f8022, %f8021, 0f40C00000;
	add.f32 	%f8023, %f8020, 0f40400000;
	add.f32 	%f8024, %f8023, 0fC1000000;
	add.f32 	%f8025, %f8022, 0f40800000;
	add.f32 	%f8026, %f8025, 0f40C00000;
	add.f32 	%f8027, %f8024, 0f40400000;
	add.f32 	%f8028, %f8027, 0fC1000000;
	add.f32 	%f8029, %f8026, 0f40800000;
	add.f32 	%f8030, %f8029, 0f40C00000;
	add.f32 	%f8031, %f8028, 0f40400000;
	add.f32 	%f8032, %f8031, 0fC1000000;
	add.f32 	%f8033, %f8030, 0f40800000;
	add.f32 	%f8034, %f8033, 0f40C00000;
	add.f32 	%f8035, %f8032, 0f40400000;
	add.f32 	%f8036, %f8035, 0fC1000000;
	add.f32 	%f8037, %f8034, 0f40800000;
	add.f32 	%f8038, %f8037, 0f40C00000;
	add.f32 	%f8039, %f8036, 0f40400000;
	add.f32 	%f8040, %f8039, 0fC1000000;
	add.f32 	%f8041, %f8038, 0f40800000;
	add.f32 	%f8042, %f8041, 0f40C00000;
	add.f32 	%f8043, %f8040, 0f40400000;
	add.f32 	%f8044, %f8043, 0fC1000000;
	add.f32 	%f8045, %f8042, 0f40800000;
	add.f32 	%f8046, %f8045, 0f40C00000;
	add.f32 	%f8047, %f8044, 0f40400000;
	add.f32 	%f8048, %f8047, 0fC1000000;
	add.f32 	%f8049, %f8046, 0f40800000;
	add.f32 	%f8050, %f8049, 0f40C00000;
	add.f32 	%f8051, %f8048, 0f40400000;
	add.f32 	%f8052, %f8051, 0fC1000000;
	add.f32 	%f8053, %f8050, 0f40800000;
	add.f32 	%f8054, %f8053, 0f40C00000;
	add.f32 	%f8055, %f8052, 0f40400000;
	add.f32 	%f8056, %f8055, 0fC1000000;
	add.f32 	%f8057, %f8054, 0f40800000;
	add.f32 	%f8058, %f8057, 0f40C00000;
	add.f32 	%f8059, %f8056, 0f40400000;
	add.f32 	%f8060, %f8059, 0fC1000000;
	add.f32 	%f8061, %f8058, 0f40800000;
	add.f32 	%f8062, %f8061, 0f40C00000;
	add.f32 	%f8063, %f8060, 0f40400000;
	add.f32 	%f8064, %f8063, 0fC1000000;
	add.f32 	%f8065, %f8062, 0f40800000;
	add.f32 	%f8066, %f8065, 0f40C00000;
	add.f32 	%f8067, %f8064, 0f40400000;
	add.f32 	%f8068, %f8067, 0fC1000000;
	add.f32 	%f8069, %f8066, 0f40800000;
	add.f32 	%f8070, %f8069, 0f40C00000;
	add.f32 	%f8071, %f8068, 0f40400000;
	add.f32 	%f8072, %f8071, 0fC1000000;
	add.f32 	%f8073, %f8070, 0f40800000;
	add.f32 	%f8074, %f8073, 0f40C00000;
	add.f32 	%f8075, %f8072, 0f40400000;
	add.f32 	%f8076, %f8075, 0fC1000000;
	add.f32 	%f8077, %f8074, 0f40800000;
	add.f32 	%f8078, %f8077, 0f40C00000;
	add.f32 	%f8079, %f8076, 0f40400000;
	add.f32 	%f8080, %f8079, 0fC1000000;
	add.f32 	%f8081, %f8078, 0f40800000;
	add.f32 	%f8082, %f8081, 0f40C00000;
	add.f32 	%f8083, %f8080, 0f40400000;
	add.f32 	%f8084, %f8083, 0fC1000000;
	add.f32 	%f8085, %f8082, 0f40800000;
	add.f32 	%f8086, %f8085, 0f40C00000;
	add.f32 	%f8087, %f8084, 0f40400000;
	add.f32 	%f8088, %f8087, 0fC1000000;
	add.f32 	%f8089, %f8086, 0f40800000;
	add.f32 	%f8090, %f8089, 0f40C00000;
	add.f32 	%f8091, %f8088, 0f40400000;
	add.f32 	%f8092, %f8091, 0fC1000000;
	add.f32 	%f8093, %f8090, 0f40800000;
	add.f32 	%f8094, %f8093, 0f40C00000;
	add.f32 	%f8095, %f8092, 0f40400000;
	add.f32 	%f8096, %f8095, 0fC1000000;
	add.f32 	%f8097, %f8094, 0f40800000;
	add.f32 	%f8098, %f8097, 0f40C00000;
	add.f32 	%f8099, %f8096, 0f40400000;
	add.f32 	%f8100, %f8099, 0fC1000000;
	add.f32 	%f8101, %f8098, 0f40800000;
	add.f32 	%f8102, %f8101, 0f40C00000;
	add.f32 	%f8103, %f8100, 0f40400000;
	add.f32 	%f8104, %f8103, 0fC1000000;
	add.f32 	%f8105, %f8102, 0f40800000;
	add.f32 	%f8106, %f8105, 0f40C00000;
	add.f32 	%f8107, %f8104, 0f40400000;
	add.f32 	%f8108, %f8107, 0fC1000000;
	add.f32 	%f8109, %f8106, 0f40800000;
	add.f32 	%f8110, %f8109, 0f40C00000;
	add.f32 	%f8111, %f8108, 0f40400000;
	add.f32 	%f8112, %f8111, 0fC1000000;
	add.f32 	%f8113, %f8110, 0f40800000;
	add.f32 	%f8114, %f8113, 0f40C00000;
	add.f32 	%f8115, %f8112, 0f40400000;
	add.f32 	%f8116, %f8115, 0fC1000000;
	add.f32 	%f8117, %f8114, 0f40800000;
	add.f32 	%f8118, %f8117, 0f40C00000;
	add.f32 	%f8119, %f8116, 0f40400000;
	add.f32 	%f8120, %f8119, 0fC1000000;
	add.f32 	%f8121, %f8118, 0f40800000;
	add.f32 	%f8122, %f8121, 0f40C00000;
	add.f32 	%f8123, %f8120, 0f40400000;
	add.f32 	%f8124, %f8123, 0fC1000000;
	add.f32 	%f8125, %f8122, 0f40800000;
	add.f32 	%f8126, %f8125, 0f40C00000;
	add.f32 	%f8127, %f8124, 0f40400000;
	add.f32 	%f8128, %f8127, 0fC1000000;
	add.f32 	%f8129, %f8126, 0f40800000;
	add.f32 	%f8130, %f8129, 0f40C00000;
	add.f32 	%f8131, %f8128, 0f40400000;
	add.f32 	%f8132, %f8131, 0fC1000000;
	add.f32 	%f8133, %f8130, 0f40800000;
	add.f32 	%f8134, %f8133, 0f40C00000;
	add.f32 	%f8135, %f8132, 0f40400000;
	add.f32 	%f8136, %f8135, 0fC1000000;
	add.f32 	%f8137, %f8134, 0f40800000;
	add.f32 	%f8138, %f8137, 0f40C00000;
	add.f32 	%f8139, %f8136, 0f40400000;
	add.f32 	%f8140, %f8139, 0fC1000000;
	add.f32 	%f8141, %f8138, 0f40800000;
	add.f32 	%f8142, %f8141, 0f40C00000;
	add.f32 	%f8143, %f8140, 0f40400000;
	add.f32 	%f8144, %f8143, 0fC1000000;
	add.f32 	%f8145, %f8142, 0f40800000;
	add.f32 	%f8146, %f8145, 0f40C00000;
	add.f32 	%f8147, %f8144, 0f40400000;
	add.f32 	%f8148, %f8147, 0fC1000000;
	add.f32 	%f8149, %f8146, 0f40800000;
	add.f32 	%f8150, %f8149, 0f40C00000;
	add.f32 	%f8151, %f8148, 0f40400000;
	add.f32 	%f8152, %f8151, 0fC1000000;
	add.f32 	%f8153, %f8150, 0f40800000;
	add.f32 	%f8154, %f8153, 0f40C00000;
	add.f32 	%f8155, %f8152, 0f40400000;
	add.f32 	%f8156, %f8155, 0fC1000000;
	add.f32 	%f8157, %f8154, 0f40800000;
	add.f32 	%f8158, %f8157, 0f40C00000;
	add.f32 	%f8159, %f8156, 0f40400000;
	add.f32 	%f8160, %f8159, 0fC1000000;
	add.f32 	%f8161, %f8158, 0f40800000;
	add.f32 	%f8162, %f8161, 0f40C00000;
	add.f32 	%f8163, %f8160, 0f40400000;
	add.f32 	%f8164, %f8163, 0fC1000000;
	add.f32 	%f8165, %f8162, 0f40800000;
	add.f32 	%f8166, %f8165, 0f40C00000;
	add.f32 	%f8167, %f8164, 0f40400000;
	add.f32 	%f8168, %f8167, 0fC1000000;
	add.f32 	%f8169, %f8166, 0f40800000;
	add.f32 	%f8170, %f8169, 0f40C00000;
	add.f32 	%f8171, %f8168, 0f40400000;
	add.f32 	%f8172, %f8171, 0fC1000000;
	add.f32 	%f8173, %f8170, 0f40800000;
	add.f32 	%f8174, %f8173, 0f40C00000;
	add.f32 	%f8175, %f8172, 0f40400000;
	add.f32 	%f8176, %f8175, 0fC1000000;
	add.f32 	%f8177, %f8174, 0f40800000;
	add.f32 	%f8178, %f8177, 0f40C00000;
	add.f32 	%f8179, %f8176, 0f40400000;
	add.f32 	%f8180, %f8179, 0fC1000000;
	add.f32 	%f8181, %f8178, 0f40800000;
	add.f32 	%f8182, %f8181, 0f40C00000;
	add.f32 	%f8183, %f8180, 0f40400000;
	add.f32 	%f8184, %f8183, 0fC1000000;
	add.f32 	%f8185, %f8182, 0f40800000;
	add.f32 	%f8186, %f8185, 0f40C00000;
	add.f32 	%f8187, %f8184, 0f40400000;
	add.f32 	%f8188, %f8187, 0fC1000000;
	add.f32 	%f8189, %f8186, 0f40800000;
	add.f32 	%f8190, %f8189, 0f40C00000;
	add.f32 	%f8191, %f8188, 0f40400000;
	add.f32 	%f8192, %f8191, 0fC1000000;
	add.f32 	%f8193, %f8190, 0f40800000;
	add.f32 	%f8194, %f8193, 0f40C00000;
	add.f32 	%f8195, %f8192, 0f40400000;
	add.f32 	%f8196, %f8195, 0fC1000000;
	add.f32 	%f8197, %f8194, 0f40800000;
	add.f32 	%f8198, %f8197, 0f40C00000;
	add.f32 	%f8199, %f8196, 0f40400000;
	add.f32 	%f8200, %f8199, 0fC1000000;
	add.f32 	%f8201, %f8198, 0f40800000;
	add.f32 	%f8202, %f8201, 0f40C00000;
	add.f32 	%f8203, %f8200, 0f40400000;
	add.f32 	%f8204, %f8203, 0fC1000000;
	add.f32 	%f8205, %f8202, 0f40800000;
	add.f32 	%f8206, %f8205, 0f40C00000;
	add.f32 	%f8207, %f8204, 0f40400000;
	add.f32 	%f8208, %f8207, 0fC1000000;
	add.f32 	%f8209, %f8206, 0f40800000;
	add.f32 	%f8210, %f8209, 0f40C00000;
	add.f32 	%f8211, %f8208, 0f40400000;
	add.f32 	%f8212, %f8211, 0fC1000000;
	add.f32 	%f8213, %f8210, 0f40800000;
	add.f32 	%f8214, %f8213, 0f40C00000;
	add.f32 	%f8215, %f8212, 0f40400000;
	add.f32 	%f8216, %f8215, 0fC1000000;
	add.f32 	%f8217, %f8214, 0f40800000;
	add.f32 	%f8218, %f8217, 0f40C00000;
	add.f32 	%f8219, %f8216, 0f40400000;
	add.f32 	%f8220, %f8219, 0fC1000000;
	add.f32 	%f8221, %f8218, 0f40800000;
	add.f32 	%f8222, %f8221, 0f40C00000;
	add.f32 	%f8223, %f8220, 0f40400000;
	add.f32 	%f8224, %f8223, 0fC1000000;
	add.f32 	%f8225, %f8222, 0f40800000;
	add.f32 	%f8226, %f8225, 0f40C00000;
	add.f32 	%f8227, %f8224, 0f40400000;
	add.f32 	%f8228, %f8227, 0fC1000000;
	add.f32 	%f8229, %f8226, 0f40800000;
	add.f32 	%f8230, %f8229, 0f40C00000;
	add.f32 	%f8231, %f8228, 0f40400000;
	add.f32 	%f8232, %f8231, 0fC1000000;
	add.f32 	%f8233, %f8230, 0f40800000;
	add.f32 	%f8234, %f8233, 0f40C00000;
	add.f32 	%f8235, %f8232, 0f40400000;
	add.f32 	%f8236, %f8235, 0fC1000000;
	add.f32 	%f8237, %f8234, 0f40800000;
	add.f32 	%f8238, %f8237, 0f40C00000;
	add.f32 	%f8239, %f8236, 0f40400000;
	add.f32 	%f8240, %f8239, 0fC1000000;
	add.f32 	%f8241, %f8238, 0f40800000;
	add.f32 	%f8242, %f8241, 0f40C00000;
	add.f32 	%f8243, %f8240, 0f40400000;
	add.f32 	%f8244, %f8243, 0fC1000000;
	add.f32 	%f8245, %f8242, 0f40800000;
	add.f32 	%f8246, %f8245, 0f40C00000;
	add.f32 	%f8247, %f8244, 0f40400000;
	add.f32 	%f8248, %f8247, 0fC1000000;
	add.f32 	%f8249, %f8246, 0f40800000;
	add.f32 	%f8250, %f8249, 0f40C00000;
	add.f32 	%f8251, %f8248, 0f40400000;
	add.f32 	%f8252, %f8251, 0fC1000000;
	add.f32 	%f8253, %f8250, 0f40800000;
	add.f32 	%f8254, %f8253, 0f40C00000;
	add.f32 	%f8255, %f8252, 0f40400000;
	add.f32 	%f8256, %f8255, 0fC1000000;
	add.f32 	%f8257, %f8254, 0f40800000;
	add.f32 	%f8258, %f8257, 0f40C00000;
	add.f32 	%f8259, %f8256, 0f40400000;
	add.f32 	%f8260, %f8259, 0fC1000000;
	add.f32 	%f8261, %f8258, 0f40800000;
	add.f32 	%f8262, %f8261, 0f40C00000;
	add.f32 	%f8263, %f8260, 0f40400000;
	add.f32 	%f8264, %f8263, 0fC1000000;
	add.f32 	%f8265, %f8262, 0f40800000;
	add.f32 	%f8266, %f8265, 0f40C00000;
	add.f32 	%f8267, %f8264, 0f40400000;
	add.f32 	%f8268, %f8267, 0fC1000000;
	add.f32 	%f8269, %f8266, 0f40800000;
	add.f32 	%f8270, %f8269, 0f40C00000;
	add.f32 	%f8271, %f8268, 0f40400000;
	add.f32 	%f8272, %f8271, 0fC1000000;
	add.f32 	%f8273, %f8270, 0f40800000;
	add.f32 	%f8274, %f8273, 0f40C00000;
	add.f32 	%f8275, %f8272, 0f40400000;
	add.f32 	%f8276, %f8275, 0fC1000000;
	add.f32 	%f8277, %f8274, 0f40800000;
	add.f32 	%f8278, %f8277, 0f40C00000;
	add.f32 	%f8279, %f8276, 0f40400000;
	add.f32 	%f8280, %f8279, 0fC1000000;
	add.f32 	%f8281, %f8278, 0f40800000;
	add.f32 	%f8282, %f8281, 0f40C00000;
	add.f32 	%f8283, %f8280, 0f40400000;
	add.f32 	%f8284, %f8283, 0fC1000000;
	add.f32 	%f8285, %f8282, 0f40800000;
	add.f32 	%f8286, %f8285, 0f40C00000;
	add.f32 	%f8287, %f8284, 0f40400000;
	add.f32 	%f8288, %f8287, 0fC1000000;
	add.f32 	%f8289, %f8286, 0f40800000;
	add.f32 	%f8290, %f8289, 0f40C00000;
	add.f32 	%f8291, %f8288, 0f40400000;
	add.f32 	%f8292, %f8291, 0fC1000000;
	add.f32 	%f8293, %f8290, 0f40800000;
	add.f32 	%f8294, %f8293, 0f40C00000;
	add.f32 	%f8295, %f8292, 0f40400000;
	add.f32 	%f8296, %f8295, 0fC1000000;
	add.f32 	%f8297, %f8294, 0f40800000;
	add.f32 	%f8298, %f8297, 0f40C00000;
	add.f32 	%f8299, %f8296, 0f40400000;
	add.f32 	%f8300, %f8299, 0fC1000000;
	add.f32 	%f8301, %f8298, 0f40800000;
	add.f32 	%f8302, %f8301, 0f40C00000;
	add.f32 	%f8303, %f8300, 0f40400000;
	add.f32 	%f8304, %f8303, 0fC1000000;
	add.f32 	%f8305, %f8302, 0f40800000;
	add.f32 	%f8306, %f8305, 0f40C00000;
	add.f32 	%f8307, %f8304, 0f40400000;
	add.f32 	%f8308, %f8307, 0fC1000000;
	add.f32 	%f8309, %f8306, 0f40800000;
	add.f32 	%f8310, %f8309, 0f40C00000;
	add.f32 	%f8311, %f8308, 0f40400000;
	add.f32 	%f8312, %f8311, 0fC1000000;
	add.f32 	%f8313, %f8310, 0f40800000;
	add.f32 	%f8314, %f8313, 0f40C00000;
	add.f32 	%f8315, %f8312, 0f40400000;
	add.f32 	%f8316, %f8315, 0fC1000000;
	add.f32 	%f8317, %f8314, 0f40800000;
	add.f32 	%f8318, %f8317, 0f40C00000;
	add.f32 	%f8319, %f8316, 0f40400000;
	add.f32 	%f8320, %f8319, 0fC1000000;
	add.f32 	%f8321, %f8318, 0f40800000;
	add.f32 	%f8322, %f8321, 0f40C00000;
	add.f32 	%f8323, %f8320, 0f40400000;
	add.f32 	%f8324, %f8323, 0fC1000000;
	add.f32 	%f8325, %f8322, 0f40800000;
	add.f32 	%f8326, %f8325, 0f40C00000;
	add.f32 	%f8327, %f8324, 0f40400000;
	add.f32 	%f8328, %f8327, 0fC1000000;
	add.f32 	%f8329, %f8326, 0f40800000;
	add.f32 	%f8330, %f8329, 0f40C00000;
	add.f32 	%f8331, %f8328, 0f40400000;
	add.f32 	%f8332, %f8331, 0fC1000000;
	add.f32 	%f8333, %f8330, 0f40800000;
	add.f32 	%f8334, %f8333, 0f40C00000;
	add.f32 	%f8335, %f8332, 0f40400000;
	add.f32 	%f8336, %f8335, 0fC1000000;
	add.f32 	%f8337, %f8334, 0f40800000;
	add.f32 	%f8338, %f8337, 0f40C00000;
	add.f32 	%f8339, %f8336, 0f40400000;
	add.f32 	%f8340, %f8339, 0fC1000000;
	add.f32 	%f8341, %f8338, 0f40800000;
	add.f32 	%f8342, %f8341, 0f40C00000;
	add.f32 	%f8343, %f8340, 0f40400000;
	add.f32 	%f8344, %f8343, 0fC1000000;
	add.f32 	%f8345, %f8342, 0f40800000;
	add.f32 	%f8346, %f8345, 0f40C00000;
	add.f32 	%f8347, %f8344, 0f40400000;
	add.f32 	%f8348, %f8347, 0fC1000000;
	add.f32 	%f8349, %f8346, 0f40800000;
	add.f32 	%f8350, %f8349, 0f40C00000;
	add.f32 	%f8351, %f8348, 0f40400000;
	add.f32 	%f8352, %f8351, 0fC1000000;
	add.f32 	%f8353, %f8350, 0f40800000;
	add.f32 	%f8354, %f8353, 0f40C00000;
	add.f32 	%f8355, %f8352, 0f40400000;
	add.f32 	%f8356, %f8355, 0fC1000000;
	add.f32 	%f8357, %f8354, 0f40800000;
	add.f32 	%f8358, %f8357, 0f40C00000;
	add.f32 	%f8359, %f8356, 0f40400000;
	add.f32 	%f8360, %f8359, 0fC1000000;
	add.f32 	%f8361, %f8358, 0f40800000;
	add.f32 	%f8362, %f8361, 0f40C00000;
	add.f32 	%f8363, %f8360, 0f40400000;
	add.f32 	%f8364, %f8363, 0fC1000000;
	add.f32 	%f8365, %f8362, 0f40800000;
	add.f32 	%f8366, %f8365, 0f40C00000;
	add.f32 	%f8367, %f8364, 0f40400000;
	add.f32 	%f8368, %f8367, 0fC1000000;
	add.f32 	%f8369, %f8366, 0f40800000;
	add.f32 	%f8370, %f8369, 0f40C00000;
	add.f32 	%f8371, %f8368, 0f40400000;
	add.f32 	%f8372, %f8371, 0fC1000000;
	add.f32 	%f8373, %f8370, 0f40800000;
	add.f32 	%f8374, %f8373, 0f40C00000;
	add.f32 	%f8375, %f8372, 0f40400000;
	add.f32 	%f8376, %f8375, 0fC1000000;
	add.f32 	%f8377, %f8374, 0f40800000;
	add.f32 	%f8378, %f8377, 0f40C00000;
	add.f32 	%f8379, %f8376, 0f40400000;
	add.f32 	%f8380, %f8379, 0fC1000000;
	add.f32 	%f8381, %f8378, 0f40800000;
	add.f32 	%f8382, %f8381, 0f40C00000;
	add.f32 	%f8383, %f8380, 0f40400000;
	add.f32 	%f8384, %f8383, 0fC1000000;
	add.f32 	%f8385, %f8382, 0f40800000;
	add.f32 	%f8386, %f8385, 0f40C00000;
	add.f32 	%f8387, %f8384, 0f40400000;
	add.f32 	%f8388, %f8387, 0fC1000000;
	add.f32 	%f8389, %f8386, 0f40800000;
	add.f32 	%f8390, %f8389, 0f40C00000;
	add.f32 	%f8391, %f8388, 0f40400000;
	add.f32 	%f8392, %f8391, 0fC1000000;
	add.f32 	%f8393, %f8390, 0f40800000;
	add.f32 	%f8394, %f8393, 0f40C00000;
	add.f32 	%f8395, %f8392, 0f40400000;
	add.f32 	%f8396, %f8395, 0fC1000000;
	add.f32 	%f8397, %f8394, 0f40800000;
	add.f32 	%f8398, %f8397, 0f40C00000;
	add.f32 	%f8399, %f8396, 0f40400000;
	add.f32 	%f8400, %f8399, 0fC1000000;
	add.f32 	%f8401, %f8398, 0f40800000;
	add.f32 	%f8402, %f8401, 0f40C00000;
	add.f32 	%f8403, %f8400, 0f40400000;
	add.f32 	%f8404, %f8403, 0fC1000000;
	add.f32 	%f8405, %f8402, 0f40800000;
	add.f32 	%f8406, %f8405, 0f40C00000;
	add.f32 	%f8407, %f8404, 0f40400000;
	add.f32 	%f8408, %f8407, 0fC1000000;
	add.f32 	%f8409, %f8406, 0f40800000;
	add.f32 	%f8410, %f8409, 0f40C00000;
	add.f32 	%f8411, %f8408, 0f40400000;
	add.f32 	%f8412, %f8411, 0fC1000000;
	add.f32 	%f8413, %f8410, 0f40800000;
	add.f32 	%f8414, %f8413, 0f40C00000;
	add.f32 	%f8415, %f8412, 0f40400000;
	add.f32 	%f8416, %f8415, 0fC1000000;
	add.f32 	%f8417, %f8414, 0f40800000;
	add.f32 	%f8418, %f8417, 0f40C00000;
	add.f32 	%f8419, %f8416, 0f40400000;
	add.f32 	%f8420, %f8419, 0fC1000000;
	add.f32 	%f8421, %f8418, 0f40800000;
	add.f32 	%f8422, %f8421, 0f40C00000;
	add.f32 	%f8423, %f8420, 0f40400000;
	add.f32 	%f8424, %f8423, 0fC1000000;
	add.f32 	%f8425, %f8422, 0f40800000;
	add.f32 	%f8426, %f8425, 0f40C00000;
	add.f32 	%f8427, %f8424, 0f40400000;
	add.f32 	%f8428, %f8427, 0fC1000000;
	add.f32 	%f8429, %f8426, 0f40800000;
	add.f32 	%f8430, %f8429, 0f40C00000;
	add.f32 	%f8431, %f8428, 0f40400000;
	add.f32 	%f8432, %f8431, 0fC1000000;
	add.f32 	%f8433, %f8430, 0f40800000;
	add.f32 	%f8434, %f8433, 0f40C00000;
	add.f32 	%f8435, %f8432, 0f40400000;
	add.f32 	%f8436, %f8435, 0fC1000000;
	add.f32 	%f8437, %f8434, 0f40800000;
	add.f32 	%f8438, %f8437, 0f40C00000;
	add.f32 	%f8439, %f8436, 0f40400000;
	add.f32 	%f8440, %f8439, 0fC1000000;
	add.f32 	%f8441, %f8438, 0f40800000;
	add.f32 	%f8442, %f8441, 0f40C00000;
	add.f32 	%f8443, %f8440, 0f40400000;
	add.f32 	%f8444, %f8443, 0fC1000000;
	add.f32 	%f8445, %f8442, 0f40800000;
	add.f32 	%f8446, %f8445, 0f40C00000;
	add.f32 	%f8447, %f8444, 0f40400000;
	add.f32 	%f8448, %f8447, 0fC1000000;
	add.f32 	%f8449, %f8446, 0f40800000;
	add.f32 	%f8450, %f8449, 0f40C00000;
	add.f32 	%f8451, %f8448, 0f40400000;
	add.f32 	%f8452, %f8451, 0fC1000000;
	add.f32 	%f8453, %f8450, 0f40800000;
	add.f32 	%f8454, %f8453, 0f40C00000;
	add.f32 	%f8455, %f8452, 0f40400000;
	add.f32 	%f8456, %f8455, 0fC1000000;
	add.f32 	%f8457, %f8454, 0f40800000;
	add.f32 	%f8458, %f8457, 0f40C00000;
	add.f32 	%f8459, %f8456, 0f40400000;
	add.f32 	%f8460, %f8459, 0fC1000000;
	add.f32 	%f8461, %f8458, 0f40800000;
	add.f32 	%f8462, %f8461, 0f40C00000;
	add.f32 	%f8463, %f8460, 0f40400000;
	add.f32 	%f8464, %f8463, 0fC1000000;
	add.f32 	%f8465, %f8462, 0f40800000;
	add.f32 	%f8466, %f8465, 0f40C00000;
	add.f32 	%f8467, %f8464, 0f40400000;
	add.f32 	%f8468, %f8467, 0fC1000000;
	add.f32 	%f8469, %f8466, 0f40800000;
	add.f32 	%f8470, %f8469, 0f40C00000;
	add.f32 	%f8471, %f8468, 0f40400000;
	add.f32 	%f8472, %f8471, 0fC1000000;
	add.f32 	%f8473, %f8470, 0f40800000;
	add.f32 	%f8474, %f8473, 0f40C00000;
	add.f32 	%f8475, %f8472, 0f40400000;
	add.f32 	%f8476, %f8475, 0fC1000000;
	add.f32 	%f8477, %f8474, 0f40800000;
	add.f32 	%f8478, %f8477, 0f40C00000;
	add.f32 	%f8479, %f8476, 0f40400000;
	add.f32 	%f8480, %f8479, 0fC1000000;
	add.f32 	%f8481, %f8478, 0f40800000;
	add.f32 	%f8482, %f8481, 0f40C00000;
	add.f32 	%f8483, %f8480, 0f40400000;
	add.f32 	%f8484, %f8483, 0fC1000000;
	add.f32 	%f8485, %f8482, 0f40800000;
	add.f32 	%f8486, %f8485, 0f40C00000;
	add.f32 	%f8487, %f8484, 0f40400000;
	add.f32 	%f8488, %f8487, 0fC1000000;
	add.f32 	%f8489, %f8486, 0f40800000;
	add.f32 	%f8490, %f8489, 0f40C00000;
	add.f32 	%f8491, %f8488, 0f40400000;
	add.f32 	%f8492, %f8491, 0fC1000000;
	add.f32 	%f8493, %f8490, 0f40800000;
	add.f32 	%f8494, %f8493, 0f40C00000;
	add.f32 	%f8495, %f8492, 0f40400000;
	add.f32 	%f8496, %f8495, 0fC1000000;
	add.f32 	%f8497, %f8494, 0f40800000;
	add.f32 	%f8498, %f8497, 0f40C00000;
	add.f32 	%f8499, %f8496, 0f40400000;
	add.f32 	%f8500, %f8499, 0fC1000000;
	add.f32 	%f8501, %f8498, 0f40800000;
	add.f32 	%f8502, %f8501, 0f40C00000;
	add.f32 	%f8503, %f8500, 0f40400000;
	add.f32 	%f8504, %f8503, 0fC1000000;
	add.f32 	%f8505, %f8502, 0f40800000;
	add.f32 	%f8506, %f8505, 0f40C00000;
	add.f32 	%f8507, %f8504, 0f40400000;
	add.f32 	%f8508, %f8507, 0fC1000000;
	add.f32 	%f8509, %f8506, 0f40800000;
	add.f32 	%f8510, %f8509, 0f40C00000;
	add.f32 	%f8511, %f8508, 0f40400000;
	add.f32 	%f8512, %f8511, 0fC1000000;
	add.f32 	%f8513, %f8510, 0f40800000;
	add.f32 	%f8514, %f8513, 0f40C00000;
	add.f32 	%f8515, %f8512, 0f40400000;
	add.f32 	%f8516, %f8515, 0fC1000000;
	add.f32 	%f8517, %f8514, 0f40800000;
	add.f32 	%f8518, %f8517, 0f40C00000;
	add.f32 	%f8519, %f8516, 0f40400000;
	add.f32 	%f8520, %f8519, 0fC1000000;
	add.f32 	%f8521, %f8518, 0f40800000;
	add.f32 	%f8522, %f8521, 0f40C00000;
	add.f32 	%f8523, %f8520, 0f40400000;
	add.f32 	%f8524, %f8523, 0fC1000000;
	add.f32 	%f8525, %f8522, 0f40800000;
	add.f32 	%f8526, %f8525, 0f40C00000;
	add.f32 	%f8527, %f8524, 0f40400000;
	add.f32 	%f8528, %f8527, 0fC1000000;
	add.f32 	%f8529, %f8526, 0f40800000;
	add.f32 	%f8530, %f8529, 0f40C00000;
	add.f32 	%f8531, %f8528, 0f40400000;
	add.f32 	%f8532, %f8531, 0fC1000000;
	add.f32 	%f8533, %f8530, 0f40800000;
	add.f32 	%f8534, %f8533, 0f40C00000;
	add.f32 	%f8535, %f8532, 0f40400000;
	add.f32 	%f8536, %f8535, 0fC1000000;
	add.f32 	%f8537, %f8534, 0f40800000;
	add.f32 	%f8538, %f8537, 0f40C00000;
	add.f32 	%f8539, %f8536, 0f40400000;
	add.f32 	%f8540, %f8539, 0fC1000000;
	add.f32 	%f8541, %f8538, 0f40800000;
	add.f32 	%f8542, %f8541, 0f40C00000;
	add.f32 	%f8543, %f8540, 0f40400000;
	add.f32 	%f8544, %f8543, 0fC1000000;
	add.f32 	%f8545, %f8542, 0f40800000;
	add.f32 	%f8546, %f8545, 0f40C00000;
	add.f32 	%f8547, %f8544, 0f40400000;
	add.f32 	%f8548, %f8547, 0fC1000000;
	add.f32 	%f8549, %f8546, 0f40800000;
	add.f32 	%f8550, %f8549, 0f40C00000;
	add.f32 	%f8551, %f8548, 0f40400000;
	add.f32 	%f8552, %f8551, 0fC1000000;
	add.f32 	%f8553, %f8550, 0f40800000;
	add.f32 	%f8554, %f8553, 0f40C00000;
	add.f32 	%f8555, %f8552, 0f40400000;
	add.f32 	%f8556, %f8555, 0fC1000000;
	add.f32 	%f8557, %f8554, 0f40800000;
	add.f32 	%f8558, %f8557, 0f40C00000;
	add.f32 	%f8559, %f8556, 0f40400000;
	add.f32 	%f8560, %f8559, 0fC1000000;
	add.f32 	%f8561, %f8558, 0f40800000;
	add.f32 	%f8562, %f8561, 0f40C00000;
	add.f32 	%f8563, %f8560, 0f40400000;
	add.f32 	%f8564, %f8563, 0fC1000000;
	add.f32 	%f8565, %f8562, 0f40800000;
	add.f32 	%f8566, %f8565, 0f40C00000;
	add.f32 	%f8567, %f8564, 0f40400000;
	add.f32 	%f8568, %f8567, 0fC1000000;
	add.f32 	%f8569, %f8566, 0f40800000;
	add.f32 	%f8570, %f8569, 0f40C00000;
	add.f32 	%f8571, %f8568, 0f40400000;
	add.f32 	%f8572, %f8571, 0fC1000000;
	add.f32 	%f8573, %f8570, 0f40800000;
	add.f32 	%f8574, %f8573, 0f40C00000;
	add.f32 	%f8575, %f8572, 0f40400000;
	add.f32 	%f8576, %f8575, 0fC1000000;
	add.f32 	%f8577, %f8574, 0f40800000;
	add.f32 	%f8578, %f8577, 0f40C00000;
	add.f32 	%f8579, %f8576, 0f40400000;
	add.f32 	%f8580, %f8579, 0fC1000000;
	add.f32 	%f8581, %f8578, 0f40800000;
	add.f32 	%f8582, %f8581, 0f40C00000;
	add.f32 	%f8583, %f8580, 0f40400000;
	add.f32 	%f8584, %f8583, 0fC1000000;
	add.f32 	%f8585, %f8582, 0f40800000;
	add.f32 	%f8586, %f8585, 0f40C00000;
	add.f32 	%f8587, %f8584, 0f40400000;
	add.f32 	%f8588, %f8587, 0fC1000000;
	add.f32 	%f8589, %f8586, 0f40800000;
	add.f32 	%f8590, %f8589, 0f40C00000;
	add.f32 	%f8591, %f8588, 0f40400000;
	add.f32 	%f8592, %f8591, 0fC1000000;
	add.f32 	%f8593, %f8590, 0f40800000;
	add.f32 	%f8594, %f8593, 0f40C00000;
	add.f32 	%f8595, %f8592, 0f40400000;
	add.f32 	%f8596, %f8595, 0fC1000000;
	add.f32 	%f8597, %f8594, 0f40800000;
	add.f32 	%f8598, %f8597, 0f40C00000;
	add.f32 	%f8599, %f8596, 0f40400000;
	add.f32 	%f8600, %f8599, 0fC1000000;
	add.f32 	%f8601, %f8598, 0f40800000;
	add.f32 	%f8602, %f8601, 0f40C00000;
	add.f32 	%f8603, %f8600, 0f40400000;
	add.f32 	%f8604, %f8603, 0fC1000000;
	add.f32 	%f8605, %f8602, 0f40800000;
	add.f32 	%f8606, %f8605, 0f40C00000;
	add.f32 	%f8607, %f8604, 0f40400000;
	add.f32 	%f8608, %f8607, 0fC1000000;
	add.f32 	%f8609, %f8606, 0f40800000;
	add.f32 	%f8610, %f8609, 0f40C00000;
	add.f32 	%f8611, %f8608, 0f40400000;
	add.f32 	%f8612, %f8611, 0fC1000000;
	add.f32 	%f8613, %f8610, 0f40800000;
	add.f32 	%f8614, %f8613, 0f40C00000;
	add.f32 	%f8615, %f8612, 0f40400000;
	add.f32 	%f8616, %f8615, 0fC1000000;
	add.f32 	%f8617, %f8614, 0f40800000;
	add.f32 	%f8618, %f8617, 0f40C00000;
	add.f32 	%f8619, %f8616, 0f40400000;
	add.f32 	%f8620, %f8619, 0fC1000000;
	add.f32 	%f8621, %f8618, 0f40800000;
	add.f32 	%f8622, %f8621, 0f40C00000;
	add.f32 	%f8623, %f8620, 0f40400000;
	add.f32 	%f8624, %f8623, 0fC1000000;
	add.f32 	%f8625, %f8622, 0f40800000;
	add.f32 	%f8626, %f8625, 0f40C00000;
	add.f32 	%f8627, %f8624, 0f40400000;
	add.f32 	%f8628, %f8627, 0fC1000000;
	add.f32 	%f8629, %f8626, 0f40800000;
	add.f32 	%f8630, %f8629, 0f40C00000;
	add.f32 	%f8631, %f8628, 0f40400000;
	add.f32 	%f8632, %f8631, 0fC1000000;
	add.f32 	%f8633, %f8630, 0f40800000;
	add.f32 	%f8634, %f8633, 0f40C00000;
	add.f32 	%f8635, %f8632, 0f40400000;
	add.f32 	%f8636, %f8635, 0fC1000000;
	add.f32 	%f8637, %f8634, 0f40800000;
	add.f32 	%f8638, %f8637, 0f40C00000;
	add.f32 	%f8639, %f8636, 0f40400000;
	add.f32 	%f8640, %f8639, 0fC1000000;
	add.f32 	%f8641, %f8638, 0f40800000;
	add.f32 	%f8642, %f8641, 0f40C00000;
	add.f32 	%f8643, %f8640, 0f40400000;
	add.f32 	%f8644, %f8643, 0fC1000000;
	add.f32 	%f8645, %f8642, 0f40800000;
	add.f32 	%f8646, %f8645, 0f40C00000;
	add.f32 	%f8647, %f8644, 0f40400000;
	add.f32 	%f8648, %f8647, 0fC1000000;
	add.f32 	%f8649, %f8646, 0f40800000;
	add.f32 	%f8650, %f8649, 0f40C00000;
	add.f32 	%f8651, %f8648, 0f40400000;
	add.f32 	%f8652, %f8651, 0fC1000000;
	add.f32 	%f8653, %f8650, 0f40800000;
	add.f32 	%f8654, %f8653, 0f40C00000;
	add.f32 	%f8655, %f8652, 0f40400000;
	add.f32 	%f8656, %f8655, 0fC1000000;
	add.f32 	%f8657, %f8654, 0f40800000;
	add.f32 	%f8658, %f8657, 0f40C00000;
	add.f32 	%f8659, %f8656, 0f40400000;
	add.f32 	%f8660, %f8659, 0fC1000000;
	add.f32 	%f8661, %f8658, 0f40800000;
	add.f32 	%f8662, %f8661, 0f40C00000;
	add.f32 	%f8663, %f8660, 0f40400000;
	add.f32 	%f8664, %f8663, 0fC1000000;
	add.f32 	%f8665, %f8662, 0f40800000;
	add.f32 	%f8666, %f8665, 0f40C00000;
	add.f32 	%f8667, %f8664, 0f40400000;
	add.f32 	%f8668, %f8667, 0fC1000000;
	add.f32 	%f8669, %f8666, 0f40800000;
	add.f32 	%f8670, %f8669, 0f40C00000;
	add.f32 	%f8671, %f8668, 0f40400000;
	add.f32 	%f8672, %f8671, 0fC1000000;
	add.f32 	%f8673, %f8670, 0f40800000;
	add.f32 	%f8674, %f8673, 0f40C00000;
	add.f32 	%f8675, %f8672, 0f40400000;
	add.f32 	%f8676, %f8675, 0fC1000000;
	add.f32 	%f8677, %f8674, 0f40800000;
	add.f32 	%f8678, %f8677, 0f40C00000;
	add.f32 	%f8679, %f8676, 0f40400000;
	add.f32 	%f8680, %f8679, 0fC1000000;
	add.f32 	%f8681, %f8678, 0f40800000;
	add.f32 	%f8682, %f8681, 0f40C00000;
	add.f32 	%f8683, %f8680, 0f40400000;
	add.f32 	%f8684, %f8683, 0fC1000000;
	add.f32 	%f8685, %f8682, 0f40800000;
	add.f32 	%f8686, %f8685, 0f40C00000;
	add.f32 	%f8687, %f8684, 0f40400000;
	add.f32 	%f8688, %f8687, 0fC1000000;
	add.f32 	%f8689, %f8686, 0f40800000;
	add.f32 	%f8690, %f8689, 0f40C00000;
	add.f32 	%f8691, %f8688, 0f40400000;
	add.f32 	%f8692, %f8691, 0fC1000000;
	add.f32 	%f8693, %f8690, 0f40800000;
	add.f32 	%f8694, %f8693, 0f40C00000;
	add.f32 	%f8695, %f8692, 0f40400000;
	add.f32 	%f8696, %f8695, 0fC1000000;
	add.f32 	%f8697, %f8694, 0f40800000;
	add.f32 	%f8698, %f8697, 0f40C00000;
	add.f32 	%f8699, %f8696, 0f40400000;
	add.f32 	%f8700, %f8699, 0fC1000000;
	add.f32 	%f8701, %f8698, 0f40800000;
	add.f32 	%f8702, %f8701, 0f40C00000;
	add.f32 	%f8703, %f8700, 0f40400000;
	add.f32 	%f8704, %f8703, 0fC1000000;
	add.f32 	%f8705, %f8702, 0f40800000;
	add.f32 	%f8706, %f8705, 0f40C00000;
	add.f32 	%f8707, %f8704, 0f40400000;
	add.f32 	%f8708, %f8707, 0fC1000000;
	add.f32 	%f8709, %f8706, 0f40800000;
	add.f32 	%f8710, %f8709, 0f40C00000;
	add.f32 	%f8711, %f8708, 0f40400000;
	add.f32 	%f8712, %f8711, 0fC1000000;
	add.f32 	%f8713, %f8710, 0f40800000;
	add.f32 	%f8714, %f8713, 0f40C00000;
	add.f32 	%f8715, %f8712, 0f40400000;
	add.f32 	%f8716, %f8715, 0fC1000000;
	add.f32 	%f8717, %f8714, 0f40800000;
	add.f32 	%f8718, %f8717, 0f40C00000;
	add.f32 	%f8719, %f8716, 0f40400000;
	add.f32 	%f8720, %f8719, 0fC1000000;
	add.f32 	%f8721, %f8718, 0f40800000;
	add.f32 	%f8722, %f8721, 0f40C00000;
	add.f32 	%f8723, %f8720, 0f40400000;
	add.f32 	%f8724, %f8723, 0fC1000000;
	add.f32 	%f8725, %f8722, 0f40800000;
	add.f32 	%f8726, %f8725, 0f40C00000;
	add.f32 	%f8727, %f8724, 0f40400000;
	add.f32 	%f8728, %f8727, 0fC1000000;
	add.f32 	%f8729, %f8726, 0f40800000;
	add.f32 	%f8730, %f8729, 0f40C00000;
	add.f32 	%f8731, %f8728, 0f40400000;
	add.f32 	%f8732, %f8731, 0fC1000000;
	add.f32 	%f8733, %f8730, 0f40800000;
	add.f32 	%f8734, %f8733, 0f40C00000;
	add.f32 	%f8735, %f8732, 0f40400000;
	add.f32 	%f8736, %f8735, 0fC1000000;
	add.f32 	%f8737, %f8734, 0f40800000;
	add.f32 	%f8738, %f8737, 0f40C00000;
	add.f32 	%f8739, %f8736, 0f40400000;
	add.f32 	%f8740, %f8739, 0fC1000000;
	add.f32 	%f8741, %f8738, 0f40800000;
	add.f32 	%f8742, %f8741, 0f40C00000;
	add.f32 	%f8743, %f8740, 0f40400000;
	add.f32 	%f8744, %f8743, 0fC1000000;
	add.f32 	%f8745, %f8742, 0f40800000;
	add.f32 	%f8746, %f8745, 0f40C00000;
	add.f32 	%f8747, %f8744, 0f40400000;
	add.f32 	%f8748, %f8747, 0fC1000000;
	add.f32 	%f8749, %f8746, 0f40800000;
	add.f32 	%f8750, %f8749, 0f40C00000;
	add.f32 	%f8751, %f8748, 0f40400000;
	add.f32 	%f8752, %f8751, 0fC1000000;
	add.f32 	%f8753, %f8750, 0f40800000;
	add.f32 	%f8754, %f8753, 0f40C00000;
	add.f32 	%f8755, %f8752, 0f40400000;
	add.f32 	%f8756, %f8755, 0fC1000000;
	add.f32 	%f8757, %f8754, 0f40800000;
	add.f32 	%f8758, %f8757, 0f40C00000;
	add.f32 	%f8759, %f8756, 0f40400000;
	add.f32 	%f8760, %f8759, 0fC1000000;
	add.f32 	%f8761, %f8758, 0f40800000;
	add.f32 	%f8762, %f8761, 0f40C00000;
	add.f32 	%f8763, %f8760, 0f40400000;
	add.f32 	%f8764, %f8763, 0fC1000000;
	add.f32 	%f8765, %f8762, 0f40800000;
	add.f32 	%f8766, %f8765, 0f40C00000;
	add.f32 	%f8767, %f8764, 0f40400000;
	add.f32 	%f8768, %f8767, 0fC1000000;
	add.f32 	%f8769, %f8766, 0f40800000;
	add.f32 	%f8770, %f8769, 0f40C00000;
	add.f32 	%f8771, %f8768, 0f40400000;
	add.f32 	%f8772, %f8771, 0fC1000000;
	add.f32 	%f8773, %f8770, 0f40800000;
	add.f32 	%f8774, %f8773, 0f40C00000;
	add.f32 	%f8775, %f8772, 0f40400000;
	add.f32 	%f8776, %f8775, 0fC1000000;
	add.f32 	%f8777, %f8774, 0f40800000;
	add.f32 	%f8778, %f8777, 0f40C00000;
	add.f32 	%f8779, %f8776, 0f40400000;
	add.f32 	%f8780, %f8779, 0fC1000000;
	add.f32 	%f8781, %f8778, 0f40800000;
	add.f32 	%f8782, %f8781, 0f40C00000;
	add.f32 	%f8783, %f8780, 0f40400000;
	add.f32 	%f8784, %f8783, 0fC1000000;
	add.f32 	%f8785, %f8782, 0f40800000;
	add.f32 	%f8786, %f8785, 0f40C00000;
	add.f32 	%f8787, %f8784, 0f40400000;
	add.f32 	%f8788, %f8787, 0fC1000000;
	add.f32 	%f8789, %f8786, 0f40800000;
	add.f32 	%f8790, %f8789, 0f40C00000;
	add.f32 	%f8791, %f8788, 0f40400000;
	add.f32 	%f8792, %f8791, 0fC1000000;
	add.f32 	%f8793, %f8790, 0f40800000;
	add.f32 	%f8794, %f8793, 0f40C00000;
	add.f32 	%f8795, %f8792, 0f40400000;
	add.f32 	%f8796, %f8795, 0fC1000000;
	add.f32 	%f8797, %f8794, 0f40800000;
	add.f32 	%f8798, %f8797, 0f40C00000;
	add.f32 	%f8799, %f8796, 0f40400000;
	add.f32 	%f8800, %f8799, 0fC1000000;
	add.f32 	%f8801, %f8798, 0f40800000;
	add.f32 	%f8802, %f8801, 0f40C00000;
	add.f32 	%f8803, %f8800, 0f40400000;
	add.f32 	%f8804, %f8803, 0fC1000000;
	add.f32 	%f8805, %f8802, 0f40800000;
	add.f32 	%f8806, %f8805, 0f40C00000;
	add.f32 	%f8807, %f8804, 0f40400000;
	add.f32 	%f8808, %f8807, 0fC1000000;
	add.f32 	%f8809, %f8806, 0f40800000;
	add.f32 	%f8810, %f8809, 0f40C00000;
	add.f32 	%f8811, %f8808, 0f40400000;
	add.f32 	%f8812, %f8811, 0fC1000000;
	add.f32 	%f8813, %f8810, 0f40800000;
	add.f32 	%f8814, %f8813, 0f40C00000;
	add.f32 	%f8815, %f8812, 0f40400000;
	add.f32 	%f8816, %f8815, 0fC1000000;
	add.f32 	%f8817, %f8814, 0f40800000;
	add.f32 	%f8818, %f8817, 0f40C00000;
	add.f32 	%f8819, %f8816, 0f40400000;
	add.f32 	%f8820, %f8819, 0fC1000000;
	add.f32 	%f8821, %f8818, 0f40800000;
	add.f32 	%f8822, %f8821, 0f40C00000;
	add.f32 	%f8823, %f8820, 0f40400000;
	add.f32 	%f8824, %f8823, 0fC1000000;
	add.f32 	%f8825, %f8822, 0f40800000;
	add.f32 	%f8826, %f8825, 0f40C00000;
	add.f32 	%f8827, %f8824, 0f40400000;
	add.f32 	%f8828, %f8827, 0fC1000000;
	add.f32 	%f8829, %f8826, 0f40800000;
	add.f32 	%f8830, %f8829, 0f40C00000;
	add.f32 	%f8831, %f8828, 0f40400000;
	add.f32 	%f8832, %f8831, 0fC1000000;
	add.f32 	%f8833, %f8830, 0f40800000;
	add.f32 	%f8834, %f8833, 0f40C00000;
	add.f32 	%f8835, %f8832, 0f40400000;
	add.f32 	%f8836, %f8835, 0fC1000000;
	add.f32 	%f8837, %f8834, 0f40800000;
	add.f32 	%f8838, %f8837, 0f40C00000;
	add.f32 	%f8839, %f8836, 0f40400000;
	add.f32 	%f8840, %f8839, 0fC1000000;
	add.f32 	%f8841, %f8838, 0f40800000;
	add.f32 	%f8842, %f8841, 0f40C00000;
	add.f32 	%f8843, %f8840, 0f40400000;
	add.f32 	%f8844, %f8843, 0fC1000000;
	add.f32 	%f8845, %f8842, 0f40800000;
	add.f32 	%f8846, %f8845, 0f40C00000;
	add.f32 	%f8847, %f8844, 0f40400000;
	add.f32 	%f8848, %f8847, 0fC1000000;
	add.f32 	%f8849, %f8846, 0f40800000;
	add.f32 	%f8850, %f8849, 0f40C00000;
	add.f32 	%f8851, %f8848, 0f40400000;
	add.f32 	%f8852, %f8851, 0fC1000000;
	add.f32 	%f8853, %f8850, 0f40800000;
	add.f32 	%f8854, %f8853, 0f40C00000;
	add.f32 	%f8855, %f8852, 0f40400000;
	add.f32 	%f8856, %f8855, 0fC1000000;
	add.f32 	%f8857, %f8854, 0f40800000;
	add.f32 	%f8858, %f8857, 0f40C00000;
	add.f32 	%f8859, %f8856, 0f40400000;
	add.f32 	%f8860, %f8859, 0fC1000000;
	add.f32 	%f8861, %f8858, 0f40800000;
	add.f32 	%f8862, %f8861, 0f40C00000;
	add.f32 	%f8863, %f8860, 0f40400000;
	add.f32 	%f8864, %f8863, 0fC1000000;
	add.f32 	%f8865, %f8862, 0f40800000;
	add.f32 	%f8866, %f8865, 0f40C00000;
	add.f32 	%f8867, %f8864, 0f40400000;
	add.f32 	%f8868, %f8867, 0fC1000000;
	add.f32 	%f8869, %f8866, 0f40800000;
	add.f32 	%f8870, %f8869, 0f40C00000;
	add.f32 	%f8871, %f8868, 0f40400000;
	add.f32 	%f8872, %f8871, 0fC1000000;
	add.f32 	%f8873, %f8870, 0f40800000;
	add.f32 	%f8874, %f8873, 0f40C00000;
	add.f32 	%f8875, %f8872, 0f40400000;
	add.f32 	%f8876, %f8875, 0fC1000000;
	add.f32 	%f8877, %f8874, 0f40800000;
	add.f32 	%f8878, %f8877, 0f40C00000;
	add.f32 	%f8879, %f8876, 0f40400000;
	add.f32 	%f8880, %f8879, 0fC1000000;
	add.f32 	%f8881, %f8878, 0f40800000;
	add.f32 	%f8882, %f8881, 0f40C00000;
	add.f32 	%f8883, %f8880, 0f40400000;
	add.f32 	%f8884, %f8883, 0fC1000000;
	add.f32 	%f8885, %f8882, 0f40800000;
	add.f32 	%f8886, %f8885, 0f40C00000;
	add.f32 	%f8887, %f8884, 0f40400000;
	add.f32 	%f8888, %f8887, 0fC1000000;
	add.f32 	%f8889, %f8886, 0f40800000;
	add.f32 	%f8890, %f8889, 0f40C00000;
	add.f32 	%f8891, %f8888, 0f40400000;
	add.f32 	%f8892, %f8891, 0fC1000000;
	add.f32 	%f8893, %f8890, 0f40800000;
	add.f32 	%f8894, %f8893, 0f40C00000;
	add.f32 	%f8895, %f8892, 0f40400000;
	add.f32 	%f8896, %f8895, 0fC1000000;
	add.f32 	%f8897, %f8894, 0f40800000;
	add.f32 	%f8898, %f8897, 0f40C00000;
	add.f32 	%f8899, %f8896, 0f40400000;
	add.f32 	%f8900, %f8899, 0fC1000000;
	add.f32 	%f8901, %f8898, 0f40800000;
	add.f32 	%f8902, %f8901, 0f40C00000;
	add.f32 	%f8903, %f8900, 0f40400000;
	add.f32 	%f8904, %f8903, 0fC1000000;
	add.f32 	%f8905, %f8902, 0f40800000;
	add.f32 	%f8906, %f8905, 0f40C00000;
	add.f32 	%f8907, %f8904, 0f40400000;
	add.f32 	%f8908, %f8907, 0fC1000000;
	add.f32 	%f8909, %f8906, 0f40800000;
	add.f32 	%f8910, %f8909, 0f40C00000;
	add.f32 	%f8911, %f8908, 0f40400000;
	add.f32 	%f8912, %f8911, 0fC1000000;
	add.f32 	%f8913, %f8910, 0f40800000;
	add.f32 	%f8914, %f8913, 0f40C00000;
	add.f32 	%f8915, %f8912, 0f40400000;
	add.f32 	%f8916, %f8915, 0fC1000000;
	add.f32 	%f8917, %f8914, 0f40800000;
	add.f32 	%f8918, %f8917, 0f40C00000;
	add.f32 	%f8919, %f8916, 0f40400000;
	add.f32 	%f8920, %f8919, 0fC1000000;
	add.f32 	%f8921, %f8918, 0f40800000;
	add.f32 	%f8922, %f8921, 0f40C00000;
	add.f32 	%f8923, %f8920, 0f40400000;
	add.f32 	%f8924, %f8923, 0fC1000000;
	add.f32 	%f8925, %f8922, 0f40800000;
	add.f32 	%f8926, %f8925, 0f40C00000;
	add.f32 	%f8927, %f8924, 0f40400000;
	add.f32 	%f8928, %f8927, 0fC1000000;
	add.f32 	%f8929, %f8926, 0f40800000;
	add.f32 	%f8930, %f8929, 0f40C00000;
	add.f32 	%f8931, %f8928, 0f40400000;
	add.f32 	%f8932, %f8931, 0fC1000000;
	add.f32 	%f8933, %f8930, 0f40800000;
	add.f32 	%f8934, %f8933, 0f40C00000;
	add.f32 	%f8935, %f8932, 0f40400000;
	add.f32 	%f8936, %f8935, 0fC1000000;
	add.f32 	%f8937, %f8934, 0f40800000;
	add.f32 	%f8938, %f8937, 0f40C00000;
	add.f32 	%f8939, %f8936, 0f40400000;
	add.f32 	%f8940, %f8939, 0fC1000000;
	add.f32 	%f8941, %f8938, 0f40800000;
	add.f32 	%f8942, %f8941, 0f40C00000;
	add.f32 	%f8943, %f8940, 0f40400000;
	add.f32 	%f8944, %f8943, 0fC1000000;
	add.f32 	%f8945, %f8942, 0f40800000;
	add.f32 	%f8946, %f8945, 0f40C00000;
	add.f32 	%f8947, %f8944, 0f40400000;
	add.f32 	%f8948, %f8947, 0fC1000000;
	add.f32 	%f8949, %f8946, 0f40800000;
	add.f32 	%f8950, %f8949, 0f40C00000;
	add.f32 	%f8951, %f8948, 0f40400000;
	add.f32 	%f8952, %f8951, 0fC1000000;
	add.f32 	%f8953, %f8950, 0f40800000;
	add.f32 	%f8954, %f8953, 0f40C00000;
	add.f32 	%f8955, %f8952, 0f40400000;
	add.f32 	%f8956, %f8955, 0fC1000000;
	add.f32 	%f8957, %f8954, 0f40800000;
	add.f32 	%f8958, %f8957, 0f40C00000;
	add.f32 	%f8959, %f8956, 0f40400000;
	add.f32 	%f8960, %f8959, 0fC1000000;
	add.f32 	%f8961, %f8958, 0f40800000;
	add.f32 	%f8962, %f8961, 0f40C00000;
	add.f32 	%f8963, %f8960, 0f40400000;
	add.f32 	%f8964, %f8963, 0fC1000000;
	add.f32 	%f8965, %f8962, 0f40800000;
	add.f32 	%f8966, %f8965, 0f40C00000;
	add.f32 	%f8967, %f8964, 0f40400000;
	add.f32 	%f8968, %f8967, 0fC1000000;
	add.f32 	%f8969, %f8966, 0f40800000;
	add.f32 	%f8970, %f8969, 0f40C00000;
	add.f32 	%f8971, %f8968, 0f40400000;
	add.f32 	%f8972, %f8971, 0fC1000000;
	add.f32 	%f8973, %f8970, 0f40800000;
	add.f32 	%f8974, %f8973, 0f40C00000;
	add.f32 	%f8975, %f8972, 0f40400000;
	add.f32 	%f8976, %f8975, 0fC1000000;
	add.f32 	%f8977, %f8974, 0f40800000;
	add.f32 	%f8978, %f8977, 0f40C00000;
	add.f32 	%f8979, %f8976, 0f40400000;
	add.f32 	%f8980, %f8979, 0fC1000000;
	add.f32 	%f8981, %f8978, 0f40800000;
	add.f32 	%f8982, %f8981, 0f40C00000;
	add.f32 	%f8983, %f8980, 0f40400000;
	add.f32 	%f8984, %f8983, 0fC1000000;
	add.f32 	%f8985, %f8982, 0f40800000;
	add.f32 	%f8986, %f8985, 0f40C00000;
	add.f32 	%f8987, %f8984, 0f40400000;
	add.f32 	%f8988, %f8987, 0fC1000000;
	add.f32 	%f8989, %f8986, 0f40800000;
	add.f32 	%f8990, %f8989, 0f40C00000;
	add.f32 	%f8991, %f8988, 0f40400000;
	add.f32 	%f8992, %f8991, 0fC1000000;
	add.f32 	%f8993, %f8990, 0f40800000;
	add.f32 	%f8994, %f8993, 0f40C00000;
	add.f32 	%f8995, %f8992, 0f40400000;
	add.f32 	%f8996, %f8995, 0fC1000000;
	add.f32 	%f8997, %f8994, 0f40800000;
	add.f32 	%f8998, %f8997, 0f40C00000;
	add.f32 	%f8999, %f8996, 0f40400000;
	add.f32 	%f9000, %f8999, 0fC1000000;
	add.f32 	%f9001, %f8998, 0f40800000;
	add.f32 	%f9002, %f9001, 0f40C00000;
	add.f32 	%f9003, %f9000, 0f40400000;
	add.f32 	%f9004, %f9003, 0fC1000000;
	add.f32 	%f9005, %f9002, 0f40800000;
	add.f32 	%f9006, %f9005, 0f40C00000;
	add.f32 	%f9007, %f9004, 0f40400000;
	add.f32 	%f9008, %f9007, 0fC1000000;
	add.f32 	%f9009, %f9006, 0f40800000;
	add.f32 	%f9010, %f9009, 0f40C00000;
	add.f32 	%f9011, %f9008, 0f40400000;
	add.f32 	%f9012, %f9011, 0fC1000000;
	add.f32 	%f9013, %f9010, 0f40800000;
	add.f32 	%f9014, %f9013, 0f40C00000;
	add.f32 	%f9015, %f9012, 0f40400000;
	add.f32 	%f9016, %f9015, 0fC1000000;
	add.f32 	%f9017, %f9014, 0f40800000;
	add.f32 	%f9018, %f9017, 0f40C00000;
	add.f32 	%f9019, %f9016, 0f40400000;
	add.f32 	%f9020, %f9019, 0fC1000000;
	add.f32 	%f9021, %f9018, 0f40800000;
	add.f32 	%f9022, %f9021, 0f40C00000;
	add.f32 	%f9023, %f9020, 0f40400000;
	add.f32 	%f9024, %f9023, 0fC1000000;
	add.f32 	%f9025, %f9022, 0f40800000;
	add.f32 	%f9026, %f9025, 0f40C00000;
	add.f32 	%f9027, %f9024, 0f40400000;
	add.f32 	%f9028, %f9027, 0fC1000000;
	add.f32 	%f9029, %f9026, 0f40800000;
	add.f32 	%f9030, %f9029, 0f40C00000;
	add.f32 	%f9031, %f9028, 0f40400000;
	add.f32 	%f9032, %f9031, 0fC1000000;
	add.f32 	%f9033, %f9030, 0f40800000;
	add.f32 	%f9034, %f9033, 0f40C00000;
	add.f32 	%f9035, %f9032, 0f40400000;
	add.f32 	%f9036, %f9035, 0fC1000000;
	add.f32 	%f9037, %f9034, 0f40800000;
	add.f32 	%f9038, %f9037, 0f40C00000;
	add.f32 	%f9039, %f9036, 0f40400000;
	add.f32 	%f9040, %f9039, 0fC1000000;
	add.f32 	%f9041, %f9038, 0f40800000;
	add.f32 	%f9042, %f9041, 0f40C00000;
	add.f32 	%f9043, %f9040, 0f40400000;
	add.f32 	%f9044, %f9043, 0fC1000000;
	add.f32 	%f9045, %f9042, 0f40800000;
	add.f32 	%f9046, %f9045, 0f40C00000;
	add.f32 	%f9047, %f9044, 0f40400000;
	add.f32 	%f9048, %f9047, 0fC1000000;
	add.f32 	%f9049, %f9046, 0f40800000;
	add.f32 	%f9050, %f9049, 0f40C00000;
	add.f32 	%f9051, %f9048, 0f40400000;
	add.f32 	%f9052, %f9051, 0fC1000000;
	add.f32 	%f9053, %f9050, 0f40800000;
	add.f32 	%f9054, %f9053, 0f40C00000;
	add.f32 	%f9055, %f9052, 0f40400000;
	add.f32 	%f9056, %f9055, 0fC1000000;
	add.f32 	%f9057, %f9054, 0f40800000;
	add.f32 	%f9058, %f9057, 0f40C00000;
	add.f32 	%f9059, %f9056, 0f40400000;
	add.f32 	%f9060, %f9059, 0fC1000000;
	add.f32 	%f9061, %f9058, 0f40800000;
	add.f32 	%f9062, %f9061, 0f40C00000;
	add.f32 	%f9063, %f9060, 0f40400000;
	add.f32 	%f9064, %f9063, 0fC1000000;
	add.f32 	%f9065, %f9062, 0f40800000;
	add.f32 	%f9066, %f9065, 0f40C00000;
	add.f32 	%f9067, %f9064, 0f40400000;
	add.f32 	%f9068, %f9067, 0fC1000000;
	add.f32 	%f9069, %f9066, 0f40800000;
	add.f32 	%f9070, %f9069, 0f40C00000;
	add.f32 	%f9071, %f9068, 0f40400000;
	add.f32 	%f9072, %f9071, 0fC1000000;
	add.f32 	%f9073, %f9070, 0f40800000;
	add.f32 	%f9074, %f9073, 0f40C00000;
	add.f32 	%f9075, %f9072, 0f40400000;
	add.f32 	%f9076, %f9075, 0fC1000000;
	add.f32 	%f9077, %f9074, 0f40800000;
	add.f32 	%f9078, %f9077, 0f40C00000;
	add.f32 	%f9079, %f9076, 0f40400000;
	add.f32 	%f9080, %f9079, 0fC1000000;
	add.f32 	%f9081, %f9078, 0f40800000;
	add.f32 	%f9082, %f9081, 0f40C00000;
	add.f32 	%f9083, %f9080, 0f40400000;
	add.f32 	%f9084, %f9083, 0fC1000000;
	add.f32 	%f9085, %f9082, 0f40800000;
	add.f32 	%f9086, %f9085, 0f40C00000;
	add.f32 	%f9087, %f9084, 0f40400000;
	add.f32 	%f9088, %f9087, 0fC1000000;
	add.f32 	%f9089, %f9086, 0f40800000;
	add.f32 	%f9090, %f9089, 0f40C00000;
	add.f32 	%f9091, %f9088, 0f40400000;
	add.f32 	%f9092, %f9091, 0fC1000000;
	add.f32 	%f9093, %f9090, 0f40800000;
	add.f32 	%f9094, %f9093, 0f40C00000;
	add.f32 	%f9095, %f9092, 0f40400000;
	add.f32 	%f9096, %f9095, 0fC1000000;
	add.f32 	%f9097, %f9094, 0f40800000;
	add.f32 	%f9098, %f9097, 0f40C00000;
	add.f32 	%f9099, %f9096, 0f40400000;
	add.f32 	%f9100, %f9099, 0fC1000000;
	add.f32 	%f9101, %f9098, 0f40800000;
	add.f32 	%f9102, %f9101, 0f40C00000;
	add.f32 	%f9103, %f9100, 0f40400000;
	add.f32 	%f9104, %f9103, 0fC1000000;
	add.f32 	%f9105, %f9102, 0f40800000;
	add.f32 	%f9106, %f9105, 0f40C00000;
	add.f32 	%f9107, %f9104, 0f40400000;
	add.f32 	%f9108, %f9107, 0fC1000000;
	add.f32 	%f9109, %f9106, 0f40800000;
	add.f32 	%f9110, %f9109, 0f40C00000;
	add.f32 	%f9111, %f9108, 0f40400000;
	add.f32 	%f9112, %f9111, 0fC1000000;
	add.f32 	%f9113, %f9110, 0f40800000;
	add.f32 	%f9114, %f9113, 0f40C00000;
	add.f32 	%f9115, %f9112, 0f40400000;
	add.f32 	%f9116, %f9115, 0fC1000000;
	add.f32 	%f9117, %f9114, 0f40800000;
	add.f32 	%f9118, %f9117, 0f40C00000;
	add.f32 	%f9119, %f9116, 0f40400000;
	add.f32 	%f9120, %f9119, 0fC1000000;
	add.f32 	%f9121, %f9118, 0f40800000;
	add.f32 	%f9122, %f9121, 0f40C00000;
	add.f32 	%f9123, %f9120, 0f40400000;
	add.f32 	%f9124, %f9123, 0fC1000000;
	add.f32 	%f9125, %f9122, 0f40800000;
	add.f32 	%f9126, %f9125, 0f40C00000;
	add.f32 	%f9127, %f9124, 0f40400000;
	add.f32 	%f9128, %f9127, 0fC1000000;
	add.f32 	%f9129, %f9126, 0f40800000;
	add.f32 	%f9130, %f9129, 0f40C00000;
	add.f32 	%f9131, %f9128, 0f40400000;
	add.f32 	%f9132, %f9131, 0fC1000000;
	add.f32 	%f9133, %f9130, 0f40800000;
	add.f32 	%f9134, %f9133, 0f40C00000;
	add.f32 	%f9135, %f9132, 0f40400000;
	add.f32 	%f9136, %f9135, 0fC1000000;
	add.f32 	%f9137, %f9134, 0f40800000;
	add.f32 	%f9138, %f9137, 0f40C00000;
	add.f32 	%f9139, %f9136, 0f40400000;
	add.f32 	%f9140, %f9139, 0fC1000000;
	add.f32 	%f9141, %f9138, 0f40800000;
	add.f32 	%f9142, %f9141, 0f40C00000;
	add.f32 	%f9143, %f9140, 0f40400000;
	add.f32 	%f9144, %f9143, 0fC1000000;
	add.f32 	%f9145, %f9142, 0f40800000;
	add.f32 	%f9146, %f9145, 0f40C00000;
	add.f32 	%f9147, %f9144, 0f40400000;
	add.f32 	%f9148, %f9147, 0fC1000000;
	add.f32 	%f9149, %f9146, 0f40800000;
	add.f32 	%f9150, %f9149, 0f40C00000;
	add.f32 	%f9151, %f9148, 0f40400000;
	add.f32 	%f9152, %f9151, 0fC1000000;
	add.f32 	%f9153, %f9150, 0f40800000;
	add.f32 	%f9154, %f9153, 0f40C00000;
	add.f32 	%f9155, %f9152, 0f40400000;
	add.f32 	%f9156, %f9155, 0fC1000000;
	add.f32 	%f9157, %f9154, 0f40800000;
	add.f32 	%f9158, %f9157, 0f40C00000;
	add.f32 	%f9159, %f9156, 0f40400000;
	add.f32 	%f9160, %f9159, 0fC1000000;
	add.f32 	%f9161, %f9158, 0f40800000;
	add.f32 	%f9162, %f9161, 0f40C00000;
	add.f32 	%f9163, %f9160, 0f40400000;
	add.f32 	%f9164, %f9163, 0fC1000000;
	add.f32 	%f9165, %f9162, 0f40800000;
	add.f32 	%f9166, %f9165, 0f40C00000;
	add.f32 	%f9167, %f9164, 0f40400000;
	add.f32 	%f9168, %f9167, 0fC1000000;
	add.f32 	%f9169, %f9166, 0f40800000;
	add.f32 	%f9170, %f9169, 0f40C00000;
	add.f32 	%f9171, %f9168, 0f40400000;
	add.f32 	%f9172, %f9171, 0fC1000000;
	add.f32 	%f9173, %f9170, 0f40800000;
	add.f32 	%f9174, %f9173, 0f40C00000;
	add.f32 	%f9175, %f9172, 0f40400000;
	add.f32 	%f9176, %f9175, 0fC1000000;
	add.f32 	%f9177, %f9174, 0f40800000;
	add.f32 	%f9178, %f9177, 0f40C00000;
	add.f32 	%f9179, %f9176, 0f40400000;
	add.f32 	%f9180, %f9179, 0fC1000000;
	add.f32 	%f9181, %f9178, 0f40800000;
	add.f32 	%f9182, %f9181, 0f40C00000;
	add.f32 	%f9183, %f9180, 0f40400000;
	add.f32 	%f9184, %f9183, 0fC1000000;
	add.f32 	%f9185, %f9182, 0f40800000;
	add.f32 	%f9186, %f9185, 0f40C00000;
	add.f32 	%f9187, %f9184, 0f40400000;
	add.f32 	%f9188, %f9187, 0fC1000000;
	add.f32 	%f9189, %f9186, 0f40800000;
	add.f32 	%f9190, %f9189, 0f40C00000;
	add.f32 	%f9191, %f9188, 0f40400000;
	add.f32 	%f9192, %f9191, 0fC1000000;
	add.f32 	%f9193, %f9190, 0f40800000;
	add.f32 	%f9194, %f9193, 0f40C00000;
	add.f32 	%f9195, %f9192, 0f40400000;
	add.f32 	%f9196, %f9195, 0fC1000000;
	add.f32 	%f9197, %f9194, 0f40800000;
	add.f32 	%f9198, %f9197, 0f40C00000;
	add.f32 	%f9199, %f9196, 0f40400000;
	add.f32 	%f9200, %f9199, 0fC1000000;
	add.f32 	%f9201, %f9198, 0f40800000;
	add.f32 	%f9202, %f9201, 0f40C00000;
	add.f32 	%f9203, %f9200, 0f40400000;
	add.f32 	%f9204, %f9203, 0fC1000000;
	add.f32 	%f9205, %f9202, 0f40800000;
	add.f32 	%f9206, %f9205, 0f40C00000;
	add.f32 	%f9207, %f9204, 0f40400000;
	add.f32 	%f9208, %f9207, 0fC1000000;
	add.f32 	%f9209, %f9206, 0f40800000;
	add.f32 	%f9210, %f9209, 0f40C00000;
	add.f32 	%f9211, %f9208, 0f40400000;
	add.f32 	%f9212, %f9211, 0fC1000000;
	add.f32 	%f9213, %f9210, 0f40800000;
	add.f32 	%f9214, %f9213, 0f40C00000;
	add.f32 	%f9215, %f9212, 0f40400000;
	add.f32 	%f9216, %f9215, 0fC1000000;
	add.f32 	%f9217, %f9214, 0f40800000;
	add.f32 	%f9218, %f9217, 0f40C00000;
	add.f32 	%f9219, %f9216, 0f40400000;
	add.f32 	%f9220, %f9219, 0fC1000000;
	add.f32 	%f9221, %f9218, 0f40800000;
	add.f32 	%f9222, %f9221, 0f40C00000;
	add.f32 	%f9223, %f9220, 0f40400000;
	add.f32 	%f9224, %f9223, 0fC1000000;
	add.f32 	%f9225, %f9222, 0f40800000;
	add.f32 	%f9226, %f9225, 0f40C00000;
	add.f32 	%f9227, %f9224, 0f40400000;
	add.f32 	%f9228, %f9227, 0fC1000000;
	add.f32 	%f9229, %f9226, 0f40800000;
	add.f32 	%f9230, %f9229, 0f40C00000;
	add.f32 	%f9231, %f9228, 0f40400000;
	add.f32 	%f9232, %f9231, 0fC1000000;
	add.f32 	%f9233, %f9230, 0f40800000;
	add.f32 	%f9234, %f9233, 0f40C00000;
	add.f32 	%f9235, %f9232, 0f40400000;
	add.f32 	%f9236, %f9235, 0fC1000000;
	add.f32 	%f9237, %f9234, 0f40800000;
	add.f32 	%f9238, %f9237, 0f40C00000;
	add.f32 	%f9239, %f9236, 0f40400000;
	add.f32 	%f9240, %f9239, 0fC1000000;
	add.f32 	%f9241, %f9238, 0f40800000;
	add.f32 	%f9242, %f9241, 0f40C00000;
	add.f32 	%f9243, %f9240, 0f40400000;
	add.f32 	%f9244, %f9243, 0fC1000000;
	add.f32 	%f9245, %f9242, 0f40800000;
	add.f32 	%f9246, %f9245, 0f40C00000;
	add.f32 	%f9247, %f9244, 0f40400000;
	add.f32 	%f9248, %f9247, 0fC1000000;
	add.f32 	%f9249, %f9246, 0f40800000;
	add.f32 	%f9250, %f9249, 0f40C00000;
	add.f32 	%f9251, %f9248, 0f40400000;
	add.f32 	%f9252, %f9251, 0fC1000000;
	add.f32 	%f9253, %f9250, 0f40800000;
	add.f32 	%f9254, %f9253, 0f40C00000;
	add.f32 	%f9255, %f9252, 0f40400000;
	add.f32 	%f9256, %f9255, 0fC1000000;
	add.f32 	%f9257, %f9254, 0f40800000;
	add.f32 	%f9258, %f9257, 0f40C00000;
	add.f32 	%f9259, %f9256, 0f40400000;
	add.f32 	%f9260, %f9259, 0fC1000000;
	add.f32 	%f9261, %f9258, 0f40800000;
	add.f32 	%f9262, %f9261, 0f40C00000;
	add.f32 	%f9263, %f9260, 0f40400000;
	add.f32 	%f9264, %f9263, 0fC1000000;
	add.f32 	%f9265, %f9262, 0f40800000;
	add.f32 	%f9266, %f9265, 0f40C00000;
	add.f32 	%f9267, %f9264, 0f40400000;
	add.f32 	%f9268, %f9267, 0fC1000000;
	add.f32 	%f9269, %f9266, 0f40800000;
	add.f32 	%f9270, %f9269, 0f40C00000;
	add.f32 	%f9271, %f9268, 0f40400000;
	add.f32 	%f9272, %f9271, 0fC1000000;
	add.f32 	%f9273, %f9270, 0f40800000;
	add.f32 	%f9274, %f9273, 0f40C00000;
	add.f32 	%f9275, %f9272, 0f40400000;
	add.f32 	%f9276, %f9275, 0fC1000000;
	add.f32 	%f9277, %f9274, 0f40800000;
	add.f32 	%f9278, %f9277, 0f40C00000;
	add.f32 	%f9279, %f9276, 0f40400000;
	add.f32 	%f9280, %f9279, 0fC1000000;
	add.f32 	%f9281, %f9278, 0f40800000;
	add.f32 	%f9282, %f9281, 0f40C00000;
	add.f32 	%f9283, %f9280, 0f40400000;
	add.f32 	%f9284, %f9283, 0fC1000000;
	add.f32 	%f9285, %f9282, 0f40800000;
	add.f32 	%f9286, %f9285, 0f40C00000;
	add.f32 	%f9287, %f9284, 0f40400000;
	add.f32 	%f9288, %f9287, 0fC1000000;
	add.f32 	%f9289, %f9286, 0f40800000;
	add.f32 	%f9290, %f9289, 0f40C00000;
	add.f32 	%f9291, %f9288, 0f40400000;
	add.f32 	%f9292, %f9291, 0fC1000000;
	add.f32 	%f9293, %f9290, 0f40800000;
	add.f32 	%f9294, %f9293, 0f40C00000;
	add.f32 	%f9295, %f9292, 0f40400000;
	add.f32 	%f9296, %f9295, 0fC1000000;
	add.f32 	%f9297, %f9294, 0f40800000;
	add.f32 	%f9298, %f9297, 0f40C00000;
	add.f32 	%f9299, %f9296, 0f40400000;
	add.f32 	%f9300, %f9299, 0fC1000000;
	add.f32 	%f9301, %f9298, 0f40800000;
	add.f32 	%f9302, %f9301, 0f40C00000;
	add.f32 	%f9303, %f9300, 0f40400000;
	add.f32 	%f9304, %f9303, 0fC1000000;
	add.f32 	%f9305, %f9302, 0f40800000;
	add.f32 	%f9306, %f9305, 0f40C00000;
	add.f32 	%f9307, %f9304, 0f40400000;
	add.f32 	%f9308, %f9307, 0fC1000000;
	add.f32 	%f9309, %f9306, 0f40800000;
	add.f32 	%f9310, %f9309, 0f40C00000;
	add.f32 	%f9311, %f9308, 0f40400000;
	add.f32 	%f9312, %f9311, 0fC1000000;
	add.f32 	%f9313, %f9310, 0f40800000;
	add.f32 	%f9314, %f9313, 0f40C00000;
	add.f32 	%f9315, %f9312, 0f40400000;
	add.f32 	%f9316, %f9315, 0fC1000000;
	add.f32 	%f9317, %f9314, 0f40800000;
	add.f32 	%f9318, %f9317, 0f40C00000;
	add.f32 	%f9319, %f9316, 0f40400000;
	add.f32 	%f9320, %f9319, 0fC1000000;
	add.f32 	%f9321, %f9318, 0f40800000;
	add.f32 	%f9322, %f9321, 0f40C00000;
	add.f32 	%f9323, %f9320, 0f40400000;
	add.f32 	%f9324, %f9323, 0fC1000000;
	add.f32 	%f9325, %f9322, 0f40800000;
	add.f32 	%f9326, %f9325, 0f40C00000;
	add.f32 	%f9327, %f9324, 0f40400000;
	add.f32 	%f9328, %f9327, 0fC1000000;
	add.f32 	%f9329, %f9326, 0f40800000;
	add.f32 	%f9330, %f9329, 0f40C00000;
	add.f32 	%f9331, %f9328, 0f40400000;
	add.f32 	%f9332, %f9331, 0fC1000000;
	add.f32 	%f9333, %f9330, 0f40800000;
	add.f32 	%f9334, %f9333, 0f40C00000;
	add.f32 	%f9335, %f9332, 0f40400000;
	add.f32 	%f9336, %f9335, 0fC1000000;
	add.f32 	%f9337, %f9334, 0f40800000;
	add.f32 	%f9338, %f9337, 0f40C00000;
	add.f32 	%f9339, %f9336, 0f40400000;
	add.f32 	%f9340, %f9339, 0fC1000000;
	add.f32 	%f9341, %f9338, 0f40800000;
	add.f32 	%f9342, %f9341, 0f40C00000;
	add.f32 	%f9343, %f9340, 0f40400000;
	add.f32 	%f9344, %f9343, 0fC1000000;
	add.f32 	%f9345, %f9342, 0f40800000;
	add.f32 	%f9346, %f9345, 0f40C00000;
	add.f32 	%f9347, %f9344, 0f40400000;
	add.f32 	%f9348, %f9347, 0fC1000000;
	add.f32 	%f9349, %f9346, 0f40800000;
	add.f32 	%f9350, %f9349, 0f40C00000;
	add.f32 	%f9351, %f9348, 0f40400000;
	add.f32 	%f9352, %f9351, 0fC1000000;
	add.f32 	%f9353, %f9350, 0f40800000;
	add.f32 	%f9354, %f9353, 0f40C00000;
	add.f32 	%f9355, %f9352, 0f40400000;
	add.f32 	%f9356, %f9355, 0fC1000000;
	add.f32 	%f9357, %f9354, 0f40800000;
	add.f32 	%f9358, %f9357, 0f40C00000;
	add.f32 	%f9359, %f9356, 0f40400000;
	add.f32 	%f9360, %f9359, 0fC1000000;
	add.f32 	%f9361, %f9358, 0f40800000;
	add.f32 	%f9362, %f9361, 0f40C00000;
	add.f32 	%f9363, %f9360, 0f40400000;
	add.f32 	%f9364, %f9363, 0fC1000000;
	add.f32 	%f9365, %f9362, 0f40800000;
	add.f32 	%f9366, %f9365, 0f40C00000;
	add.f32 	%f9367, %f9364, 0f40400000;
	add.f32 	%f9368, %f9367, 0fC1000000;
	add.f32 	%f9369, %f9366, 0f40800000;
	add.f32 	%f9370, %f9369, 0f40C00000;
	add.f32 	%f9371, %f9368, 0f40400000;
	add.f32 	%f9372, %f9371, 0fC1000000;
	add.f32 	%f9373, %f9370, 0f40800000;
	add.f32 	%f9374, %f9373, 0f40C00000;
	add.f32 	%f9375, %f9372, 0f40400000;
	add.f32 	%f9376, %f9375, 0fC1000000;
	add.f32 	%f9377, %f9374, 0f40800000;
	add.f32 	%f9378, %f9377, 0f40C00000;
	add.f32 	%f9379, %f9376, 0f40400000;
	add.f32 	%f9380, %f9379, 0fC1000000;
	add.f32 	%f9381, %f9378, 0f40800000;
	add.f32 	%f9382, %f9381, 0f40C00000;
	add.f32 	%f9383, %f9380, 0f40400000;
	add.f32 	%f9384, %f9383, 0fC1000000;
	add.f32 	%f9385, %f9382, 0f40800000;
	add.f32 	%f9386, %f9385, 0f40C00000;
	add.f32 	%f9387, %f9384, 0f40400000;
	add.f32 	%f9388, %f9387, 0fC1000000;
	add.f32 	%f9389, %f9386, 0f40800000;
	add.f32 	%f9390, %f9389, 0f40C00000;
	add.f32 	%f9391, %f9388, 0f40400000;
	add.f32 	%f9392, %f9391, 0fC1000000;
	add.f32 	%f9393, %f9390, 0f40800000;
	add.f32 	%f9394, %f9393, 0f40C00000;
	add.f32 	%f9395, %f9392, 0f40400000;
	add.f32 	%f9396, %f9395, 0fC1000000;
	add.f32 	%f9397, %f9394, 0f40800000;
	add.f32 	%f9398, %f9397, 0f40C00000;
	add.f32 	%f9399, %f9396, 0f40400000;
	add.f32 	%f9400, %f9399, 0fC1000000;
	add.f32 	%f9401, %f9398, 0f40800000;
	add.f32 	%f9402, %f9401, 0f40C00000;
	add.f32 	%f9403, %f9400, 0f40400000;
	add.f32 	%f9404, %f9403, 0fC1000000;
	add.f32 	%f9405, %f9402, 0f40800000;
	add.f32 	%f9406, %f9405, 0f40C00000;
	add.f32 	%f9407, %f9404, 0f40400000;
	add.f32 	%f9408, %f9407, 0fC1000000;
	add.f32 	%f9409, %f9406, 0f40800000;
	add.f32 	%f9410, %f9409, 0f40C00000;
	add.f32 	%f9411, %f9408, 0f40400000;
	add.f32 	%f9412, %f9411, 0fC1000000;
	add.f32 	%f9413, %f9410, 0f40800000;
	add.f32 	%f9414, %f9413, 0f40C00000;
	add.f32 	%f9415, %f9412, 0f40400000;
	add.f32 	%f9416, %f9415, 0fC1000000;
	add.f32 	%f9417, %f9414, 0f40800000;
	add.f32 	%f9418, %f9417, 0f40C00000;
	add.f32 	%f9419, %f9416, 0f40400000;
	add.f32 	%f9420, %f9419, 0fC1000000;
	add.f32 	%f9421, %f9418, 0f40800000;
	add.f32 	%f9422, %f9421, 0f40C00000;
	add.f32 	%f9423, %f9420, 0f40400000;
	add.f32 	%f9424, %f9423, 0fC1000000;
	add.f32 	%f9425, %f9422, 0f40800000;
	add.f32 	%f9426, %f9425, 0f40C00000;
	add.f32 	%f9427, %f9424, 0f40400000;
	add.f32 	%f9428, %f9427, 0fC1000000;
	add.f32 	%f9429, %f9426, 0f40800000;
	add.f32 	%f9430, %f9429, 0f40C00000;
	add.f32 	%f9431, %f9428, 0f40400000;
	add.f32 	%f9432, %f9431, 0fC1000000;
	add.f32 	%f9433, %f9430, 0f40800000;
	add.f32 	%f9434, %f9433, 0f40C00000;
	add.f32 	%f9435, %f9432, 0f40400000;
	add.f32 	%f9436, %f9435, 0fC1000000;
	add.f32 	%f9437, %f9434, 0f40800000;
	add.f32 	%f9438, %f9437, 0f40C00000;
	add.f32 	%f9439, %f9436, 0f40400000;
	add.f32 	%f9440, %f9439, 0fC1000000;
	add.f32 	%f9441, %f9438, 0f40800000;
	add.f32 	%f9442, %f9441, 0f40C00000;
	add.f32 	%f9443, %f9440, 0f40400000;
	add.f32 	%f9444, %f9443, 0fC1000000;
	add.f32 	%f9445, %f9442, 0f40800000;
	add.f32 	%f9446, %f9445, 0f40C00000;
	add.f32 	%f9447, %f9444, 0f40400000;
	add.f32 	%f9448, %f9447, 0fC1000000;
	add.f32 	%f9449, %f9446, 0f40800000;
	add.f32 	%f9450, %f9449, 0f40C00000;
	add.f32 	%f9451, %f9448, 0f40400000;
	add.f32 	%f9452, %f9451, 0fC1000000;
	add.f32 	%f9453, %f9450, 0f40800000;
	add.f32 	%f9454, %f9453, 0f40C00000;
	add.f32 	%f9455, %f9452, 0f40400000;
	add.f32 	%f9456, %f9455, 0fC1000000;
	add.f32 	%f9457, %f9454, 0f40800000;
	add.f32 	%f9458, %f9457, 0f40C00000;
	add.f32 	%f9459, %f9456, 0f40400000;
	add.f32 	%f9460, %f9459, 0fC1000000;
	add.f32 	%f9461, %f9458, 0f40800000;
	add.f32 	%f9462, %f9461, 0f40C00000;
	add.f32 	%f9463, %f9460, 0f40400000;
	add.f32 	%f9464, %f9463, 0fC1000000;
	add.f32 	%f9465, %f9462, 0f40800000;
	add.f32 	%f9466, %f9465, 0f40C00000;
	add.f32 	%f9467, %f9464, 0f40400000;
	add.f32 	%f9468, %f9467, 0fC1000000;
	add.f32 	%f9469, %f9466, 0f40800000;
	add.f32 	%f9470, %f9469, 0f40C00000;
	add.f32 	%f9471, %f9468, 0f40400000;
	add.f32 	%f9472, %f9471, 0fC1000000;
	add.f32 	%f9473, %f9470, 0f40800000;
	add.f32 	%f9474, %f9473, 0f40C00000;
	add.f32 	%f9475, %f9472, 0f40400000;
	add.f32 	%f9476, %f9475, 0fC1000000;
	add.f32 	%f9477, %f9474, 0f40800000;
	add.f32 	%f9478, %f9477, 0f40C00000;
	add.f32 	%f9479, %f9476, 0f40400000;
	add.f32 	%f9480, %f9479, 0fC1000000;
	add.f32 	%f9481, %f9478, 0f40800000;
	add.f32 	%f9482, %f9481, 0f40C00000;
	add.f32 	%f9483, %f9480, 0f40400000;
	add.f32 	%f9484, %f9483, 0fC1000000;
	add.f32 	%f9485, %f9482, 0f40800000;
	add.f32 	%f9486, %f9485, 0f40C00000;
	add.f32 	%f9487, %f9484, 0f40400000;
	add.f32 	%f9488, %f9487, 0fC1000000;
	add.f32 	%f9489, %f9486, 0f40800000;
	add.f32 	%f9490, %f9489, 0f40C00000;
	add.f32 	%f9491, %f9488, 0f40400000;
	add.f32 	%f9492, %f9491, 0fC1000000;
	add.f32 	%f9493, %f9490, 0f40800000;
	add.f32 	%f9494, %f9493, 0f40C00000;
	add.f32 	%f9495, %f9492, 0f40400000;
	add.f32 	%f9496, %f9495, 0fC1000000;
	add.f32 	%f9497, %f9494, 0f40800000;
	add.f32 	%f9498, %f9497, 0f40C00000;
	add.f32 	%f9499, %f9496, 0f40400000;
	add.f32 	%f9500, %f9499, 0fC1000000;
	add.f32 	%f9501, %f9498, 0f40800000;
	add.f32 	%f9502, %f9501, 0f40C00000;
	add.f32 	%f9503, %f9500, 0f40400000;
	add.f32 	%f9504, %f9503, 0fC1000000;
	add.f32 	%f9505, %f9502, 0f40800000;
	add.f32 	%f9506, %f9505, 0f40C00000;
	add.f32 	%f9507, %f9504, 0f40400000;
	add.f32 	%f9508, %f9507, 0fC1000000;
	add.f32 	%f9509, %f9506, 0f40800000;
	add.f32 	%f9510, %f9509, 0f40C00000;
	add.f32 	%f9511, %f9508, 0f40400000;
	add.f32 	%f9512, %f9511, 0fC1000000;
	add.f32 	%f9513, %f9510, 0f40800000;
	add.f32 	%f9514, %f9513, 0f40C00000;
	add.f32 	%f9515, %f9512, 0f40400000;
	add.f32 	%f9516, %f9515, 0fC1000000;
	add.f32 	%f9517, %f9514, 0f40800000;
	add.f32 	%f9518, %f9517, 0f40C00000;
	add.f32 	%f9519, %f9516, 0f40400000;
	add.f32 	%f9520, %f9519, 0fC1000000;
	add.f32 	%f9521, %f9518, 0f40800000;
	add.f32 	%f9522, %f9521, 0f40C00000;
	add.f32 	%f9523, %f9520, 0f40400000;
	add.f32 	%f9524, %f9523, 0fC1000000;
	add.f32 	%f9525, %f9522, 0f40800000;
	add.f32 	%f9526, %f9525, 0f40C00000;
	add.f32 	%f9527, %f9524, 0f40400000;
	add.f32 	%f9528, %f9527, 0fC1000000;
	add.f32 	%f9529, %f9526, 0f40800000;
	add.f32 	%f9530, %f9529, 0f40C00000;
	add.f32 	%f9531, %f9528, 0f40400000;
	add.f32 	%f9532, %f9531, 0fC1000000;
	add.f32 	%f9533, %f9530, 0f40800000;
	add.f32 	%f9534, %f9533, 0f40C00000;
	add.f32 	%f9535, %f9532, 0f40400000;
	add.f32 	%f9536, %f9535, 0fC1000000;
	add.f32 	%f9537, %f9534, 0f40800000;
	add.f32 	%f9538, %f9537, 0f40C00000;
	add.f32 	%f9539, %f9536, 0f40400000;
	add.f32 	%f9540, %f9539, 0fC1000000;
	add.f32 	%f9541, %f9538, 0f40800000;
	add.f32 	%f9542, %f9541, 0f40C00000;
	add.f32 	%f9543, %f9540, 0f40400000;
	add.f32 	%f9544, %f9543, 0fC1000000;
	add.f32 	%f9545, %f9542, 0f40800000;
	add.f32 	%f9546, %f9545, 0f40C00000;
	add.f32 	%f9547, %f9544, 0f40400000;
	add.f32 	%f9548, %f9547, 0fC1000000;
	add.f32 	%f9549, %f9546, 0f40800000;
	add.f32 	%f9550, %f9549, 0f40C00000;
	add.f32 	%f9551, %f9548, 0f40400000;
	add.f32 	%f9552, %f9551, 0fC1000000;
	add.f32 	%f9553, %f9550, 0f40800000;
	add.f32 	%f9554, %f9553, 0f40C00000;
	add.f32 	%f9555, %f9552, 0f40400000;
	add.f32 	%f9556, %f9555, 0fC1000000;
	add.f32 	%f9557, %f9554, 0f40800000;
	add.f32 	%f9558, %f9557, 0f40C00000;
	add.f32 	%f9559, %f9556, 0f40400000;
	add.f32 	%f9560, %f9559, 0fC1000000;
	add.f32 	%f9561, %f9558, 0f40800000;
	add.f32 	%f9562, %f9561, 0f40C00000;
	add.f32 	%f9563, %f9560, 0f40400000;
	add.f32 	%f9564, %f9563, 0fC1000000;
	add.f32 	%f9565, %f9562, 0f40800000;
	add.f32 	%f9566, %f9565, 0f40C00000;
	add.f32 	%f9567, %f9564, 0f40400000;
	add.f32 	%f9568, %f9567, 0fC1000000;
	add.f32 	%f9569, %f9566, 0f40800000;
	add.f32 	%f9570, %f9569, 0f40C00000;
	add.f32 	%f9571, %f9568, 0f40400000;
	add.f32 	%f9572, %f9571, 0fC1000000;
	add.f32 	%f9573, %f9570, 0f40800000;
	add.f32 	%f9574, %f9573, 0f40C00000;
	add.f32 	%f9575, %f9572, 0f40400000;
	add.f32 	%f9576, %f9575, 0fC1000000;
	add.f32 	%f9577, %f9574, 0f40800000;
	add.f32 	%f9578, %f9577, 0f40C00000;
	add.f32 	%f9579, %f9576, 0f40400000;
	add.f32 	%f9580, %f9579, 0fC1000000;
	add.f32 	%f9581, %f9578, 0f40800000;
	add.f32 	%f9582, %f9581, 0f40C00000;
	add.f32 	%f9583, %f9580, 0f40400000;
	add.f32 	%f9584, %f9583, 0fC1000000;
	add.f32 	%f9585, %f9582, 0f40800000;
	add.f32 	%f9586, %f9585, 0f40C00000;
	add.f32 	%f9587, %f9584, 0f40400000;
	add.f32 	%f9588, %f9587, 0fC1000000;
	add.f32 	%f9589, %f9586, 0f40800000;
	add.f32 	%f9590, %f9589, 0f40C00000;
	add.f32 	%f9591, %f9588, 0f40400000;
	add.f32 	%f9592, %f9591, 0fC1000000;
	add.f32 	%f9593, %f9590, 0f40800000;
	add.f32 	%f9594, %f9593, 0f40C00000;
	add.f32 	%f9595, %f9592, 0f40400000;
	add.f32 	%f9596, %f9595, 0fC1000000;
	add.f32 	%f9597, %f9594, 0f40800000;
	add.f32 	%f9598, %f9597, 0f40C00000;
	add.f32 	%f9599, %f9596, 0f40400000;
	add.f32 	%f9600, %f9599, 0fC1000000;
	add.f32 	%f9601, %f9598, 0f40800000;
	add.f32 	%f9602, %f9601, 0f40C00000;
	add.f32 	%f9603, %f9600, 0f40400000;
	add.f32 	%f9604, %f9603, 0fC1000000;
	add.f32 	%f9605, %f9602, 0f40800000;
	add.f32 	%f9606, %f9605, 0f40C00000;
	add.f32 	%f9607, %f9604, 0f40400000;
	add.f32 	%f9608, %f9607, 0fC1000000;
	add.f32 	%f9609, %f9606, 0f40800000;
	add.f32 	%f9610, %f9609, 0f40C00000;
	add.f32 	%f9611, %f9608, 0f40400000;
	add.f32 	%f9612, %f9611, 0fC1000000;
	add.f32 	%f9613, %f9610, 0f40800000;
	add.f32 	%f9614, %f9613, 0f40C00000;
	add.f32 	%f9615, %f9612, 0f40400000;
	add.f32 	%f9616, %f9615, 0fC1000000;
	add.f32 	%f9617, %f9614, 0f40800000;
	add.f32 	%f9618, %f9617, 0f40C00000;
	add.f32 	%f9619, %f9616, 0f40400000;
	add.f32 	%f9620, %f9619, 0fC1000000;
	add.f32 	%f9621, %f9618, 0f40800000;
	add.f32 	%f9622, %f9621, 0f40C00000;
	add.f32 	%f9623, %f9620, 0f40400000;
	add.f32 	%f9624, %f9623, 0fC1000000;
	add.f32 	%f9625, %f9622, 0f40800000;
	add.f32 	%f9626, %f9625, 0f40C00000;
	add.f32 	%f9627, %f9624, 0f40400000;
	add.f32 	%f9628, %f9627, 0fC1000000;
	add.f32 	%f9629, %f9626, 0f40800000;
	add.f32 	%f9630, %f9629, 0f40C00000;
	add.f32 	%f9631, %f9628, 0f40400000;
	add.f32 	%f9632, %f9631, 0fC1000000;
	add.f32 	%f9633, %f9630, 0f40800000;
	add.f32 	%f9634, %f9633, 0f40C00000;
	add.f32 	%f9635, %f9632, 0f40400000;
	add.f32 	%f9636, %f9635, 0fC1000000;
	add.f32 	%f9637, %f9634, 0f40800000;
	add.f32 	%f9638, %f9637, 0f40C00000;
	add.f32 	%f9639, %f9636, 0f40400000;
	add.f32 	%f9640, %f9639, 0fC1000000;
	add.f32 	%f9641, %f9638, 0f40800000;
	add.f32 	%f9642, %f9641, 0f40C00000;
	add.f32 	%f9643, %f9640, 0f40400000;
	add.f32 	%f9644, %f9643, 0fC1000000;
	add.f32 	%f9645, %f9642, 0f40800000;
	add.f32 	%f9646, %f9645, 0f40C00000;
	add.f32 	%f9647, %f9644, 0f40400000;
	add.f32 	%f9648, %f9647, 0fC1000000;
	add.f32 	%f9649, %f9646, 0f40800000;
	add.f32 	%f9650, %f9649, 0f40C00000;
	add.f32 	%f9651, %f9648, 0f40400000;
	add.f32 	%f9652, %f9651, 0fC1000000;
	add.f32 	%f9653, %f9650, 0f40800000;
	add.f32 	%f9654, %f9653, 0f40C00000;
	add.f32 	%f9655, %f9652, 0f40400000;
	add.f32 	%f9656, %f9655, 0fC1000000;
	add.f32 	%f9657, %f9654, 0f40800000;
	add.f32 	%f9658, %f9657, 0f40C00000;
	add.f32 	%f9659, %f9656, 0f40400000;
	add.f32 	%f9660, %f9659, 0fC1000000;
	add.f32 	%f9661, %f9658, 0f40800000;
	add.f32 	%f9662, %f9661, 0f40C00000;
	add.f32 	%f9663, %f9660, 0f40400000;
	add.f32 	%f9664, %f9663, 0fC1000000;
	add.f32 	%f9665, %f9662, 0f40800000;
	add.f32 	%f9666, %f9665, 0f40C00000;
	add.f32 	%f9667, %f9664, 0f40400000;
	add.f32 	%f9668, %f9667, 0fC1000000;
	add.f32 	%f9669, %f9666, 0f40800000;
	add.f32 	%f9670, %f9669, 0f40C00000;
	add.f32 	%f9671, %f9668, 0f40400000;
	add.f32 	%f9672, %f9671, 0fC1000000;
	add.f32 	%f9673, %f9670, 0f40800000;
	add.f32 	%f9674, %f9673, 0f40C00000;
	add.f32 	%f9675, %f9672, 0f40400000;
	add.f32 	%f9676, %f9675, 0fC1000000;
	add.f32 	%f9677, %f9674, 0f40800000;
	add.f32 	%f9678, %f9677, 0f40C00000;
	add.f32 	%f9679, %f9676, 0f40400000;
	add.f32 	%f9680, %f9679, 0fC1000000;
	add.f32 	%f9681, %f9678, 0f40800000;
	add.f32 	%f9682, %f9681, 0f40C00000;
	add.f32 	%f9683, %f9680, 0f40400000;
	add.f32 	%f9684, %f9683, 0fC1000000;
	add.f32 	%f9685, %f9682, 0f40800000;
	add.f32 	%f9686, %f9685, 0f40C00000;
	add.f32 	%f9687, %f9684, 0f40400000;
	add.f32 	%f9688, %f9687, 0fC1000000;
	add.f32 	%f9689, %f9686, 0f40800000;
	add.f32 	%f9690, %f9689, 0f40C00000;
	add.f32 	%f9691, %f9688, 0f40400000;
	add.f32 	%f9692, %f9691, 0fC1000000;
	add.f32 	%f9693, %f9690, 0f40800000;
	add.f32 	%f9694, %f9693, 0f40C00000;
	add.f32 	%f9695, %f9692, 0f40400000;
	add.f32 	%f9696, %f9695, 0fC1000000;
	add.f32 	%f9697, %f9694, 0f40800000;
	add.f32 	%f9698, %f9697, 0f40C00000;
	add.f32 	%f9699, %f9696, 0f40400000;
	add.f32 	%f9700, %f9699, 0fC1000000;
	add.f32 	%f9701, %f9698, 0f40800000;
	add.f32 	%f9702, %f9701, 0f40C00000;
	add.f32 	%f9703, %f9700, 0f40400000;
	add.f32 	%f9704, %f9703, 0fC1000000;
	add.f32 	%f9705, %f9702, 0f40800000;
	add.f32 	%f9706, %f9705, 0f40C00000;
	add.f32 	%f9707, %f9704, 0f40400000;
	add.f32 	%f9708, %f9707, 0fC1000000;
	add.f32 	%f9709, %f9706, 0f40800000;
	add.f32 	%f9710, %f9709, 0f40C00000;
	add.f32 	%f9711, %f9708, 0f40400000;
	add.f32 	%f9712, %f9711, 0fC1000000;
	add.f32 	%f9713, %f9710, 0f40800000;
	add.f32 	%f9714, %f9713, 0f40C00000;
	add.f32 	%f9715, %f9712, 0f40400000;
	add.f32 	%f9716, %f9715, 0fC1000000;
	add.f32 	%f9717, %f9714, 0f40800000;
	add.f32 	%f9718, %f9717, 0f40C00000;
	add.f32 	%f9719, %f9716, 0f40400000;
	add.f32 	%f9720, %f9719, 0fC1000000;
	add.f32 	%f9721, %f9718, 0f40800000;
	add.f32 	%f9722, %f9721, 0f40C00000;
	add.f32 	%f9723, %f9720, 0f40400000;
	add.f32 	%f9724, %f9723, 0fC1000000;
	add.f32 	%f9725, %f9722, 0f40800000;
	add.f32 	%f9726, %f9725, 0f40C00000;
	add.f32 	%f9727, %f9724, 0f40400000;
	add.f32 	%f9728, %f9727, 0fC1000000;
	add.f32 	%f9729, %f9726, 0f40800000;
	add.f32 	%f9730, %f9729, 0f40C00000;
	add.f32 	%f9731, %f9728, 0f40400000;
	add.f32 	%f9732, %f9731, 0fC1000000;
	add.f32 	%f9733, %f9730, 0f40800000;
	add.f32 	%f9734, %f9733, 0f40C00000;
	add.f32 	%f9735, %f9732, 0f40400000;
	add.f32 	%f9736, %f9735, 0fC1000000;
	add.f32 	%f9737, %f9734, 0f40800000;
	add.f32 	%f9738, %f9737, 0f40C00000;
	add.f32 	%f9739, %f9736, 0f40400000;
	add.f32 	%f9740, %f9739, 0fC1000000;
	add.f32 	%f9741, %f9738, 0f40800000;
	add.f32 	%f9742, %f9741, 0f40C00000;
	add.f32 	%f9743, %f9740, 0f40400000;
	add.f32 	%f9744, %f9743, 0fC1000000;
	add.f32 	%f9745, %f9742, 0f40800000;
	add.f32 	%f9746, %f9745, 0f40C00000;
	add.f32 	%f9747, %f9744, 0f40400000;
	add.f32 	%f9748, %f9747, 0fC1000000;
	add.f32 	%f9749, %f9746, 0f40800000;
	add.f32 	%f9750, %f9749, 0f40C00000;
	add.f32 	%f9751, %f9748, 0f40400000;
	add.f32 	%f9752, %f9751, 0fC1000000;
	add.f32 	%f9753, %f9750, 0f40800000;
	add.f32 	%f9754, %f9753, 0f40C00000;
	add.f32 	%f9755, %f9752, 0f40400000;
	add.f32 	%f9756, %f9755, 0fC1000000;
	add.f32 	%f9757, %f9754, 0f40800000;
	add.f32 	%f9758, %f9757, 0f40C00000;
	add.f32 	%f9759, %f9756, 0f40400000;
	add.f32 	%f9760, %f9759, 0fC1000000;
	add.f32 	%f9761, %f9758, 0f40800000;
	add.f32 	%f9762, %f9761, 0f40C00000;
	add.f32 	%f9763, %f9760, 0f40400000;
	add.f32 	%f9764, %f9763, 0fC1000000;
	add.f32 	%f9765, %f9762, 0f40800000;
	add.f32 	%f9766, %f9765, 0f40C00000;
	add.f32 	%f9767, %f9764, 0f40400000;
	add.f32 	%f9768, %f9767, 0fC1000000;
	add.f32 	%f9769, %f9766, 0f40800000;
	add.f32 	%f9770, %f9769, 0f40C00000;
	add.f32 	%f9771, %f9768, 0f40400000;
	add.f32 	%f9772, %f9771, 0fC1000000;
	add.f32 	%f9773, %f9770, 0f40800000;
	add.f32 	%f9774, %f9773, 0f40C00000;
	add.f32 	%f9775, %f9772, 0f40400000;
	add.f32 	%f9776, %f9775, 0fC1000000;
	add.f32 	%f9777, %f9774, 0f40800000;
	add.f32 	%f9778, %f9777, 0f40C00000;
	add.f32 	%f9779, %f9776, 0f40400000;
	add.f32 	%f9780, %f9779, 0fC1000000;
	add.f32 	%f9781, %f9778, 0f40800000;
	add.f32 	%f9782, %f9781, 0f40C00000;
	add.f32 	%f9783, %f9780, 0f40400000;
	add.f32 	%f9784, %f9783, 0fC1000000;
	add.f32 	%f9785, %f9782, 0f40800000;
	add.f32 	%f9786, %f9785, 0f40C00000;
	add.f32 	%f9787, %f9784, 0f40400000;
	add.f32 	%f9788, %f9787, 0fC1000000;
	add.f32 	%f9789, %f9786, 0f40800000;
	add.f32 	%f9790, %f9789, 0f40C00000;
	add.f32 	%f9791, %f9788, 0f40400000;
	add.f32 	%f9792, %f9791, 0fC1000000;
	add.f32 	%f9793, %f9790, 0f40800000;
	add.f32 	%f9794, %f9793, 0f40C00000;
	add.f32 	%f9795, %f9792, 0f40400000;
	add.f32 	%f9796, %f9795, 0fC1000000;
	add.f32 	%f9797, %f9794, 0f40800000;
	add.f32 	%f9798, %f9797, 0f40C00000;
	add.f32 	%f9799, %f9796, 0f40400000;
	add.f32 	%f9800, %f9799, 0fC1000000;
	add.f32 	%f9801, %f9798, 0f40800000;
	add.f32 	%f9802, %f9801, 0f40C00000;
	add.f32 	%f9803, %f9800, 0f40400000;
	add.f32 	%f9804, %f9803, 0fC1000000;
	add.f32 	%f9805, %f9802, 0f40800000;
	add.f32 	%f9806, %f9805, 0f40C00000;
	add.f32 	%f9807, %f9804, 0f40400000;
	add.f32 	%f9808, %f9807, 0fC1000000;
	add.f32 	%f9809, %f9806, 0f40800000;
	add.f32 	%f9810, %f9809, 0f40C00000;
	add.f32 	%f9811, %f9808, 0f40400000;
	add.f32 	%f9812, %f9811, 0fC1000000;
	add.f32 	%f9813, %f9810, 0f40800000;
	add.f32 	%f9814, %f9813, 0f40C00000;
	add.f32 	%f9815, %f9812, 0f40400000;
	add.f32 	%f9816, %f9815, 0fC1000000;
	add.f32 	%f9817, %f9814, 0f40800000;
	add.f32 	%f9818, %f9817, 0f40C00000;
	add.f32 	%f9819, %f9816, 0f40400000;
	add.f32 	%f9820, %f9819, 0fC1000000;
	add.f32 	%f9821, %f9818, 0f40800000;
	add.f32 	%f9822, %f9821, 0f40C00000;
	add.f32 	%f9823, %f9820, 0f40400000;
	add.f32 	%f9824, %f9823, 0fC1000000;
	add.f32 	%f9825, %f9822, 0f40800000;
	add.f32 	%f9826, %f9825, 0f40C00000;
	add.f32 	%f9827, %f9824, 0f40400000;
	add.f32 	%f9828, %f9827, 0fC1000000;
	add.f32 	%f9829, %f9826, 0f40800000;
	add.f32 	%f9830, %f9829, 0f40C00000;
	add.f32 	%f9831, %f9828, 0f40400000;
	add.f32 	%f9832, %f9831, 0fC1000000;
	add.f32 	%f9833, %f9830, 0f40800000;
	add.f32 	%f9834, %f9833, 0f40C00000;
	add.f32 	%f9835, %f9832, 0f40400000;
	add.f32 	%f9836, %f9835, 0fC1000000;
	add.f32 	%f9837, %f9834, 0f40800000;
	add.f32 	%f9838, %f9837, 0f40C00000;
	add.f32 	%f9839, %f9836, 0f40400000;
	add.f32 	%f9840, %f9839, 0fC1000000;
	add.f32 	%f9841, %f9838, 0f40800000;
	add.f32 	%f9842, %f9841, 0f40C00000;
	add.f32 	%f9843, %f9840, 0f40400000;
	add.f32 	%f9844, %f9843, 0fC1000000;
	add.f32 	%f9845, %f9842, 0f40800000;
	add.f32 	%f9846, %f9845, 0f40C00000;
	add.f32 	%f9847, %f9844, 0f40400000;
	add.f32 	%f9848, %f9847, 0fC1000000;
	add.f32 	%f9849, %f9846, 0f40800000;
	add.f32 	%f9850, %f9849, 0f40C00000;
	add.f32 	%f9851, %f9848, 0f40400000;
	add.f32 	%f9852, %f9851, 0fC1000000;
	add.f32 	%f9853, %f9850, 0f40800000;
	add.f32 	%f9854, %f9853, 0f40C00000;
	add.f32 	%f9855, %f9852, 0f40400000;
	add.f32 	%f9856, %f9855, 0fC1000000;
	add.f32 	%f9857, %f9854, 0f40800000;
	add.f32 	%f9858, %f9857, 0f40C00000;
	add.f32 	%f9859, %f9856, 0f40400000;
	add.f32 	%f9860, %f9859, 0fC1000000;
	add.f32 	%f9861, %f9858, 0f40800000;
	add.f32 	%f9862, %f9861, 0f40C00000;
	add.f32 	%f9863, %f9860, 0f40400000;
	add.f32 	%f9864, %f9863, 0fC1000000;
	add.f32 	%f9865, %f9862, 0f40800000;
	add.f32 	%f9866, %f9865, 0f40C00000;
	add.f32 	%f9867, %f9864, 0f40400000;
	add.f32 	%f9868, %f9867, 0fC1000000;
	add.f32 	%f9869, %f9866, 0f40800000;
	add.f32 	%f9870, %f9869, 0f40C00000;
	add.f32 	%f9871, %f9868, 0f40400000;
	add.f32 	%f9872, %f9871, 0fC1000000;
	add.f32 	%f9873, %f9870, 0f40800000;
	add.f32 	%f9874, %f9873, 0f40C00000;
	add.f32 	%f9875, %f9872, 0f40400000;
	add.f32 	%f9876, %f9875, 0fC1000000;
	add.f32 	%f9877, %f9874, 0f40800000;
	add.f32 	%f9878, %f9877, 0f40C00000;
	add.f32 	%f9879, %f9876, 0f40400000;
	add.f32 	%f9880, %f9879, 0fC1000000;
	add.f32 	%f9881, %f9878, 0f40800000;
	add.f32 	%f9882, %f9881, 0f40C00000;
	add.f32 	%f9883, %f9880, 0f40400000;
	add.f32 	%f9884, %f9883, 0fC1000000;
	add.f32 	%f9885, %f9882, 0f40800000;
	add.f32 	%f9886, %f9885, 0f40C00000;
	add.f32 	%f9887, %f9884, 0f40400000;
	add.f32 	%f9888, %f9887, 0fC1000000;
	add.f32 	%f9889, %f9886, 0f40800000;
	add.f32 	%f9890, %f9889, 0f40C00000;
	add.f32 	%f9891, %f9888, 0f40400000;
	add.f32 	%f9892, %f9891, 0fC1000000;
	add.f32 	%f9893, %f9890, 0f40800000;
	add.f32 	%f9894, %f9893, 0f40C00000;
	add.f32 	%f9895, %f9892, 0f40400000;
	add.f32 	%f9896, %f9895, 0fC1000000;
	add.f32 	%f9897, %f9894, 0f40800000;
	add.f32 	%f9898, %f9897, 0f40C00000;
	add.f32 	%f9899, %f9896, 0f40400000;
	add.f32 	%f9900, %f9899, 0fC1000000;
	add.f32 	%f9901, %f9898, 0f40800000;
	add.f32 	%f9902, %f9901, 0f40C00000;
	add.f32 	%f9903, %f9900, 0f40400000;
	add.f32 	%f9904, %f9903, 0fC1000000;
	add.f32 	%f9905, %f9902, 0f40800000;
	add.f32 	%f9906, %f9905, 0f40C00000;
	add.f32 	%f9907, %f9904, 0f40400000;
	add.f32 	%f9908, %f9907, 0fC1000000;
	add.f32 	%f9909, %f9906, 0f40800000;
	add.f32 	%f9910, %f9909, 0f40C00000;
	add.f32 	%f9911, %f9908, 0f40400000;
	add.f32 	%f9912, %f9911, 0fC1000000;
	add.f32 	%f9913, %f9910, 0f40800000;
	add.f32 	%f9914, %f9913, 0f40C00000;
	add.f32 	%f9915, %f9912, 0f40400000;
	add.f32 	%f9916, %f9915, 0fC1000000;
	add.f32 	%f9917, %f9914, 0f40800000;
	add.f32 	%f9918, %f9917, 0f40C00000;
	add.f32 	%f9919, %f9916, 0f40400000;
	add.f32 	%f9920, %f9919, 0fC1000000;
	add.f32 	%f9921, %f9918, 0f40800000;
	add.f32 	%f9922, %f9921, 0f40C00000;
	add.f32 	%f9923, %f9920, 0f40400000;
	add.f32 	%f9924, %f9923, 0fC1000000;
	add.f32 	%f9925, %f9922, 0f40800000;
	add.f32 	%f9926, %f9925, 0f40C00000;
	add.f32 	%f9927, %f9924, 0f40400000;
	add.f32 	%f9928, %f9927, 0fC1000000;
	add.f32 	%f9929, %f9926, 0f40800000;
	add.f32 	%f9930, %f9929, 0f40C00000;
	add.f32 	%f9931, %f9928, 0f40400000;
	add.f32 	%f9932, %f9931, 0fC1000000;
	add.f32 	%f9933, %f9930, 0f40800000;
	add.f32 	%f9934, %f9933, 0f40C00000;
	add.f32 	%f9935, %f9932, 0f40400000;
	add.f32 	%f9936, %f9935, 0fC1000000;
	add.f32 	%f9937, %f9934, 0f40800000;
	add.f32 	%f9938, %f9937, 0f40C00000;
	add.f32 	%f9939, %f9936, 0f40400000;
	add.f32 	%f9940, %f9939, 0fC1000000;
	add.f32 	%f9941, %f9938, 0f40800000;
	add.f32 	%f9942, %f9941, 0f40C00000;
	add.f32 	%f9943, %f9940, 0f40400000;
	add.f32 	%f9944, %f9943, 0fC1000000;
	add.f32 	%f9945, %f9942, 0f40800000;
	add.f32 	%f9946, %f9945, 0f40C00000;
	add.f32 	%f9947, %f9944, 0f40400000;
	add.f32 	%f9948, %f9947, 0fC1000000;
	add.f32 	%f9949, %f9946, 0f40800000;
	add.f32 	%f9950, %f9949, 0f40C00000;
	add.f32 	%f9951, %f9948, 0f40400000;
	add.f32 	%f9952, %f9951, 0fC1000000;
	add.f32 	%f9953, %f9950, 0f40800000;
	add.f32 	%f9954, %f9953, 0f40C00000;
	add.f32 	%f9955, %f9952, 0f40400000;
	add.f32 	%f9956, %f9955, 0fC1000000;
	add.f32 	%f9957, %f9954, 0f40800000;
	add.f32 	%f9958, %f9957, 0f40C00000;
	add.f32 	%f9959, %f9956, 0f40400000;
	add.f32 	%f9960, %f9959, 0fC1000000;
	add.f32 	%f9961, %f9958, 0f40800000;
	add.f32 	%f9962, %f9961, 0f40C00000;
	add.f32 	%f9963, %f9960, 0f40400000;
	add.f32 	%f9964, %f9963, 0fC1000000;
	add.f32 	%f9965, %f9962, 0f40800000;
	add.f32 	%f9966, %f9965, 0f40C00000;
	add.f32 	%f9967, %f9964, 0f40400000;
	add.f32 	%f9968, %f9967, 0fC1000000;
	add.f32 	%f9969, %f9966, 0f40800000;
	add.f32 	%f9970, %f9969, 0f40C00000;
	add.f32 	%f9971, %f9968, 0f40400000;
	add.f32 	%f9972, %f9971, 0fC1000000;
	add.f32 	%f9973, %f9970, 0f40800000;
	add.f32 	%f9974, %f9973, 0f40C00000;
	add.f32 	%f9975, %f9972, 0f40400000;
	add.f32 	%f9976, %f9975, 0fC1000000;
	add.f32 	%f9977, %f9974, 0f40800000;
	add.f32 	%f9978, %f9977, 0f40C00000;
	add.f32 	%f9979, %f9976, 0f40400000;
	add.f32 	%f9980, %f9979, 0fC1000000;
	add.f32 	%f9981, %f9978, 0f40800000;
	add.f32 	%f9982, %f9981, 0f40C00000;
	add.f32 	%f9983, %f9980, 0f40400000;
	add.f32 	%f9984, %f9983, 0fC1000000;
	add.f32 	%f9985, %f9982, 0f40800000;
	add.f32 	%f9986, %f9985, 0f40C00000;
	add.f32 	%f9987, %f9984, 0f40400000;
	add.f32 	%f9988, %f9987, 0fC1000000;
	add.f32 	%f9989, %f9986, 0f40800000;
	add.f32 	%f9990, %f9989, 0f40C00000;
	add.f32 	%f9991, %f9988, 0f40400000;
	add.f32 	%f9992, %f9991, 0fC1000000;
	add.f32 	%f9993, %f9990, 0f40800000;
	add.f32 	%f9994, %f9993, 0f40C00000;
	add.f32 	%f9995, %f9992, 0f40400000;
	add.f32 	%f9996, %f9995, 0fC1000000;
	add.f32 	%f9997, %f9994, 0f40800000;
	add.f32 	%f9998, %f9997, 0f40C00000;
	add.f32 	%f9999, %f9996, 0f40400000;
	add.f32 	%f10000, %f9999, 0fC1000000;
	add.f32 	%f10001, %f9998, 0f40800000;
	add.f32 	%f10002, %f10001, 0f40C00000;
	add.f32 	%f10003, %f10000, 0f40400000;
	add.f32 	%f10004, %f10003, 0fC1000000;
	add.f32 	%f10005, %f10002, 0f40800000;
	add.f32 	%f10006, %f10005, 0f40C00000;
	add.f32 	%f10007, %f10004, 0f40400000;
	add.f32 	%f10008, %f10007, 0fC1000000;
	add.f32 	%f10009, %f10006, 0f40800000;
	add.f32 	%f10010, %f10009, 0f40C00000;
	add.f32 	%f10011, %f10008, 0f40400000;
	add.f32 	%f10012, %f10011, 0fC1000000;
	add.f32 	%f10013, %f10010, 0f40800000;
	add.f32 	%f10014, %f10013, 0f40C00000;
	add.f32 	%f10015, %f10012, 0f40400000;
	add.f32 	%f10016, %f10015, 0fC1000000;
	add.f32 	%f10017, %f10014, 0f40800000;
	add.f32 	%f10018, %f10017, 0f40C00000;
	add.f32 	%f10019, %f10016, 0f40400000;
	add.f32 	%f10020, %f10019, 0fC1000000;
	add.f32 	%f10021, %f10018, 0f40800000;
	add.f32 	%f10022, %f10021, 0f40C00000;
	add.f32 	%f10023, %f10020, 0f40400000;
	add.f32 	%f10024, %f10023, 0fC1000000;
	add.f32 	%f10025, %f10022, 0f40800000;
	add.f32 	%f10026, %f10025, 0f40C00000;
	add.f32 	%f10027, %f10024, 0f40400000;
	add.f32 	%f10028, %f10027, 0fC1000000;
	add.f32 	%f10029, %f10026, 0f40800000;
	add.f32 	%f10030, %f10029, 0f40C00000;
	add.f32 	%f10031, %f10028, 0f40400000;
	add.f32 	%f10032, %f10031, 0fC1000000;
	add.f32 	%f10033, %f10030, 0f40800000;
	add.f32 	%f10034, %f10033, 0f40C00000;
	add.f32 	%f10035, %f10032, 0f40400000;
	add.f32 	%f10036, %f10035, 0fC1000000;
	add.f32 	%f10037, %f10034, 0f40800000;
	add.f32 	%f10038, %f10037, 0f40C00000;
	add.f32 	%f10039, %f10036, 0f40400000;
	add.f32 	%f10040, %f10039, 0fC1000000;
	add.f32 	%f10041, %f10038, 0f40800000;
	add.f32 	%f10042, %f10041, 0f40C00000;
	add.f32 	%f10043, %f10040, 0f40400000;
	add.f32 	%f10044, %f10043, 0fC1000000;
	add.f32 	%f10045, %f10042, 0f40800000;
	add.f32 	%f10046, %f10045, 0f40C00000;
	add.f32 	%f10047, %f10044, 0f40400000;
	add.f32 	%f10048, %f10047, 0fC1000000;
	add.f32 	%f10049, %f10046, 0f40800000;
	add.f32 	%f10050, %f10049, 0f40C00000;
	add.f32 	%f10051, %f10048, 0f40400000;
	add.f32 	%f10052, %f10051, 0fC1000000;
	add.f32 	%f10053, %f10050, 0f40800000;
	add.f32 	%f10054, %f10053, 0f40C00000;
	add.f32 	%f10055, %f10052, 0f40400000;
	add.f32 	%f10056, %f10055, 0fC1000000;
	add.f32 	%f10057, %f10054, 0f40800000;
	add.f32 	%f10058, %f10057, 0f40C00000;
	add.f32 	%f10059, %f10056, 0f40400000;
	add.f32 	%f10060, %f10059, 0fC1000000;
	add.f32 	%f10061, %f10058, 0f40800000;
	add.f32 	%f10062, %f10061, 0f40C00000;
	add.f32 	%f10063, %f10060, 0f40400000;
	add.f32 	%f10064, %f10063, 0fC1000000;
	add.f32 	%f10065, %f10062, 0f40800000;
	add.f32 	%f10066, %f10065, 0f40C00000;
	add.f32 	%f10067, %f10064, 0f40400000;
	add.f32 	%f10068, %f10067, 0fC1000000;
	add.f32 	%f10069, %f10066, 0f40800000;
	add.f32 	%f10070, %f10069, 0f40C00000;
	add.f32 	%f10071, %f10068, 0f40400000;
	add.f32 	%f10072, %f10071, 0fC1000000;
	add.f32 	%f10073, %f10070, 0f40800000;
	add.f32 	%f10074, %f10073, 0f40C00000;
	add.f32 	%f10075, %f10072, 0f40400000;
	add.f32 	%f10076, %f10075, 0fC1000000;
	add.f32 	%f10077, %f10074, 0f40800000;
	add.f32 	%f10078, %f10077, 0f40C00000;
	add.f32 	%f10079, %f10076, 0f40400000;
	add.f32 	%f10080, %f10079, 0fC1000000;
	add.f32 	%f10081, %f10078, 0f40800000;
	add.f32 	%f10082, %f10081, 0f40C00000;
	add.f32 	%f10083, %f10080, 0f40400000;
	add.f32 	%f10084, %f10083, 0fC1000000;
	add.f32 	%f10085, %f10082, 0f40800000;
	add.f32 	%f10086, %f10085, 0f40C00000;
	add.f32 	%f10087, %f10084, 0f40400000;
	add.f32 	%f10088, %f10087, 0fC1000000;
	add.f32 	%f10089, %f10086, 0f40800000;
	add.f32 	%f10090, %f10089, 0f40C00000;
	add.f32 	%f10091, %f10088, 0f40400000;
	add.f32 	%f10092, %f10091, 0fC1000000;
	add.f32 	%f10093, %f10090, 0f40800000;
	add.f32 	%f10094, %f10093, 0f40C00000;
	add.f32 	%f10095, %f10092, 0f40400000;
	add.f32 	%f10096, %f10095, 0fC1000000;
	add.f32 	%f10097, %f10094, 0f40800000;
	add.f32 	%f10098, %f10097, 0f40C00000;
	add.f32 	%f10099, %f10096, 0f40400000;
	add.f32 	%f10100, %f10099, 0fC1000000;
	add.f32 	%f10101, %f10098, 0f40800000;
	add.f32 	%f10102, %f10101, 0f40C00000;
	add.f32 	%f10103, %f10100, 0f40400000;
	add.f32 	%f10104, %f10103, 0fC1000000;
	add.f32 	%f10105, %f10102, 0f40800000;
	add.f32 	%f10106, %f10105, 0f40C00000;
	add.f32 	%f10107, %f10104, 0f40400000;
	add.f32 	%f10108, %f10107, 0fC1000000;
	add.f32 	%f10109, %f10106, 0f40800000;
	add.f32 	%f10110, %f10109, 0f40C00000;
	add.f32 	%f10111, %f10108, 0f40400000;
	add.f32 	%f10112, %f10111, 0fC1000000;
	add.f32 	%f10113, %f10110, 0f40800000;
	add.f32 	%f10114, %f10113, 0f40C00000;
	add.f32 	%f10115, %f10112, 0f40400000;
	add.f32 	%f10116, %f10115, 0fC1000000;
	add.f32 	%f10117, %f10114, 0f40800000;
	add.f32 	%f10118, %f10117, 0f40C00000;
	add.f32 	%f10119, %f10116, 0f40400000;
	add.f32 	%f10120, %f10119, 0fC1000000;
	add.f32 	%f10121, %f10118, 0f40800000;
	add.f32 	%f10122, %f10121, 0f40C00000;
	add.f32 	%f10123, %f10120, 0f40400000;
	add.f32 	%f10124, %f10123, 0fC1000000;
	add.f32 	%f10125, %f10122, 0f40800000;
	add.f32 	%f10126, %f10125, 0f40C00000;
	add.f32 	%f10127, %f10124, 0f40400000;
	add.f32 	%f10128, %f10127, 0fC1000000;
	add.f32 	%f10129, %f10126, 0f40800000;
	add.f32 	%f10130, %f10129, 0f40C00000;
	add.f32 	%f10131, %f10128, 0f40400000;
	add.f32 	%f10132, %f10131, 0fC1000000;
	add.f32 	%f10133, %f10130, 0f40800000;
	add.f32 	%f10134, %f10133, 0f40C00000;
	add.f32 	%f10135, %f10132, 0f40400000;
	add.f32 	%f10136, %f10135, 0fC1000000;
	add.f32 	%f10137, %f10134, 0f40800000;
	add.f32 	%f10138, %f10137, 0f40C00000;
	add.f32 	%f10139, %f10136, 0f40400000;
	add.f32 	%f10140, %f10139, 0fC1000000;
	add.f32 	%f10141, %f10138, 0f40800000;
	add.f32 	%f10142, %f10141, 0f40C00000;
	add.f32 	%f10143, %f10140, 0f40400000;
	add.f32 	%f10144, %f10143, 0fC1000000;
	add.f32 	%f10145, %f10142, 0f40800000;
	add.f32 	%f10146, %f10145, 0f40C00000;
	add.f32 	%f10147, %f10144, 0f40400000;
	add.f32 	%f10148, %f10147, 0fC1000000;
	add.f32 	%f10149, %f10146, 0f40800000;
	add.f32 	%f10150, %f10149, 0f40C00000;
	add.f32 	%f10151, %f10148, 0f40400000;
	add.f32 	%f10152, %f10151, 0fC1000000;
	add.f32 	%f10153, %f10150, 0f40800000;
	add.f32 	%f10154, %f10153, 0f40C00000;
	add.f32 	%f10155, %f10152, 0f40400000;
	add.f32 	%f10156, %f10155, 0fC1000000;
	add.f32 	%f10157, %f10154, 0f40800000;
	add.f32 	%f10158, %f10157, 0f40C00000;
	add.f32 	%f10159, %f10156, 0f40400000;
	add.f32 	%f10160, %f10159, 0fC1000000;
	add.f32 	%f10161, %f10158, 0f40800000;
	add.f32 	%f10162, %f10161, 0f40C00000;
	add.f32 	%f10163, %f10160, 0f40400000;
	add.f32 	%f10164, %f10163, 0fC1000000;
	add.f32 	%f10165, %f10162, 0f40800000;
	add.f32 	%f10166, %f10165, 0f40C00000;
	add.f32 	%f10167, %f10164, 0f40400000;
	add.f32 	%f10168, %f10167, 0fC1000000;
	add.f32 	%f10169, %f10166, 0f40800000;
	add.f32 	%f10170, %f10169, 0f40C00000;
	add.f32 	%f10171, %f10168, 0f40400000;
	add.f32 	%f10172, %f10171, 0fC1000000;
	add.f32 	%f10173, %f10170, 0f40800000;
	add.f32 	%f10174, %f10173, 0f40C00000;
	add.f32 	%f10175, %f10172, 0f40400000;
	add.f32 	%f10176, %f10175, 0fC1000000;
	add.f32 	%f10177, %f10174, 0f40800000;
	add.f32 	%f10178, %f10177, 0f40C00000;
	add.f32 	%f10179, %f10176, 0f40400000;
	add.f32 	%f10180, %f10179, 0fC1000000;
	add.f32 	%f10181, %f10178, 0f40800000;
	add.f32 	%f10182, %f10181, 0f40C00000;
	add.f32 	%f10183, %f10180, 0f40400000;
	add.f32 	%f10184, %f10183, 0fC1000000;
	add.f32 	%f10185, %f10182, 0f40800000;
	add.f32 	%f10186, %f10185, 0f40C00000;
	add.f32 	%f10187, %f10184, 0f40400000;
	add.f32 	%f10188, %f10187, 0fC1000000;
	add.f32 	%f10189, %f10186, 0f40800000;
	add.f32 	%f10190, %f10189, 0f40C00000;
	add.f32 	%f10191, %f10188, 0f40400000;
	add.f32 	%f10192, %f10191, 0fC1000000;
	add.f32 	%f10193, %f10190, 0f40800000;
	add.f32 	%f10194, %f10193, 0f40C00000;
	add.f32 	%f10195, %f10192, 0f40400000;
	add.f32 	%f10196, %f10195, 0fC1000000;
	add.f32 	%f10197, %f10194, 0f40800000;
	add.f32 	%f10198, %f10197, 0f40C00000;
	add.f32 	%f10199, %f10196, 0f40400000;
	add.f32 	%f10200, %f10199, 0fC1000000;
	add.f32 	%f10201, %f10198, 0f40800000;
	add.f32 	%f10202, %f10201, 0f40C00000;
	add.f32 	%f10203, %f10200, 0f40400000;
	add.f32 	%f10204, %f10203, 0fC1000000;
	add.f32 	%f10205, %f10202, 0f40800000;
	add.f32 	%f10206, %f10205, 0f40C00000;
	add.f32 	%f10207, %f10204, 0f40400000;
	add.f32 	%f10208, %f10207, 0fC1000000;
	add.f32 	%f10209, %f10206, 0f40800000;
	add.f32 	%f10210, %f10209, 0f40C00000;
	add.f32 	%f10211, %f10208, 0f40400000;
	add.f32 	%f10212, %f10211, 0fC1000000;
	add.f32 	%f10213, %f10210, 0f40800000;
	add.f32 	%f10214, %f10213, 0f40C00000;
	add.f32 	%f10215, %f10212, 0f40400000;
	add.f32 	%f10216, %f10215, 0fC1000000;
	add.f32 	%f10217, %f10214, 0f40800000;
	add.f32 	%f10218, %f10217, 0f40C00000;
	add.f32 	%f10219, %f10216, 0f40400000;
	add.f32 	%f10220, %f10219, 0fC1000000;
	add.f32 	%f10221, %f10218, 0f40800000;
	add.f32 	%f10222, %f10221, 0f40C00000;
	add.f32 	%f10223, %f10220, 0f40400000;
	add.f32 	%f10224, %f10223, 0fC1000000;
	add.f32 	%f10225, %f10222, 0f40800000;
	add.f32 	%f10226, %f10225, 0f40C00000;
	add.f32 	%f10227, %f10224, 0f40400000;
	add.f32 	%f10228, %f10227, 0fC1000000;
	add.f32 	%f10229, %f10226, 0f40800000;
	add.f32 	%f10230, %f10229, 0f40C00000;
	add.f32 	%f10231, %f10228, 0f40400000;
	add.f32 	%f10232, %f10231, 0fC1000000;
	add.f32 	%f10233, %f10230, 0f40800000;
	add.f32 	%f10234, %f10233, 0f40C00000;
	add.f32 	%f10235, %f10232, 0f40400000;
	add.f32 	%f10236, %f10235, 0fC1000000;
	add.f32 	%f10237, %f10234, 0f40800000;
	add.f32 	%f10238, %f10237, 0f40C00000;
	add.f32 	%f10239, %f10236, 0f40400000;
	add.f32 	%f10240, %f10239, 0fC1000000;
	add.f32 	%f10241, %f10238, 0f40800000;
	add.f32 	%f10242, %f10241, 0f40C00000;
	add.f32 	%f10243, %f10240, 0f40400000;
	add.f32 	%f10244, %f10243, 0fC1000000;
	add.f32 	%f10245, %f10242, 0f40800000;
	add.f32 	%f10246, %f10245, 0f40C00000;
	add.f32 	%f10247, %f10244, 0f40400000;
	add.f32 	%f10248, %f10247, 0fC1000000;
	add.f32 	%f10249, %f10246, 0f40800000;
	add.f32 	%f10250, %f10249, 0f40C00000;
	add.f32 	%f10251, %f10248, 0f40400000;
	add.f32 	%f10252, %f10251, 0fC1000000;
	add.f32 	%f10253, %f10250, 0f40800000;
	add.f32 	%f10254, %f10253, 0f40C00000;
	add.f32 	%f10255, %f10252, 0f40400000;
	add.f32 	%f10256, %f10255, 0fC1000000;
	add.f32 	%f10257, %f10254, 0f40800000;
	add.f32 	%f10258, %f10257, 0f40C00000;
	add.f32 	%f10259, %f10256, 0f40400000;
	add.f32 	%f10260, %f10259, 0fC1000000;
	add.f32 	%f10261, %f10258, 0f40800000;
	add.f32 	%f10262, %f10261, 0f40C00000;
	add.f32 	%f10263, %f10260, 0f40400000;
	add.f32 	%f10264, %f10263, 0fC1000000;
	add.f32 	%f10265, %f10262, 0f40800000;
	add.f32 	%f10266, %f10265, 0f40C00000;
	add.f32 	%f10267, %f10264, 0f40400000;
	add.f32 	%f10268, %f10267, 0fC1000000;
	add.f32 	%f10269, %f10266, 0f40800000;
	add.f32 	%f10270, %f10269, 0f40C00000;
	add.f32 	%f10271, %f10268, 0f40400000;
	add.f32 	%f10272, %f10271, 0fC1000000;
	add.f32 	%f10273, %f10270, 0f40800000;
	add.f32 	%f10274, %f10273, 0f40C00000;
	add.f32 	%f10275, %f10272, 0f40400000;
	add.f32 	%f10276, %f10275, 0fC1000000;
	add.f32 	%f10277, %f10274, 0f40800000;
	add.f32 	%f10278, %f10277, 0f40C00000;
	add.f32 	%f10279, %f10276, 0f40400000;
	add.f32 	%f10280, %f10279, 0fC1000000;
	add.f32 	%f10281, %f10278, 0f40800000;
	add.f32 	%f10282, %f10281, 0f40C00000;
	add.f32 	%f10283, %f10280, 0f40400000;
	add.f32 	%f10284, %f10283, 0fC1000000;
	add.f32 	%f10285, %f10282, 0f40800000;
	add.f32 	%f10286, %f10285, 0f40C00000;
	add.f32 	%f10287, %f10284, 0f40400000;
	add.f32 	%f10288, %f10287, 0fC1000000;
	add.f32 	%f10289, %f10286, 0f40800000;
	add.f32 	%f10290, %f10289, 0f40C00000;
	add.f32 	%f10291, %f10288, 0f40400000;
	add.f32 	%f10292, %f10291, 0fC1000000;
	add.f32 	%f10293, %f10290, 0f40800000;
	add.f32 	%f10294, %f10293, 0f40C00000;
	add.f32 	%f10295, %f10292, 0f40400000;
	add.f32 	%f10296, %f10295, 0fC1000000;
	add.f32 	%f10297, %f10294, 0f40800000;
	add.f32 	%f10298, %f10297, 0f40C00000;
	add.f32 	%f10299, %f10296, 0f40400000;
	add.f32 	%f10300, %f10299, 0fC1000000;
	add.f32 	%f10301, %f10298, 0f40800000;
	add.f32 	%f10302, %f10301, 0f40C00000;
	add.f32 	%f10303, %f10300, 0f40400000;
	add.f32 	%f10304, %f10303, 0fC1000000;
	add.f32 	%f10305, %f10302, 0f40800000;
	add.f32 	%f10306, %f10305, 0f40C00000;
	add.f32 	%f10307, %f10304, 0f40400000;
	add.f32 	%f10308, %f10307, 0fC1000000;
	add.f32 	%f10309, %f10306, 0f40800000;
	add.f32 	%f10310, %f10309, 0f40C00000;
	add.f32 	%f10311, %f10308, 0f40400000;
	add.f32 	%f10312, %f10311, 0fC1000000;
	add.f32 	%f10313, %f10310, 0f40800000;
	add.f32 	%f10314, %f10313, 0f40C00000;
	add.f32 	%f10315, %f10312, 0f40400000;
	add.f32 	%f10316, %f10315, 0fC1000000;
	add.f32 	%f10317, %f10314, 0f40800000;
	add.f32 	%f10318, %f10317, 0f40C00000;
	add.f32 	%f10319, %f10316, 0f40400000;
	add.f32 	%f10320, %f10319, 0fC1000000;
	add.f32 	%f10321, %f10318, 0f40800000;
	add.f32 	%f10322, %f10321, 0f40C00000;
	add.f32 	%f10323, %f10320, 0f40400000;
	add.f32 	%f10324, %f10323, 0fC1000000;
	add.f32 	%f10325, %f10322, 0f40800000;
	add.f32 	%f10326, %f10325, 0f40C00000;
	add.f32 	%f10327, %f10324, 0f40400000;
	add.f32 	%f10328, %f10327, 0fC1000000;
	add.f32 	%f10329, %f10326, 0f40800000;
	add.f32 	%f10330, %f10329, 0f40C00000;
	add.f32 	%f10331, %f10328, 0f40400000;
	add.f32 	%f10332, %f10331, 0fC1000000;
	add.f32 	%f10333, %f10330, 0f40800000;
	add.f32 	%f10334, %f10333, 0f40C00000;
	add.f32 	%f10335, %f10332, 0f40400000;
	add.f32 	%f10336, %f10335, 0fC1000000;
	add.f32 	%f10337, %f10334, 0f40800000;
	add.f32 	%f10338, %f10337, 0f40C00000;
	add.f32 	%f10339, %f10336, 0f40400000;
	add.f32 	%f10340, %f10339, 0fC1000000;
	add.f32 	%f10341, %f10338, 0f40800000;
	add.f32 	%f10342, %f10341, 0f40C00000;
	add.f32 	%f10343, %f10340, 0f40400000;
	add.f32 	%f10344, %f10343, 0fC1000000;
	add.f32 	%f10345, %f10342, 0f40800000;
	add.f32 	%f10346, %f10345, 0f40C00000;
	add.f32 	%f10347, %f10344, 0f40400000;
	add.f32 	%f10348, %f10347, 0fC1000000;
	add.f32 	%f10349, %f10346, 0f40800000;
	add.f32 	%f10350, %f10349, 0f40C00000;
	add.f32 	%f10351, %f10348, 0f40400000;
	add.f32 	%f10352, %f10351, 0fC1000000;
	add.f32 	%f10353, %f10350, 0f40800000;
	add.f32 	%f10354, %f10353, 0f40C00000;
	add.f32 	%f10355, %f10352, 0f40400000;
	add.f32 	%f10356, %f10355, 0fC1000000;
	add.f32 	%f10357, %f10354, 0f40800000;
	add.f32 	%f10358, %f10357, 0f40C00000;
	add.f32 	%f10359, %f10356, 0f40400000;
	add.f32 	%f10360, %f10359, 0fC1000000;
	add.f32 	%f10361, %f10358, 0f40800000;
	add.f32 	%f10362, %f10361, 0f40C00000;
	add.f32 	%f10363, %f10360, 0f40400000;
	add.f32 	%f10364, %f10363, 0fC1000000;
	add.f32 	%f10365, %f10362, 0f40800000;
	add.f32 	%f10366, %f10365, 0f40C00000;
	add.f32 	%f10367, %f10364, 0f40400000;
	add.f32 	%f10368, %f10367, 0fC1000000;
	add.f32 	%f10369, %f10366, 0f40800000;
	add.f32 	%f10370, %f10369, 0f40C00000;
	add.f32 	%f10371, %f10368, 0f40400000;
	add.f32 	%f10372, %f10371, 0fC1000000;
	add.f32 	%f10373, %f10370, 0f40800000;
	add.f32 	%f10374, %f10373, 0f40C00000;
	add.f32 	%f10375, %f10372, 0f40400000;
	add.f32 	%f10376, %f10375, 0fC1000000;
	add.f32 	%f10377, %f10374, 0f40800000;
	add.f32 	%f10378, %f10377, 0f40C00000;
	add.f32 	%f10379, %f10376, 0f40400000;
	add.f32 	%f10380, %f10379, 0fC1000000;
	add.f32 	%f10381, %f10378, 0f40800000;
	add.f32 	%f10382, %f10381, 0f40C00000;
	add.f32 	%f10383, %f10380, 0f40400000;
	add.f32 	%f10384, %f10383, 0fC1000000;
	add.f32 	%f10385, %f10382, 0f40800000;
	add.f32 	%f10386, %f10385, 0f40C00000;
	add.f32 	%f10387, %f10384, 0f40400000;
	add.f32 	%f10388, %f10387, 0fC1000000;
	add.f32 	%f10389, %f10386, 0f40800000;
	add.f32 	%f10390, %f10389, 0f40C00000;
	add.f32 	%f10391, %f10388, 0f40400000;
	add.f32 	%f10392, %f10391, 0fC1000000;
	add.f32 	%f10393, %f10390, 0f40800000;
	add.f32 	%f10394, %f10393, 0f40C00000;
	add.f32 	%f10395, %f10392, 0f40400000;
	add.f32 	%f10396, %f10395, 0fC1000000;
	add.f32 	%f10397, %f10394, 0f40800000;
	add.f32 	%f10398, %f10397, 0f40C00000;
	add.f32 	%f10399, %f10396, 0f40400000;
	add.f32 	%f10400, %f10399, 0fC1000000;
	add.f32 	%f10401, %f10398, 0f40800000;
	add.f32 	%f10402, %f10401, 0f40C00000;
	add.f32 	%f10403, %f10400, 0f40400000;
	add.f32 	%f10404, %f10403, 0fC1000000;
	add.f32 	%f10405, %f10402, 0f40800000;
	add.f32 	%f10406, %f10405, 0f40C00000;
	add.f32 	%f10407, %f10404, 0f40400000;
	add.f32 	%f10408, %f10407, 0fC1000000;
	add.f32 	%f10409, %f10406, 0f40800000;
	add.f32 	%f10410, %f10409, 0f40C00000;
	add.f32 	%f10411, %f10408, 0f40400000;
	add.f32 	%f10412, %f10411, 0fC1000000;
	add.f32 	%f10413, %f10410, 0f40800000;
	add.f32 	%f10414, %f10413, 0f40C00000;
	add.f32 	%f10415, %f10412, 0f40400000;
	add.f32 	%f10416, %f10415, 0fC1000000;
	add.f32 	%f10417, %f10414, 0f40800000;
	add.f32 	%f10418, %f10417, 0f40C00000;
	add.f32 	%f10419, %f10416, 0f40400000;
	add.f32 	%f10420, %f10419, 0fC1000000;
	add.f32 	%f10421, %f10418, 0f40800000;
	add.f32 	%f10422, %f10421, 0f40C00000;
	add.f32 	%f10423, %f10420, 0f40400000;
	add.f32 	%f10424, %f10423, 0fC1000000;
	add.f32 	%f10425, %f10422, 0f40800000;
	add.f32 	%f10426, %f10425, 0f40C00000;
	add.f32 	%f10427, %f10424, 0f40400000;
	add.f32 	%f10428, %f10427, 0fC1000000;
	add.f32 	%f10429, %f10426, 0f40800000;
	add.f32 	%f10430, %f10429, 0f40C00000;
	add.f32 	%f10431, %f10428, 0f40400000;
	add.f32 	%f10432, %f10431, 0fC1000000;
	add.f32 	%f10433, %f10430, 0f40800000;
	add.f32 	%f10434, %f10433, 0f40C00000;
	add.f32 	%f10435, %f10432, 0f40400000;
	add.f32 	%f10436, %f10435, 0fC1000000;
	add.f32 	%f10437, %f10434, 0f40800000;
	add.f32 	%f10438, %f10437, 0f40C00000;
	add.f32 	%f10439, %f10436, 0f40400000;
	add.f32 	%f10440, %f10439, 0fC1000000;
	add.f32 	%f10441, %f10438, 0f40800000;
	add.f32 	%f10442, %f10441, 0f40C00000;
	add.f32 	%f10443, %f10440, 0f40400000;
	add.f32 	%f10444, %f10443, 0fC1000000;
	add.f32 	%f10445, %f10442, 0f40800000;
	add.f32 	%f10446, %f10445, 0f40C00000;
	add.f32 	%f10447, %f10444, 0f40400000;
	add.f32 	%f10448, %f10447, 0fC1000000;
	add.f32 	%f10449, %f10446, 0f40800000;
	add.f32 	%f10450, %f10449, 0f40C00000;
	add.f32 	%f10451, %f10448, 0f40400000;
	add.f32 	%f10452, %f10451, 0fC1000000;
	add.f32 	%f10453, %f10450, 0f40800000;
	add.f32 	%f10454, %f10453, 0f40C00000;
	add.f32 	%f10455, %f10452, 0f40400000;
	add.f32 	%f10456, %f10455, 0fC1000000;
	add.f32 	%f10457, %f10454, 0f40800000;
	add.f32 	%f10458, %f10457, 0f40C00000;
	add.f32 	%f10459, %f10456, 0f40400000;
	add.f32 	%f10460, %f10459, 0fC1000000;
	add.f32 	%f10461, %f10458, 0f40800000;
	add.f32 	%f10462, %f10461, 0f40C00000;
	add.f32 	%f10463, %f10460, 0f40400000;
	add.f32 	%f10464, %f10463, 0fC1000000;
	add.f32 	%f10465, %f10462, 0f40800000;
	add.f32 	%f10466, %f10465, 0f40C00000;
	add.f32 	%f10467, %f10464, 0f40400000;
	add.f32 	%f10468, %f10467, 0fC1000000;
	add.f32 	%f10469, %f10466, 0f40800000;
	add.f32 	%f10470, %f10469, 0f40C00000;
	add.f32 	%f10471, %f10468, 0f40400000;
	add.f32 	%f10472, %f10471, 0fC1000000;
	add.f32 	%f10473, %f10470, 0f40800000;
	add.f32 	%f10474, %f10473, 0f40C00000;
	add.f32 	%f10475, %f10472, 0f40400000;
	add.f32 	%f10476, %f10475, 0fC1000000;
	add.f32 	%f10477, %f10474, 0f40800000;
	add.f32 	%f10478, %f10477, 0f40C00000;
	add.f32 	%f10479, %f10476, 0f40400000;
	add.f32 	%f10480, %f10479, 0fC1000000;
	add.f32 	%f10481, %f10478, 0f40800000;
	add.f32 	%f10482, %f10481, 0f40C00000;
	add.f32 	%f10483, %f10480, 0f40400000;
	add.f32 	%f10484, %f10483, 0fC1000000;
	add.f32 	%f10485, %f10482, 0f40800000;
	add.f32 	%f10486, %f10485, 0f40C00000;
	add.f32 	%f10487, %f10484, 0f40400000;
	add.f32 	%f10488, %f10487, 0fC1000000;
	add.f32 	%f10489, %f10486, 0f40800000;
	add.f32 	%f10490, %f10489, 0f40C00000;
	add.f32 	%f10491, %f10488, 0f40400000;
	add.f32 	%f10492, %f10491, 0fC1000000;
	add.f32 	%f10493, %f10490, 0f40800000;
	add.f32 	%f10494, %f10493, 0f40C00000;
	add.f32 	%f10495, %f10492, 0f40400000;
	add.f32 	%f10496, %f10495, 0fC1000000;
	add.f32 	%f10497, %f10494, 0f40800000;
	add.f32 	%f10498, %f10497, 0f40C00000;
	add.f32 	%f10499, %f10496, 0f40400000;
	add.f32 	%f10500, %f10499, 0fC1000000;
	add.f32 	%f10501, %f10498, 0f40800000;
	add.f32 	%f10502, %f10501, 0f40C00000;
	add.f32 	%f10503, %f10500, 0f40400000;
	add.f32 	%f10504, %f10503, 0fC1000000;
	add.f32 	%f10505, %f10502, 0f40800000;
	add.f32 	%f10506, %f10505, 0f40C00000;
	add.f32 	%f10507, %f10504, 0f40400000;
	add.f32 	%f10508, %f10507, 0fC1000000;
	add.f32 	%f10509, %f10506, 0f40800000;
	add.f32 	%f10510, %f10509, 0f40C00000;
	add.f32 	%f10511, %f10508, 0f40400000;
	add.f32 	%f10512, %f10511, 0fC1000000;
	add.f32 	%f10513, %f10510, 0f40800000;
	add.f32 	%f10514, %f10513, 0f40C00000;
	add.f32 	%f10515, %f10512, 0f40400000;
	add.f32 	%f10516, %f10515, 0fC1000000;
	add.f32 	%f10517, %f10514, 0f40800000;
	add.f32 	%f10518, %f10517, 0f40C00000;
	add.f32 	%f10519, %f10516, 0f40400000;
	add.f32 	%f10520, %f10519, 0fC1000000;
	add.f32 	%f10521, %f10518, 0f40800000;
	add.f32 	%f10522, %f10521, 0f40C00000;
	add.f32 	%f10523, %f10520, 0f40400000;
	add.f32 	%f10524, %f10523, 0fC1000000;
	add.f32 	%f10525, %f10522, 0f40800000;
	add.f32 	%f10526, %f10525, 0f40C00000;
	add.f32 	%f10527, %f10524, 0f40400000;
	add.f32 	%f10528, %f10527, 0fC1000000;
	add.f32 	%f10529, %f10526, 0f40800000;
	add.f32 	%f10530, %f10529, 0f40C00000;
	add.f32 	%f10531, %f10528, 0f40400000;
	add.f32 	%f10532, %f10531, 0fC1000000;
	add.f32 	%f10533, %f10530, 0f40800000;
	add.f32 	%f10534, %f10533, 0f40C00000;
	add.f32 	%f10535, %f10532, 0f40400000;
	add.f32 	%f10536, %f10535, 0fC1000000;
	add.f32 	%f10537, %f10534, 0f40800000;
	add.f32 	%f10538, %f10537, 0f40C00000;
	add.f32 	%f10539, %f10536, 0f40400000;
	add.f32 	%f10540, %f10539, 0fC1000000;
	add.f32 	%f10541, %f10538, 0f40800000;
	add.f32 	%f10542, %f10541, 0f40C00000;
	add.f32 	%f10543, %f10540, 0f40400000;
	add.f32 	%f10544, %f10543, 0fC1000000;
	add.f32 	%f10545, %f10542, 0f40800000;
	add.f32 	%f10546, %f10545, 0f40C00000;
	add.f32 	%f10547, %f10544, 0f40400000;
	add.f32 	%f10548, %f10547, 0fC1000000;
	add.f32 	%f10549, %f10546, 0f40800000;
	add.f32 	%f10550, %f10549, 0f40C00000;
	add.f32 	%f10551, %f10548, 0f40400000;
	add.f32 	%f10552, %f10551, 0fC1000000;
	add.f32 	%f10553, %f10550, 0f40800000;
	add.f32 	%f10554, %f10553, 0f40C00000;
	add.f32 	%f10555, %f10552, 0f40400000;
	add.f32 	%f10556, %f10555, 0fC1000000;
	add.f32 	%f10557, %f10554, 0f40800000;
	add.f32 	%f10558, %f10557, 0f40C00000;
	add.f32 	%f10559, %f10556, 0f40400000;
	add.f32 	%f10560, %f10559, 0fC1000000;
	add.f32 	%f10561, %f10558, 0f40800000;
	add.f32 	%f10562, %f10561, 0f40C00000;
	add.f32 	%f10563, %f10560, 0f40400000;
	add.f32 	%f10564, %f10563, 0fC1000000;
	add.f32 	%f10565, %f10562, 0f40800000;
	add.f32 	%f10566, %f10565, 0f40C00000;
	add.f32 	%f10567, %f10564, 0f40400000;
	add.f32 	%f10568, %f10567, 0fC1000000;
	add.f32 	%f10569, %f10566, 0f40800000;
	add.f32 	%f10570, %f10569, 0f40C00000;
	add.f32 	%f10571, %f10568, 0f40400000;
	add.f32 	%f10572, %f10571, 0fC1000000;
	add.f32 	%f10573, %f10570, 0f40800000;
	add.f32 	%f10574, %f10573, 0f40C00000;
	add.f32 	%f10575, %f10572, 0f40400000;
	add.f32 	%f10576, %f10575, 0fC1000000;
	add.f32 	%f10577, %f10574, 0f40800000;
	add.f32 	%f10578, %f10577, 0f40C00000;
	add.f32 	%f10579, %f10576, 0f40400000;
	add.f32 	%f10580, %f10579, 0fC1000000;
	add.f32 	%f10581, %f10578, 0f40800000;
	add.f32 	%f10582, %f10581, 0f40C00000;
	add.f32 	%f10583, %f10580, 0f40400000;
	add.f32 	%f10584, %f10583, 0fC1000000;
	add.f32 	%f10585, %f10582, 0f40800000;
	add.f32 	%f10586, %f10585, 0f40C00000;
	add.f32 	%f10587, %f10584, 0f40400000;
	add.f32 	%f10588, %f10587, 0fC1000000;
	add.f32 	%f10589, %f10586, 0f40800000;
	add.f32 	%f10590, %f10589, 0f40C00000;
	add.f32 	%f10591, %f10588, 0f40400000;
	add.f32 	%f10592, %f10591, 0fC1000000;
	add.f32 	%f10593, %f10590, 0f40800000;
	add.f32 	%f10594, %f10593, 0f40C00000;
	add.f32 	%f10595, %f10592, 0f40400000;
	add.f32 	%f10596, %f10595, 0fC1000000;
	add.f32 	%f10597, %f10594, 0f40800000;
	add.f32 	%f10598, %f10597, 0f40C00000;
	add.f32 	%f10599, %f10596, 0f40400000;
	add.f32 	%f10600, %f10599, 0fC1000000;
	add.f32 	%f10601, %f10598, 0f40800000;
	add.f32 	%f10602, %f10601, 0f40C00000;
	add.f32 	%f10603, %f10600, 0f40400000;
	add.f32 	%f10604, %f10603, 0fC1000000;
	add.f32 	%f10605, %f10602, 0f40800000;
	add.f32 	%f10606, %f10605, 0f40C00000;
	add.f32 	%f10607, %f10604, 0f40400000;
	add.f32 	%f10608, %f10607, 0fC1000000;
	add.f32 	%f10609, %f10606, 0f40800000;
	add.f32 	%f10610, %f10609, 0f40C00000;
	add.f32 	%f10611, %f10608, 0f40400000;
	add.f32 	%f10612, %f10611, 0fC1000000;
	add.f32 	%f10613, %f10610, 0f40800000;
	add.f32 	%f10614, %f10613, 0f40C00000;
	add.f32 	%f10615, %f10612, 0f40400000;
	add.f32 	%f10616, %f10615, 0fC1000000;
	add.f32 	%f10617, %f10614, 0f40800000;
	add.f32 	%f10618, %f10617, 0f40C00000;
	add.f32 	%f10619, %f10616, 0f40400000;
	add.f32 	%f10620, %f10619, 0fC1000000;
	add.f32 	%f10621, %f10618, 0f40800000;
	add.f32 	%f10622, %f10621, 0f40C00000;
	add.f32 	%f10623, %f10620, 0f40400000;
	add.f32 	%f10624, %f10623, 0fC1000000;
	add.f32 	%f10625, %f10622, 0f40800000;
	add.f32 	%f10626, %f10625, 0f40C00000;
	add.f32 	%f10627, %f10624, 0f40400000;
	add.f32 	%f10628, %f10627, 0fC1000000;
	add.f32 	%f10629, %f10626, 0f40800000;
	add.f32 	%f10630, %f10629, 0f40C00000;
	add.f32 	%f10631, %f10628, 0f40400000;
	add.f32 	%f10632, %f10631, 0fC1000000;
	add.f32 	%f10633, %f10630, 0f40800000;
	add.f32 	%f10634, %f10633, 0f40C00000;
	add.f32 	%f10635, %f10632, 0f40400000;
	add.f32 	%f10636, %f10635, 0fC1000000;
	add.f32 	%f10637, %f10634, 0f40800000;
	add.f32 	%f10638, %f10637, 0f40C00000;
	add.f32 	%f10639, %f10636, 0f40400000;
	add.f32 	%f10640, %f10639, 0fC1000000;
	add.f32 	%f10641, %f10638, 0f40800000;
	add.f32 	%f10642, %f10641, 0f40C00000;
	add.f32 	%f10643, %f10640, 0f40400000;
	add.f32 	%f10644, %f10643, 0fC1000000;
	add.f32 	%f10645, %f10642, 0f40800000;
	add.f32 	%f10646, %f10645, 0f40C00000;
	add.f32 	%f10647, %f10644, 0f40400000;
	add.f32 	%f10648, %f10647, 0fC1000000;
	add.f32 	%f10649, %f10646, 0f40800000;
	add.f32 	%f10650, %f10649, 0f40C00000;
	add.f32 	%f10651, %f10648, 0f40400000;
	add.f32 	%f10652, %f10651, 0fC1000000;
	add.f32 	%f10653, %f10650, 0f40800000;
	add.f32 	%f10654, %f10653, 0f40C00000;
	add.f32 	%f10655, %f10652, 0f40400000;
	add.f32 	%f10656, %f10655, 0fC1000000;
	add.f32 	%f10657, %f10654, 0f40800000;
	add.f32 	%f10658, %f10657, 0f40C00000;
	add.f32 	%f10659, %f10656, 0f40400000;
	add.f32 	%f10660, %f10659, 0fC1000000;
	add.f32 	%f10661, %f10658, 0f40800000;
	add.f32 	%f10662, %f10661, 0f40C00000;
	add.f32 	%f10663, %f10660, 0f40400000;
	add.f32 	%f10664, %f10663, 0fC1000000;
	add.f32 	%f10665, %f10662, 0f40800000;
	add.f32 	%f10666, %f10665, 0f40C00000;
	add.f32 	%f10667, %f10664, 0f40400000;
	add.f32 	%f10668, %f10667, 0fC1000000;
	add.f32 	%f10669, %f10666, 0f40800000;
	add.f32 	%f10670, %f10669, 0f40C00000;
	add.f32 	%f10671, %f10668, 0f40400000;
	add.f32 	%f10672, %f10671, 0fC1000000;
	add.f32 	%f10673, %f10670, 0f40800000;
	add.f32 	%f10674, %f10673, 0f40C00000;
	add.f32 	%f10675, %f10672, 0f40400000;
	add.f32 	%f10676, %f10675, 0fC1000000;
	add.f32 	%f10677, %f10674, 0f40800000;
	add.f32 	%f10678, %f10677, 0f40C00000;
	add.f32 	%f10679, %f10676, 0f40400000;
	add.f32 	%f10680, %f10679, 0fC1000000;
	add.f32 	%f10681, %f10678, 0f40800000;
	add.f32 	%f10682, %f10681, 0f40C00000;
	add.f32 	%f10683, %f10680, 0f40400000;
	add.f32 	%f10684, %f10683, 0fC1000000;
	add.f32 	%f10685, %f10682, 0f40800000;
	add.f32 	%f10686, %f10685, 0f40C00000;
	add.f32 	%f10687, %f10684, 0f40400000;
	add.f32 	%f10688, %f10687, 0fC1000000;
	add.f32 	%f10689, %f10686, 0f40800000;
	add.f32 	%f10690, %f10689, 0f40C00000;
	add.f32 	%f10691, %f10688, 0f40400000;
	add.f32 	%f10692, %f10691, 0fC1000000;
	add.f32 	%f10693, %f10690, 0f40800000;
	add.f32 	%f10694, %f10693, 0f40C00000;
	add.f32 	%f10695, %f10692, 0f40400000;
	add.f32 	%f10696, %f10695, 0fC1000000;
	add.f32 	%f10697, %f10694, 0f40800000;
	add.f32 	%f10698, %f10697, 0f40C00000;
	add.f32 	%f10699, %f10696, 0f40400000;
	add.f32 	%f10700, %f10699, 0fC1000000;
	add.f32 	%f10701, %f10698, 0f40800000;
	add.f32 	%f10702, %f10701, 0f40C00000;
	add.f32 	%f10703, %f10700, 0f40400000;
	add.f32 	%f10704, %f10703, 0fC1000000;
	add.f32 	%f10705, %f10702, 0f40800000;
	add.f32 	%f10706, %f10705, 0f40C00000;
	add.f32 	%f10707, %f10704, 0f40400000;
	add.f32 	%f10708, %f10707, 0fC1000000;
	add.f32 	%f10709, %f10706, 0f40800000;
	add.f32 	%f10710, %f10709, 0f40C00000;
	add.f32 	%f10711, %f10708, 0f40400000;
	add.f32 	%f10712, %f10711, 0fC1000000;
	add.f32 	%f10713, %f10710, 0f40800000;
	add.f32 	%f10714, %f10713, 0f40C00000;
	add.f32 	%f10715, %f10712, 0f40400000;
	add.f32 	%f10716, %f10715, 0fC1000000;
	add.f32 	%f10717, %f10714, 0f40800000;
	add.f32 	%f10718, %f10717, 0f40C00000;
	add.f32 	%f10719, %f10716, 0f40400000;
	add.f32 	%f10720, %f10719, 0fC1000000;
	add.f32 	%f10721, %f10718, 0f40800000;
	add.f32 	%f10722, %f10721, 0f40C00000;
	add.f32 	%f10723, %f10720, 0f40400000;
	add.f32 	%f10724, %f10723, 0fC1000000;
	add.f32 	%f10725, %f10722, 0f40800000;
	add.f32 	%f10726, %f10725, 0f40C00000;
	add.f32 	%f10727, %f10724, 0f40400000;
	add.f32 	%f10728, %f10727, 0fC1000000;
	add.f32 	%f10729, %f10726, 0f40800000;
	add.f32 	%f10730, %f10729, 0f40C00000;
	add.f32 	%f10731, %f10728, 0f40400000;
	add.f32 	%f10732, %f10731, 0fC1000000;
	add.f32 	%f10733, %f10730, 0f40800000;
	add.f32 	%f10734, %f10733, 0f40C00000;
	add.f32 	%f10735, %f10732, 0f40400000;
	add.f32 	%f10736, %f10735, 0fC1000000;
	add.f32 	%f10737, %f10734, 0f40800000;
	add.f32 	%f10738, %f10737, 0f40C00000;
	add.f32 	%f10739, %f10736, 0f40400000;
	add.f32 	%f10740, %f10739, 0fC1000000;
	add.f32 	%f10741, %f10738, 0f40800000;
	add.f32 	%f10742, %f10741, 0f40C00000;
	add.f32 	%f10743, %f10740, 0f40400000;
	add.f32 	%f10744, %f10743, 0fC1000000;
	add.f32 	%f10745, %f10742, 0f40800000;
	add.f32 	%f10746, %f10745, 0f40C00000;
	add.f32 	%f10747, %f10744, 0f40400000;
	add.f32 	%f10748, %f10747, 0fC1000000;
	add.f32 	%f10749, %f10746, 0f40800000;
	add.f32 	%f10750, %f10749, 0f40C00000;
	add.f32 	%f10751, %f10748, 0f40400000;
	add.f32 	%f10752, %f10751, 0fC1000000;
	add.f32 	%f10753, %f10750, 0f40800000;
	add.f32 	%f10754, %f10753, 0f40C00000;
	add.f32 	%f10755, %f10752, 0f40400000;
	add.f32 	%f10756, %f10755, 0fC1000000;
	add.f32 	%f10757, %f10754, 0f40800000;
	add.f32 	%f10758, %f10757, 0f40C00000;
	add.f32 	%f10759, %f10756, 0f40400000;
	add.f32 	%f10760, %f10759, 0fC1000000;
	add.f32 	%f10761, %f10758, 0f40800000;
	add.f32 	%f10762, %f10761, 0f40C00000;
	add.f32 	%f10763, %f10760, 0f40400000;
	add.f32 	%f10764, %f10763, 0fC1000000;
	add.f32 	%f10765, %f10762, 0f40800000;
	add.f32 	%f10766, %f10765, 0f40C00000;
	add.f32 	%f10767, %f10764, 0f40400000;
	add.f32 	%f10768, %f10767, 0fC1000000;
	add.f32 	%f10769, %f10766, 0f40800000;
	add.f32 	%f10770, %f10769, 0f40C00000;
	add.f32 	%f10771, %f10768, 0f40400000;
	add.f32 	%f10772, %f10771, 0fC1000000;
	add.f32 	%f10773, %f10770, 0f40800000;
	add.f32 	%f10774, %f10773, 0f40C00000;
	add.f32 	%f10775, %f10772, 0f40400000;
	add.f32 	%f10776, %f10775, 0fC1000000;
	add.f32 	%f10777, %f10774, 0f40800000;
	add.f32 	%f10778, %f10777, 0f40C00000;
	add.f32 	%f10779, %f10776, 0f40400000;
	add.f32 	%f10780, %f10779, 0fC1000000;
	add.f32 	%f10781, %f10778, 0f40800000;
	add.f32 	%f10782, %f10781, 0f40C00000;
	add.f32 	%f10783, %f10780, 0f40400000;
	add.f32 	%f10784, %f10783, 0fC1000000;
	add.f32 	%f10785, %f10782, 0f40800000;
	add.f32 	%f10786, %f10785, 0f40C00000;
	add.f32 	%f10787, %f10784, 0f40400000;
	add.f32 	%f10788, %f10787, 0fC1000000;
	add.f32 	%f10789, %f10786, 0f40800000;
	add.f32 	%f10790, %f10789, 0f40C00000;
	add.f32 	%f10791, %f10788, 0f40400000;
	add.f32 	%f10792, %f10791, 0fC1000000;
	add.f32 	%f10793, %f10790, 0f40800000;
	add.f32 	%f10794, %f10793, 0f40C00000;
	add.f32 	%f10795, %f10792, 0f40400000;
	add.f32 	%f10796, %f10795, 0fC1000000;
	add.f32 	%f10797, %f10794, 0f40800000;
	add.f32 	%f10798, %f10797, 0f40C00000;
	add.f32 	%f10799, %f10796, 0f40400000;
	add.f32 	%f10800, %f10799, 0fC1000000;
	add.f32 	%f10801, %f10798, 0f40800000;
	add.f32 	%f10802, %f10801, 0f40C00000;
	add.f32 	%f10803, %f10800, 0f40400000;
	add.f32 	%f10804, %f10803, 0fC1000000;
	add.f32 	%f10805, %f10802, 0f40800000;
	add.f32 	%f10806, %f10805, 0f40C00000;
	add.f32 	%f10807, %f10804, 0f40400000;
	add.f32 	%f10808, %f10807, 0fC1000000;
	add.f32 	%f10809, %f10806, 0f40800000;
	add.f32 	%f10810, %f10809, 0f40C00000;
	add.f32 	%f10811, %f10808, 0f40400000;
	add.f32 	%f10812, %f10811, 0fC1000000;
	add.f32 	%f10813, %f10810, 0f40800000;
	add.f32 	%f10814, %f10813, 0f40C00000;
	add.f32 	%f10815, %f10812, 0f40400000;
	add.f32 	%f10816, %f10815, 0fC1000000;
	add.f32 	%f10817, %f10814, 0f40800000;
	add.f32 	%f10818, %f10817, 0f40C00000;
	add.f32 	%f10819, %f10816, 0f40400000;
	add.f32 	%f10820, %f10819, 0fC1000000;
	add.f32 	%f10821, %f10818, 0f40800000;
	add.f32 	%f10822, %f10821, 0f40C00000;
	add.f32 	%f10823, %f10820, 0f40400000;
	add.f32 	%f10824, %f10823, 0fC1000000;
	add.f32 	%f10825, %f10822, 0f40800000;
	add.f32 	%f10826, %f10825, 0f40C00000;
	add.f32 	%f10827, %f10824, 0f40400000;
	add.f32 	%f10828, %f10827, 0fC1000000;
	add.f32 	%f10829, %f10826, 0f40800000;
	add.f32 	%f10830, %f10829, 0f40C00000;
	add.f32 	%f10831, %f10828, 0f40400000;
	add.f32 	%f10832, %f10831, 0fC1000000;
	add.f32 	%f10833, %f10830, 0f40800000;
	add.f32 	%f10834, %f10833, 0f40C00000;
	add.f32 	%f10835, %f10832, 0f40400000;
	add.f32 	%f10836, %f10835, 0fC1000000;
	add.f32 	%f10837, %f10834, 0f40800000;
	add.f32 	%f10838, %f10837, 0f40C00000;
	add.f32 	%f10839, %f10836, 0f40400000;
	add.f32 	%f10840, %f10839, 0fC1000000;
	add.f32 	%f10841, %f10838, 0f40800000;
	add.f32 	%f10842, %f10841, 0f40C00000;
	add.f32 	%f10843, %f10840, 0f40400000;
	add.f32 	%f10844, %f10843, 0fC1000000;
	add.f32 	%f10845, %f10842, 0f40800000;
	add.f32 	%f10846, %f10845, 0f40C00000;
	add.f32 	%f10847, %f10844, 0f40400000;
	add.f32 	%f10848, %f10847, 0fC1000000;
	add.f32 	%f10849, %f10846, 0f40800000;
	add.f32 	%f10850, %f10849, 0f40C00000;
	add.f32 	%f10851, %f10848, 0f40400000;
	add.f32 	%f10852, %f10851, 0fC1000000;
	add.f32 	%f10853, %f10850, 0f40800000;
	add.f32 	%f10854, %f10853, 0f40C00000;
	add.f32 	%f10855, %f10852, 0f40400000;
	add.f32 	%f10856, %f10855, 0fC1000000;
	add.f32 	%f10857, %f10854, 0f40800000;
	add.f32 	%f10858, %f10857, 0f40C00000;
	add.f32 	%f10859, %f10856, 0f40400000;
	add.f32 	%f10860, %f10859, 0fC1000000;
	add.f32 	%f10861, %f10858, 0f40800000;
	add.f32 	%f10862, %f10861, 0f40C00000;
	add.f32 	%f10863, %f10860, 0f40400000;
	add.f32 	%f10864, %f10863, 0fC1000000;
	add.f32 	%f10865, %f10862, 0f40800000;
	add.f32 	%f10866, %f10865, 0f40C00000;
	add.f32 	%f10867, %f10864, 0f40400000;
	add.f32 	%f10868, %f10867, 0fC1000000;
	add.f32 	%f10869, %f10866, 0f40800000;
	add.f32 	%f10870, %f10869, 0f40C00000;
	add.f32 	%f10871, %f10868, 0f40400000;
	add.f32 	%f10872, %f10871, 0fC1000000;
	add.f32 	%f10873, %f10870, 0f40800000;
	add.f32 	%f10874, %f10873, 0f40C00000;
	add.f32 	%f10875, %f10872, 0f40400000;
	add.f32 	%f10876, %f10875, 0fC1000000;
	add.f32 	%f10877, %f10874, 0f40800000;
	add.f32 	%f10878, %f10877, 0f40C00000;
	add.f32 	%f10879, %f10876, 0f40400000;
	add.f32 	%f10880, %f10879, 0fC1000000;
	add.f32 	%f10881, %f10878, 0f40800000;
	add.f32 	%f10882, %f10881, 0f40C00000;
	add.f32 	%f10883, %f10880, 0f40400000;
	add.f32 	%f10884, %f10883, 0fC1000000;
	add.f32 	%f10885, %f10882, 0f40800000;
	add.f32 	%f10886, %f10885, 0f40C00000;
	add.f32 	%f10887, %f10884, 0f40400000;
	add.f32 	%f10888, %f10887, 0fC1000000;
	add.f32 	%f10889, %f10886, 0f40800000;
	add.f32 	%f10890, %f10889, 0f40C00000;
	add.f32 	%f10891, %f10888, 0f40400000;
	add.f32 	%f10892, %f10891, 0fC1000000;
	add.f32 	%f10893, %f10890, 0f40800000;
	add.f32 	%f10894, %f10893, 0f40C00000;
	add.f32 	%f10895, %f10892, 0f40400000;
	add.f32 	%f10896, %f10895, 0fC1000000;
	add.f32 	%f10897, %f10894, 0f40800000;
	add.f32 	%f10898, %f10897, 0f40C00000;
	add.f32 	%f10899, %f10896, 0f40400000;
	add.f32 	%f10900, %f10899, 0fC1000000;
	add.f32 	%f10901, %f10898, 0f40800000;
	add.f32 	%f10902, %f10901, 0f40C00000;
	add.f32 	%f10903, %f10900, 0f40400000;
	add.f32 	%f10904, %f10903, 0fC1000000;
	add.f32 	%f10905, %f10902, 0f40800000;
	add.f32 	%f10906, %f10905, 0f40C00000;
	add.f32 	%f10907, %f10904, 0f40400000;
	add.f32 	%f10908, %f10907, 0fC1000000;
	add.f32 	%f10909, %f10906, 0f40800000;
	add.f32 	%f10910, %f10909, 0f40C00000;
	add.f32 	%f10911, %f10908, 0f40400000;
	add.f32 	%f10912, %f10911, 0fC1000000;
	add.f32 	%f10913, %f10910, 0f40800000;
	add.f32 	%f10914, %f10913, 0f40C00000;
	add.f32 	%f10915, %f10912, 0f40400000;
	add.f32 	%f10916, %f10915, 0fC1000000;
	add.f32 	%f10917, %f10914, 0f40800000;
	add.f32 	%f10918, %f10917, 0f40C00000;
	add.f32 	%f10919, %f10916, 0f40400000;
	add.f32 	%f10920, %f10919, 0fC1000000;
	add.f32 	%f10921, %f10918, 0f40800000;
	add.f32 	%f10922, %f10921, 0f40C00000;
	add.f32 	%f10923, %f10920, 0f40400000;
	add.f32 	%f10924, %f10923, 0fC1000000;
	add.f32 	%f10925, %f10922, 0f40800000;
	add.f32 	%f10926, %f10925, 0f40C00000;
	add.f32 	%f10927, %f10924, 0f40400000;
	add.f32 	%f10928, %f10927, 0fC1000000;
	add.f32 	%f10929, %f10926, 0f40800000;
	add.f32 	%f10930, %f10929, 0f40C00000;
	add.f32 	%f10931, %f10928, 0f40400000;
	add.f32 	%f10932, %f10931, 0fC1000000;
	add.f32 	%f10933, %f10930, 0f40800000;
	add.f32 	%f10934, %f10933, 0f40C00000;
	add.f32 	%f10935, %f10932, 0f40400000;
	add.f32 	%f10936, %f10935, 0fC1000000;
	add.f32 	%f10937, %f10934, 0f40800000;
	add.f32 	%f10938, %f10937, 0f40C00000;
	add.f32 	%f10939, %f10936, 0f40400000;
	add.f32 	%f10940, %f10939, 0fC1000000;
	add.f32 	%f10941, %f10938, 0f40800000;
	add.f32 	%f10942, %f10941, 0f40C00000;
	add.f32 	%f10943, %f10940, 0f40400000;
	add.f32 	%f10944, %f10943, 0fC1000000;
	add.f32 	%f10945, %f10942, 0f40800000;
	add.f32 	%f10946, %f10945, 0f40C00000;
	add.f32 	%f10947, %f10944, 0f40400000;
	add.f32 	%f10948, %f10947, 0fC1000000;
	add.f32 	%f10949, %f10946, 0f40800000;
	add.f32 	%f10950, %f10949, 0f40C00000;
	add.f32 	%f10951, %f10948, 0f40400000;
	add.f32 	%f10952, %f10951, 0fC1000000;
	add.f32 	%f10953, %f10950, 0f40800000;
	add.f32 	%f10954, %f10953, 0f40C00000;
	add.f32 	%f10955, %f10952, 0f40400000;
	add.f32 	%f10956, %f10955, 0fC1000000;
	add.f32 	%f10957, %f10954, 0f40800000;
	add.f32 	%f10958, %f10957, 0f40C00000;
	add.f32 	%f10959, %f10956, 0f40400000;
	add.f32 	%f10960, %f10959, 0fC1000000;
	add.f32 	%f10961, %f10958, 0f40800000;
	add.f32 	%f10962, %f10961, 0f40C00000;
	add.f32 	%f10963, %f10960, 0f40400000;
	add.f32 	%f10964, %f10963, 0fC1000000;
	add.f32 	%f10965, %f10962, 0f40800000;
	add.f32 	%f10966, %f10965, 0f40C00000;
	add.f32 	%f10967, %f10964, 0f40400000;
	add.f32 	%f10968, %f10967, 0fC1000000;
	add.f32 	%f10969, %f10966, 0f40800000;
	add.f32 	%f10970, %f10969, 0f40C00000;
	add.f32 	%f10971, %f10968, 0f40400000;
	add.f32 	%f10972, %f10971, 0fC1000000;
	add.f32 	%f10973, %f10970, 0f40800000;
	add.f32 	%f10974, %f10973, 0f40C00000;
	add.f32 	%f10975, %f10972, 0f40400000;
	add.f32 	%f10976, %f10975, 0fC1000000;
	add.f32 	%f10977, %f10974, 0f40800000;
	add.f32 	%f10978, %f10977, 0f40C00000;
	add.f32 	%f10979, %f10976, 0f40400000;
	add.f32 	%f10980, %f10979, 0fC1000000;
	add.f32 	%f10981, %f10978, 0f40800000;
	add.f32 	%f10982, %f10981, 0f40C00000;
	add.f32 	%f10983, %f10980, 0f40400000;
	add.f32 	%f10984, %f10983, 0fC1000000;
	add.f32 	%f10985, %f10982, 0f40800000;
	add.f32 	%f10986, %f10985, 0f40C00000;
	add.f32 	%f10987, %f10984, 0f40400000;
	add.f32 	%f10988, %f10987, 0fC1000000;
	add.f32 	%f10989, %f10986, 0f40800000;
	add.f32 	%f10990, %f10989, 0f40C00000;
	add.f32 	%f10991, %f10988, 0f40400000;
	add.f32 	%f10992, %f10991, 0fC1000000;
	add.f32 	%f10993, %f10990, 0f40800000;
	add.f32 	%f10994, %f10993, 0f40C00000;
	add.f32 	%f10995, %f10992, 0f40400000;
	add.f32 	%f10996, %f10995, 0fC1000000;
	add.f32 	%f10997, %f10994, 0f40800000;
	add.f32 	%f10998, %f10997, 0f40C00000;
	add.f32 	%f10999, %f10996, 0f40400000;
	add.f32 	%f11000, %f10999, 0fC1000000;
	add.f32 	%f11001, %f10998, 0f40800000;
	add.f32 	%f11002, %f11001, 0f40C00000;
	add.f32 	%f11003, %f11000, 0f40400000;
	add.f32 	%f11004, %f11003, 0fC1000000;
	add.f32 	%f11005, %f11002, 0f40800000;
	add.f32 	%f11006, %f11005, 0f40C00000;
	add.f32 	%f11007, %f11004, 0f40400000;
	add.f32 	%f11008, %f11007, 0fC1000000;
	add.f32 	%f11009, %f11006, 0f40800000;
	add.f32 	%f11010, %f11009, 0f40C00000;
	add.f32 	%f11011, %f11008, 0f40400000;
	add.f32 	%f11012, %f11011, 0fC1000000;
	add.f32 	%f11013, %f11010, 0f40800000;
	add.f32 	%f11014, %f11013, 0f40C00000;
	add.f32 	%f11015, %f11012, 0f40400000;
	add.f32 	%f11016, %f11015, 0fC1000000;
	add.f32 	%f11017, %f11014, 0f40800000;
	add.f32 	%f11018, %f11017, 0f40C00000;
	add.f32 	%f11019, %f11016, 0f40400000;
	add.f32 	%f11020, %f11019, 0fC1000000;
	add.f32 	%f11021, %f11018, 0f40800000;
	add.f32 	%f11022, %f11021, 0f40C00000;
	add.f32 	%f11023, %f11020, 0f40400000;
	add.f32 	%f11024, %f11023, 0fC1000000;
	add.f32 	%f11025, %f11022, 0f40800000;
	add.f32 	%f11026, %f11025, 0f40C00000;
	add.f32 	%f11027, %f11024, 0f40400000;
	add.f32 	%f11028, %f11027, 0fC1000000;
	add.f32 	%f11029, %f11026, 0f40800000;
	add.f32 	%f11030, %f11029, 0f40C00000;
	add.f32 	%f11031, %f11028, 0f40400000;
	add.f32 	%f11032, %f11031, 0fC1000000;
	add.f32 	%f11033, %f11030, 0f40800000;
	add.f32 	%f11034, %f11033, 0f40C00000;
	add.f32 	%f11035, %f11032, 0f40400000;
	add.f32 	%f11036, %f11035, 0fC1000000;
	add.f32 	%f11037, %f11034, 0f40800000;
	add.f32 	%f11038, %f11037, 0f40C00000;
	add.f32 	%f11039, %f11036, 0f40400000;
	add.f32 	%f11040, %f11039, 0fC1000000;
	add.f32 	%f11041, %f11038, 0f40800000;
	add.f32 	%f11042, %f11041, 0f40C00000;
	add.f32 	%f11043, %f11040, 0f40400000;
	add.f32 	%f11044, %f11043, 0fC1000000;
	add.f32 	%f11045, %f11042, 0f40800000;
	add.f32 	%f11046, %f11045, 0f40C00000;
	add.f32 	%f11047, %f11044, 0f40400000;
	add.f32 	%f11048, %f11047, 0fC1000000;
	add.f32 	%f11049, %f11046, 0f40800000;
	add.f32 	%f11050, %f11049, 0f40C00000;
	add.f32 	%f11051, %f11048, 0f40400000;
	add.f32 	%f11052, %f11051, 0fC1000000;
	add.f32 	%f11053, %f11050, 0f40800000;
	add.f32 	%f11054, %f11053, 0f40C00000;
	add.f32 	%f11055, %f11052, 0f40400000;
	add.f32 	%f11056, %f11055, 0fC1000000;
	add.f32 	%f11057, %f11054, 0f40800000;
	add.f32 	%f11058, %f11057, 0f40C00000;
	add.f32 	%f11059, %f11056, 0f40400000;
	add.f32 	%f11060, %f11059, 0fC1000000;
	add.f32 	%f11061, %f11058, 0f40800000;
	add.f32 	%f11062, %f11061, 0f40C00000;
	add.f32 	%f11063, %f11060, 0f40400000;
	add.f32 	%f11064, %f11063, 0fC1000000;
	add.f32 	%f11065, %f11062, 0f40800000;
	add.f32 	%f11066, %f11065, 0f40C00000;
	add.f32 	%f11067, %f11064, 0f40400000;
	add.f32 	%f11068, %f11067, 0fC1000000;
	add.f32 	%f11069, %f11066, 0f40800000;
	add.f32 	%f11070, %f11069, 0f40C00000;
	add.f32 	%f11071, %f11068, 0f40400000;
	add.f32 	%f11072, %f11071, 0fC1000000;
	add.f32 	%f11073, %f11070, 0f40800000;
	add.f32 	%f11074, %f11073, 0f40C00000;
	add.f32 	%f11075, %f11072, 0f40400000;
	add.f32 	%f11076, %f11075, 0fC1000000;
	add.f32 	%f11077, %f11074, 0f40800000;
	add.f32 	%f11078, %f11077, 0f40C00000;
	add.f32 	%f11079, %f11076, 0f40400000;
	add.f32 	%f11080, %f11079, 0fC1000000;
	add.f32 	%f11081, %f11078, 0f40800000;
	add.f32 	%f11082, %f11081, 0f40C00000;
	add.f32 	%f11083, %f11080, 0f40400000;
	add.f32 	%f11084, %f11083, 0fC1000000;
	add.f32 	%f11085, %f11082, 0f40800000;
	add.f32 	%f11086, %f11085, 0f40C00000;
	add.f32 	%f11087, %f11084, 0f40400000;
	add.f32 	%f11088, %f11087, 0fC1000000;
	add.f32 	%f11089, %f11086, 0f40800000;
	add.f32 	%f11090, %f11089, 0f40C00000;
	add.f32 	%f11091, %f11088, 0f40400000;
	add.f32 	%f11092, %f11091, 0fC1000000;
	add.f32 	%f11093, %f11090, 0f40800000;
	add.f32 	%f11094, %f11093, 0f40C00000;
	add.f32 	%f11095, %f11092, 0f40400000;
	add.f32 	%f11096, %f11095, 0fC1000000;
	add.f32 	%f11097, %f11094, 0f40800000;
	add.f32 	%f11098, %f11097, 0f40C00000;
	add.f32 	%f11099, %f11096, 0f40400000;
	add.f32 	%f11100, %f11099, 0fC1000000;
	add.f32 	%f11101, %f11098, 0f40800000;
	add.f32 	%f11102, %f11101, 0f40C00000;
	add.f32 	%f11103, %f11100, 0f40400000;
	add.f32 	%f11104, %f11103, 0fC1000000;
	add.f32 	%f11105, %f11102, 0f40800000;
	add.f32 	%f11106, %f11105, 0f40C00000;
	add.f32 	%f11107, %f11104, 0f40400000;
	add.f32 	%f11108, %f11107, 0fC1000000;
	add.f32 	%f11109, %f11106, 0f40800000;
	add.f32 	%f11110, %f11109, 0f40C00000;
	add.f32 	%f11111, %f11108, 0f40400000;
	add.f32 	%f11112, %f11111, 0fC1000000;
	add.f32 	%f11113, %f11110, 0f40800000;
	add.f32 	%f11114, %f11113, 0f40C00000;
	add.f32 	%f11115, %f11112, 0f40400000;
	add.f32 	%f11116, %f11115, 0fC1000000;
	add.f32 	%f11117, %f11114, 0f40800000;
	add.f32 	%f11118, %f11117, 0f40C00000;
	add.f32 	%f11119, %f11116, 0f40400000;
	add.f32 	%f11120, %f11119, 0fC1000000;
	add.f32 	%f11121, %f11118, 0f40800000;
	add.f32 	%f11122, %f11121, 0f40C00000;
	add.f32 	%f11123, %f11120, 0f40400000;
	add.f32 	%f11124, %f11123, 0fC1000000;
	add.f32 	%f11125, %f11122, 0f40800000;
	add.f32 	%f11126, %f11125, 0f40C00000;
	add.f32 	%f11127, %f11124, 0f40400000;
	add.f32 	%f11128, %f11127, 0fC1000000;
	add.f32 	%f11129, %f11126, 0f40800000;
	add.f32 	%f11130, %f11129, 0f40C00000;
	add.f32 	%f11131, %f11128, 0f40400000;
	add.f32 	%f11132, %f11131, 0fC1000000;
	add.f32 	%f11133, %f11130, 0f40800000;
	add.f32 	%f11134, %f11133, 0f40C00000;
	add.f32 	%f11135, %f11132, 0f40400000;
	add.f32 	%f11136, %f11135, 0fC1000000;
	add.f32 	%f11137, %f11134, 0f40800000;
	add.f32 	%f11138, %f11137, 0f40C00000;
	add.f32 	%f11139, %f11136, 0f40400000;
	add.f32 	%f11140, %f11139, 0fC1000000;
	add.f32 	%f11141, %f11138, 0f40800000;
	add.f32 	%f11142, %f11141, 0f40C00000;
	add.f32 	%f11143, %f11140, 0f40400000;
	add.f32 	%f11144, %f11143, 0fC1000000;
	add.f32 	%f11145, %f11142, 0f40800000;
	add.f32 	%f11146, %f11145, 0f40C00000;
	add.f32 	%f11147, %f11144, 0f40400000;
	add.f32 	%f11148, %f11147, 0fC1000000;
	add.f32 	%f11149, %f11146, 0f40800000;
	add.f32 	%f11150, %f11149, 0f40C00000;
	add.f32 	%f11151, %f11148, 0f40400000;
	add.f32 	%f11152, %f11151, 0fC1000000;
	add.f32 	%f11153, %f11150, 0f40800000;
	add.f32 	%f11154, %f11153, 0f40C00000;
	add.f32 	%f11155, %f11152, 0f40400000;
	add.f32 	%f11156, %f11155, 0fC1000000;
	add.f32 	%f11157, %f11154, 0f40800000;
	add.f32 	%f11158, %f11157, 0f40C00000;
	add.f32 	%f11159, %f11156, 0f40400000;
	add.f32 	%f11160, %f11159, 0fC1000000;
	add.f32 	%f11161, %f11158, 0f40800000;
	add.f32 	%f11162, %f11161, 0f40C00000;
	add.f32 	%f11163, %f11160, 0f40400000;
	add.f32 	%f11164, %f11163, 0fC1000000;
	add.f32 	%f11165, %f11162, 0f40800000;
	add.f32 	%f11166, %f11165, 0f40C00000;
	add.f32 	%f11167, %f11164, 0f40400000;
	add.f32 	%f11168, %f11167, 0fC1000000;
	add.f32 	%f11169, %f11166, 0f40800000;
	add.f32 	%f11170, %f11169, 0f40C00000;
	add.f32 	%f11171, %f11168, 0f40400000;
	add.f32 	%f11172, %f11171, 0fC1000000;
	add.f32 	%f11173, %f11170, 0f40800000;
	add.f32 	%f11174, %f11173, 0f40C00000;
	add.f32 	%f11175, %f11172, 0f40400000;
	add.f32 	%f11176, %f11175, 0fC1000000;
	add.f32 	%f11177, %f11174, 0f40800000;
	add.f32 	%f11178, %f11177, 0f40C00000;
	add.f32 	%f11179, %f11176, 0f40400000;
	add.f32 	%f11180, %f11179, 0fC1000000;
	add.f32 	%f11181, %f11178, 0f40800000;
	add.f32 	%f11182, %f11181, 0f40C00000;
	add.f32 	%f11183, %f11180, 0f40400000;
	add.f32 	%f11184, %f11183, 0fC1000000;
	add.f32 	%f11185, %f11182, 0f40800000;
	add.f32 	%f11186, %f11185, 0f40C00000;
	add.f32 	%f11187, %f11184, 0f40400000;
	add.f32 	%f11188, %f11187, 0fC1000000;
	add.f32 	%f11189, %f11186, 0f40800000;
	add.f32 	%f11190, %f11189, 0f40C00000;
	add.f32 	%f11191, %f11188, 0f40400000;
	add.f32 	%f11192, %f11191, 0fC1000000;
	add.f32 	%f11193, %f11190, 0f40800000;
	add.f32 	%f11194, %f11193, 0f40C00000;
	add.f32 	%f11195, %f11192, 0f40400000;
	add.f32 	%f11196, %f11195, 0fC1000000;
	add.f32 	%f11197, %f11194, 0f40800000;
	add.f32 	%f11198, %f11197, 0f40C00000;
	add.f32 	%f11199, %f11196, 0f40400000;
	add.f32 	%f11200, %f11199, 0fC1000000;
	add.f32 	%f11201, %f11198, 0f40800000;
	add.f32 	%f11202, %f11201, 0f40C00000;
	add.f32 	%f11203, %f11200, 0f40400000;
	add.f32 	%f11204, %f11203, 0fC1000000;
	add.f32 	%f11205, %f11202, 0f40800000;
	add.f32 	%f11206, %f11205, 0f40C00000;
	add.f32 	%f11207, %f11204, 0f40400000;
	add.f32 	%f11208, %f11207, 0fC1000000;
	add.f32 	%f11209, %f11206, 0f40800000;
	add.f32 	%f11210, %f11209, 0f40C00000;
	add.f32 	%f11211, %f11208, 0f40400000;
	add.f32 	%f11212, %f11211, 0fC1000000;
	add.f32 	%f11213, %f11210, 0f40800000;
	add.f32 	%f11214, %f11213, 0f40C00000;
	add.f32 	%f11215, %f11212, 0f40400000;
	add.f32 	%f11216, %f11215, 0fC1000000;
	add.f32 	%f11217, %f11214, 0f40800000;
	add.f32 	%f11218, %f11217, 0f40C00000;
	add.f32 	%f11219, %f11216, 0f40400000;
	add.f32 	%f11220, %f11219, 0fC1000000;
	add.f32 	%f11221, %f11218, 0f40800000;
	add.f32 	%f11222, %f11221, 0f40C00000;
	add.f32 	%f11223, %f11220, 0f40400000;
	add.f32 	%f11224, %f11223, 0fC1000000;
	add.f32 	%f11225, %f11222, 0f40800000;
	add.f32 	%f11226, %f11225, 0f40C00000;
	add.f32 	%f11227, %f11224, 0f40400000;
	add.f32 	%f11228, %f11227, 0fC1000000;
	add.f32 	%f11229, %f11226, 0f40800000;
	add.f32 	%f11230, %f11229, 0f40C00000;
	add.f32 	%f11231, %f11228, 0f40400000;
	add.f32 	%f11232, %f11231, 0fC1000000;
	add.f32 	%f11233, %f11230, 0f40800000;
	add.f32 	%f11234, %f11233, 0f40C00000;
	add.f32 	%f11235, %f11232, 0f40400000;
	add.f32 	%f11236, %f11235, 0fC1000000;
	add.f32 	%f11237, %f11234, 0f40800000;
	add.f32 	%f11238, %f11237, 0f40C00000;
	add.f32 	%f11239, %f11236, 0f40400000;
	add.f32 	%f11240, %f11239, 0fC1000000;
	add.f32 	%f11241, %f11238, 0f40800000;
	add.f32 	%f11242, %f11241, 0f40C00000;
	add.f32 	%f11243, %f11240, 0f40400000;
	add.f32 	%f11244, %f11243, 0fC1000000;
	add.f32 	%f11245, %f11242, 0f40800000;
	add.f32 	%f11246, %f11245, 0f40C00000;
	add.f32 	%f11247, %f11244, 0f40400000;
	add.f32 	%f11248, %f11247, 0fC1000000;
	add.f32 	%f11249, %f11246, 0f40800000;
	add.f32 	%f11250, %f11249, 0f40C00000;
	add.f32 	%f11251, %f11248, 0f40400000;
	add.f32 	%f11252, %f11251, 0fC1000000;
	add.f32 	%f11253, %f11250, 0f40800000;
	add.f32 	%f11254, %f11253, 0f40C00000;
	add.f32 	%f11255, %f11252, 0f40400000;
	add.f32 	%f11256, %f11255, 0fC1000000;
	add.f32 	%f11257, %f11254, 0f40800000;
	add.f32 	%f11258, %f11257, 0f40C00000;
	add.f32 	%f11259, %f11256, 0f40400000;
	add.f32 	%f11260, %f11259, 0fC1000000;
	add.f32 	%f11261, %f11258, 0f40800000;
	add.f32 	%f11262, %f11261, 0f40C00000;
	add.f32 	%f11263, %f11260, 0f40400000;
	add.f32 	%f11264, %f11263, 0fC1000000;
	add.f32 	%f11265, %f11262, 0f40800000;
	add.f32 	%f11266, %f11265, 0f40C00000;
	add.f32 	%f11267, %f11264, 0f40400000;
	add.f32 	%f11268, %f11267, 0fC1000000;
	add.f32 	%f11269, %f11266, 0f40800000;
	add.f32 	%f11270, %f11269, 0f40C00000;
	add.f32 	%f11271, %f11268, 0f40400000;
	add.f32 	%f11272, %f11271, 0fC1000000;
	add.f32 	%f11273, %f11270, 0f40800000;
	add.f32 	%f11274, %f11273, 0f40C00000;
	add.f32 	%f11275, %f11272, 0f40400000;
	add.f32 	%f11276, %f11275, 0fC1000000;
	add.f32 	%f11277, %f11274, 0f40800000;
	add.f32 	%f11278, %f11277, 0f40C00000;
	add.f32 	%f11279, %f11276, 0f40400000;
	add.f32 	%f11280, %f11279, 0fC1000000;
	add.f32 	%f11281, %f11278, 0f40800000;
	add.f32 	%f11282, %f11281, 0f40C00000;
	add.f32 	%f11283, %f11280, 0f40400000;
	add.f32 	%f11284, %f11283, 0fC1000000;
	add.f32 	%f11285, %f11282, 0f40800000;
	add.f32 	%f11286, %f11285, 0f40C00000;
	add.f32 	%f11287, %f11284, 0f40400000;
	add.f32 	%f11288, %f11287, 0fC1000000;
	add.f32 	%f11289, %f11286, 0f40800000;
	add.f32 	%f11290, %f11289, 0f40C00000;
	add.f32 	%f11291, %f11288, 0f40400000;
	add.f32 	%f11292, %f11291, 0fC1000000;
	add.f32 	%f11293, %f11290, 0f40800000;
	add.f32 	%f11294, %f11293, 0f40C00000;
	add.f32 	%f11295, %f11292, 0f40400000;
	add.f32 	%f11296, %f11295, 0fC1000000;
	add.f32 	%f11297, %f11294, 0f40800000;
	add.f32 	%f11298, %f11297, 0f40C00000;
	add.f32 	%f11299, %f11296, 0f40400000;
	add.f32 	%f11300, %f11299, 0fC1000000;
	add.f32 	%f11301, %f11298, 0f40800000;
	add.f32 	%f11302, %f11301, 0f40C00000;
	add.f32 	%f11303, %f11300, 0f40400000;
	add.f32 	%f11304, %f11303, 0fC1000000;
	add.f32 	%f11305, %f11302, 0f40800000;
	add.f32 	%f11306, %f11305, 0f40C00000;
	add.f32 	%f11307, %f11304, 0f40400000;
	add.f32 	%f11308, %f11307, 0fC1000000;
	add.f32 	%f11309, %f11306, 0f40800000;
	add.f32 	%f11310, %f11309, 0f40C00000;
	add.f32 	%f11311, %f11308, 0f40400000;
	add.f32 	%f11312, %f11311, 0fC1000000;
	add.f32 	%f11313, %f11310, 0f40800000;
	add.f32 	%f11314, %f11313, 0f40C00000;
	add.f32 	%f11315, %f11312, 0f40400000;
	add.f32 	%f11316, %f11315, 0fC1000000;
	add.f32 	%f11317, %f11314, 0f40800000;
	add.f32 	%f11318, %f11317, 0f40C00000;
	add.f32 	%f11319, %f11316, 0f40400000;
	add.f32 	%f11320, %f11319, 0fC1000000;
	add.f32 	%f11321, %f11318, 0f40800000;
	add.f32 	%f11322, %f11321, 0f40C00000;
	add.f32 	%f11323, %f11320, 0f40400000;
	add.f32 	%f11324, %f11323, 0fC1000000;
	add.f32 	%f11325, %f11322, 0f40800000;
	add.f32 	%f11326, %f11325, 0f40C00000;
	add.f32 	%f11327, %f11324, 0f40400000;
	add.f32 	%f11328, %f11327, 0fC1000000;
	add.f32 	%f11329, %f11326, 0f40800000;
	add.f32 	%f11330, %f11329, 0f40C00000;
	add.f32 	%f11331, %f11328, 0f40400000;
	add.f32 	%f11332, %f11331, 0fC1000000;
	add.f32 	%f11333, %f11330, 0f40800000;
	add.f32 	%f11334, %f11333, 0f40C00000;
	add.f32 	%f11335, %f11332, 0f40400000;
	add.f32 	%f11336, %f11335, 0fC1000000;
	add.f32 	%f11337, %f11334, 0f40800000;
	add.f32 	%f11338, %f11337, 0f40C00000;
	add.f32 	%f11339, %f11336, 0f40400000;
	add.f32 	%f11340, %f11339, 0fC1000000;
	add.f32 	%f11341, %f11338, 0f40800000;
	add.f32 	%f11342, %f11341, 0f40C00000;
	add.f32 	%f11343, %f11340, 0f40400000;
	add.f32 	%f11344, %f11343, 0fC1000000;
	add.f32 	%f11345, %f11342, 0f40800000;
	add.f32 	%f11346, %f11345, 0f40C00000;
	add.f32 	%f11347, %f11344, 0f40400000;
	add.f32 	%f11348, %f11347, 0fC1000000;
	add.f32 	%f11349, %f11346, 0f40800000;
	add.f32 	%f11350, %f11349, 0f40C00000;
	add.f32 	%f11351, %f11348, 0f40400000;
	add.f32 	%f11352, %f11351, 0fC1000000;
	add.f32 	%f11353, %f11350, 0f40800000;
	add.f32 	%f11354, %f11353, 0f40C00000;
	add.f32 	%f11355, %f11352, 0f40400000;
	add.f32 	%f11356, %f11355, 0fC1000000;
	add.f32 	%f11357, %f11354, 0f40800000;
	add.f32 	%f11358, %f11357, 0f40C00000;
	add.f32 	%f11359, %f11356, 0f40400000;
	add.f32 	%f11360, %f11359, 0fC1000000;
	add.f32 	%f11361, %f11358, 0f40800000;
	add.f32 	%f11362, %f11361, 0f40C00000;
	add.f32 	%f11363, %f11360, 0f40400000;
	add.f32 	%f11364, %f11363, 0fC1000000;
	add.f32 	%f11365, %f11362, 0f40800000;
	add.f32 	%f11366, %f11365, 0f40C00000;
	add.f32 	%f11367, %f11364, 0f40400000;
	add.f32 	%f11368, %f11367, 0fC1000000;
	add.f32 	%f11369, %f11366, 0f40800000;
	add.f32 	%f11370, %f11369, 0f40C00000;
	add.f32 	%f11371, %f11368, 0f40400000;
	add.f32 	%f11372, %f11371, 0fC1000000;
	add.f32 	%f11373, %f11370, 0f40800000;
	add.f32 	%f11374, %f11373, 0f40C00000;
	add.f32 	%f11375, %f11372, 0f40400000;
	add.f32 	%f11376, %f11375, 0fC1000000;
	add.f32 	%f11377, %f11374, 0f40800000;
	add.f32 	%f11378, %f11377, 0f40C00000;
	add.f32 	%f11379, %f11376, 0f40400000;
	add.f32 	%f11380, %f11379, 0fC1000000;
	add.f32 	%f11381, %f11378, 0f40800000;
	add.f32 	%f11382, %f11381, 0f40C00000;
	add.f32 	%f11383, %f11380, 0f40400000;
	add.f32 	%f11384, %f11383, 0fC1000000;
	add.f32 	%f11385, %f11382, 0f40800000;
	add.f32 	%f11386, %f11385, 0f40C00000;
	add.f32 	%f11387, %f11384, 0f40400000;
	add.f32 	%f11388, %f11387, 0fC1000000;
	add.f32 	%f11389, %f11386, 0f40800000;
	add.f32 	%f11390, %f11389, 0f40C00000;
	add.f32 	%f11391, %f11388, 0f40400000;
	add.f32 	%f11392, %f11391, 0fC1000000;
	add.f32 	%f11393, %f11390, 0f40800000;
	add.f32 	%f11394, %f11393, 0f40C00000;
	add.f32 	%f11395, %f11392, 0f40400000;
	add.f32 	%f11396, %f11395, 0fC1000000;
	add.f32 	%f11397, %f11394, 0f40800000;
	add.f32 	%f11398, %f11397, 0f40C00000;
	add.f32 	%f11399, %f11396, 0f40400000;
	add.f32 	%f11400, %f11399, 0fC1000000;
	add.f32 	%f11401, %f11398, 0f40800000;
	add.f32 	%f11402, %f11401, 0f40C00000;
	add.f32 	%f11403, %f11400, 0f40400000;
	add.f32 	%f11404, %f11403, 0fC1000000;
	add.f32 	%f11405, %f11402, 0f40800000;
	add.f32 	%f11406, %f11405, 0f40C00000;
	add.f32 	%f11407, %f11404, 0f40400000;
	add.f32 	%f11408, %f11407, 0fC1000000;
	add.f32 	%f11409, %f11406, 0f40800000;
	add.f32 	%f11410, %f11409, 0f40C00000;
	add.f32 	%f11411, %f11408, 0f40400000;
	add.f32 	%f11412, %f11411, 0fC1000000;
	add.f32 	%f11413, %f11410, 0f40800000;
	add.f32 	%f11414, %f11413, 0f40C00000;
	add.f32 	%f11415, %f11412, 0f40400000;
	add.f32 	%f11416, %f11415, 0fC1000000;
	add.f32 	%f11417, %f11414, 0f40800000;
	add.f32 	%f11418, %f11417, 0f40C00000;
	add.f32 	%f11419, %f11416, 0f40400000;
	add.f32 	%f11420, %f11419, 0fC1000000;
	add.f32 	%f11421, %f11418, 0f40800000;
	add.f32 	%f11422, %f11421, 0f40C00000;
	add.f32 	%f11423, %f11420, 0f40400000;
	add.f32 	%f11424, %f11423, 0fC1000000;
	add.f32 	%f11425, %f11422, 0f40800000;
	add.f32 	%f11426, %f11425, 0f40C00000;
	add.f32 	%f11427, %f11424, 0f40400000;
	add.f32 	%f11428, %f11427, 0fC1000000;
	add.f32 	%f11429, %f11426, 0f40800000;
	add.f32 	%f11430, %f11429, 0f40C00000;
	add.f32 	%f11431, %f11428, 0f40400000;
	add.f32 	%f11432, %f11431, 0fC1000000;
	add.f32 	%f11433, %f11430, 0f40800000;
	add.f32 	%f11434, %f11433, 0f40C00000;
	add.f32 	%f11435, %f11432, 0f40400000;
	add.f32 	%f11436, %f11435, 0fC1000000;
	add.f32 	%f11437, %f11434, 0f40800000;
	add.f32 	%f11438, %f11437, 0f40C00000;
	add.f32 	%f11439, %f11436, 0f40400000;
	add.f32 	%f11440, %f11439, 0fC1000000;
	add.f32 	%f11441, %f11438, 0f40800000;
	add.f32 	%f11442, %f11441, 0f40C00000;
	add.f32 	%f11443, %f11440, 0f40400000;
	add.f32 	%f11444, %f11443, 0fC1000000;
	add.f32 	%f11445, %f11442, 0f40800000;
	add.f32 	%f11446, %f11445, 0f40C00000;
	add.f32 	%f11447, %f11444, 0f40400000;
	add.f32 	%f11448, %f11447, 0fC1000000;
	add.f32 	%f11449, %f11446, 0f40800000;
	add.f32 	%f11450, %f11449, 0f40C00000;
	add.f32 	%f11451, %f11448, 0f40400000;
	add.f32 	%f11452, %f11451, 0fC1000000;
	add.f32 	%f11453, %f11450, 0f40800000;
	add.f32 	%f11454, %f11453, 0f40C00000;
	add.f32 	%f11455, %f11452, 0f40400000;
	add.f32 	%f11456, %f11455, 0fC1000000;
	add.f32 	%f11457, %f11454, 0f40800000;
	add.f32 	%f11458, %f11457, 0f40C00000;
	add.f32 	%f11459, %f11456, 0f40400000;
	add.f32 	%f11460, %f11459, 0fC1000000;
	add.f32 	%f11461, %f11458, 0f40800000;
	add.f32 	%f11462, %f11461, 0f40C00000;
	add.f32 	%f11463, %f11460, 0f40400000;
	add.f32 	%f11464, %f11463, 0fC1000000;
	add.f32 	%f11465, %f11462, 0f40800000;
	add.f32 	%f11466, %f11465, 0f40C00000;
	add.f32 	%f11467, %f11464, 0f40400000;
	add.f32 	%f11468, %f11467, 0fC1000000;
	add.f32 	%f11469, %f11466, 0f40800000;
	add.f32 	%f11470, %f11469, 0f40C00000;
	add.f32 	%f11471, %f11468, 0f40400000;
	add.f32 	%f11472, %f11471, 0fC1000000;
	add.f32 	%f11473, %f11470, 0f40800000;
	add.f32 	%f11474, %f11473, 0f40C00000;
	add.f32 	%f11475, %f11472, 0f40400000;
	add.f32 	%f11476, %f11475, 0fC1000000;
	add.f32 	%f11477, %f11474, 0f40800000;
	add.f32 	%f11478, %f11477, 0f40C00000;
	add.f32 	%f11479, %f11476, 0f40400000;
	add.f32 	%f11480, %f11479, 0fC1000000;
	add.f32 	%f11481, %f11478, 0f40800000;
	add.f32 	%f11482, %f11481, 0f40C00000;
	add.f32 	%f11483, %f11480, 0f40400000;
	add.f32 	%f11484, %f11483, 0fC1000000;
	add.f32 	%f11485, %f11482, 0f40800000;
	add.f32 	%f11486, %f11485, 0f40C00000;
	add.f32 	%f11487, %f11484, 0f40400000;
	add.f32 	%f11488, %f11487, 0fC1000000;
	add.f32 	%f11489, %f11486, 0f40800000;
	add.f32 	%f11490, %f11489, 0f40C00000;
	add.f32 	%f11491, %f11488, 0f40400000;
	add.f32 	%f11492, %f11491, 0fC1000000;
	add.f32 	%f11493, %f11490, 0f40800000;
	add.f32 	%f11494, %f11493, 0f40C00000;
	add.f32 	%f11495, %f11492, 0f40400000;
	add.f32 	%f11496, %f11495, 0fC1000000;
	add.f32 	%f11497, %f11494, 0f40800000;
	add.f32 	%f11498, %f11497, 0f40C00000;
	add.f32 	%f11499, %f11496, 0f40400000;
	add.f32 	%f11500, %f11499, 0fC1000000;
	add.f32 	%f11501, %f11498, 0f40800000;
	add.f32 	%f11502, %f11501, 0f40C00000;
	add.f32 	%f11503, %f11500, 0f40400000;
	add.f32 	%f11504, %f11503, 0fC1000000;
	add.f32 	%f11505, %f11502, 0f40800000;
	add.f32 	%f11506, %f11505, 0f40C00000;
	add.f32 	%f11507, %f11504, 0f40400000;
	add.f32 	%f11508, %f11507, 0fC1000000;
	add.f32 	%f11509, %f11506, 0f40800000;
	add.f32 	%f11510, %f11509, 0f40C00000;
	add.f32 	%f11511, %f11508, 0f40400000;
	add.f32 	%f11512, %f11511, 0fC1000000;
	add.f32 	%f11513, %f11510, 0f40800000;
	add.f32 	%f11514, %f11513, 0f40C00000;
	add.f32 	%f11515, %f11512, 0f40400000;
	add.f32 	%f11516, %f11515, 0fC1000000;
	add.f32 	%f11517, %f11514, 0f40800000;
	add.f32 	%f11518, %f11517, 0f40C00000;
	add.f32 	%f11519, %f11516, 0f40400000;
	add.f32 	%f11520, %f11519, 0fC1000000;
	add.f32 	%f11521, %f11518, 0f40800000;
	add.f32 	%f11522, %f11521, 0f40C00000;
	add.f32 	%f11523, %f11520, 0f40400000;
	add.f32 	%f11524, %f11523, 0fC1000000;
	add.f32 	%f11525, %f11522, 0f40800000;
	add.f32 	%f11526, %f11525, 0f40C00000;
	add.f32 	%f11527, %f11524, 0f40400000;
	add.f32 	%f11528, %f11527, 0fC1000000;
	add.f32 	%f11529, %f11526, 0f40800000;
	add.f32 	%f11530, %f11529, 0f40C00000;
	add.f32 	%f11531, %f11528, 0f40400000;
	add.f32 	%f11532, %f11531, 0fC1000000;
	add.f32 	%f11533, %f11530, 0f40800000;
	add.f32 	%f11534, %f11533, 0f40C00000;
	add.f32 	%f11535, %f11532, 0f40400000;
	add.f32 	%f11536, %f11535, 0fC1000000;
	add.f32 	%f11537, %f11534, 0f40800000;
	add.f32 	%f11538, %f11537, 0f40C00000;
	add.f32 	%f11539, %f11536, 0f40400000;
	add.f32 	%f11540, %f11539, 0fC1000000;
	add.f32 	%f11541, %f11538, 0f40800000;
	add.f32 	%f11542, %f11541, 0f40C00000;
	add.f32 	%f11543, %f11540, 0f40400000;
	add.f32 	%f11544, %f11543, 0fC1000000;
	add.f32 	%f11545, %f11542, 0f40800000;
	add.f32 	%f11546, %f11545, 0f40C00000;
	add.f32 	%f11547, %f11544, 0f40400000;
	add.f32 	%f11548, %f11547, 0fC1000000;
	add.f32 	%f11549, %f11546, 0f40800000;
	add.f32 	%f11550, %f11549, 0f40C00000;
	add.f32 	%f11551, %f11548, 0f40400000;
	add.f32 	%f11552, %f11551, 0fC1000000;
	add.f32 	%f11553, %f11550, 0f40800000;
	add.f32 	%f11554, %f11553, 0f40C00000;
	add.f32 	%f11555, %f11552, 0f40400000;
	add.f32 	%f11556, %f11555, 0fC1000000;
	add.f32 	%f11557, %f11554, 0f40800000;
	add.f32 	%f11558, %f11557, 0f40C00000;
	add.f32 	%f11559, %f11556, 0f40400000;
	add.f32 	%f11560, %f11559, 0fC1000000;
	add.f32 	%f11561, %f11558, 0f40800000;
	add.f32 	%f11562, %f11561, 0f40C00000;
	add.f32 	%f11563, %f11560, 0f40400000;
	add.f32 	%f11564, %f11563, 0fC1000000;
	add.f32 	%f11565, %f11562, 0f40800000;
	add.f32 	%f11566, %f11565, 0f40C00000;
	add.f32 	%f11567, %f11564, 0f40400000;
	add.f32 	%f11568, %f11567, 0fC1000000;
	add.f32 	%f11569, %f11566, 0f40800000;
	add.f32 	%f11570, %f11569, 0f40C00000;
	add.f32 	%f11571, %f11568, 0f40400000;
	add.f32 	%f11572, %f11571, 0fC1000000;
	add.f32 	%f11573, %f11570, 0f40800000;
	add.f32 	%f11574, %f11573, 0f40C00000;
	add.f32 	%f11575, %f11572, 0f40400000;
	add.f32 	%f11576, %f11575, 0fC1000000;
	add.f32 	%f11577, %f11574, 0f40800000;
	add.f32 	%f11578, %f11577, 0f40C00000;
	add.f32 	%f11579, %f11576, 0f40400000;
	add.f32 	%f11580, %f11579, 0fC1000000;
	add.f32 	%f11581, %f11578, 0f40800000;
	add.f32 	%f11582, %f11581, 0f40C00000;
	add.f32 	%f11583, %f11580, 0f40400000;
	add.f32 	%f11584, %f11583, 0fC1000000;
	add.f32 	%f11585, %f11582, 0f40800000;
	add.f32 	%f11586, %f11585, 0f40C00000;
	add.f32 	%f11587, %f11584, 0f40400000;
	add.f32 	%f11588, %f11587, 0fC1000000;
	add.f32 	%f11589, %f11586, 0f40800000;
	add.f32 	%f11590, %f11589, 0f40C00000;
	add.f32 	%f11591, %f11588, 0f40400000;
	add.f32 	%f11592, %f11591, 0fC1000000;
	add.f32 	%f11593, %f11590, 0f40800000;
	add.f32 	%f11594, %f11593, 0f40C00000;
	add.f32 	%f11595, %f11592, 0f40400000;
	add.f32 	%f11596, %f11595, 0fC1000000;
	add.f32 	%f11597, %f11594, 0f40800000;
	add.f32 	%f11598, %f11597, 0f40C00000;
	add.f32 	%f11599, %f11596, 0f40400000;
	add.f32 	%f11600, %f11599, 0fC1000000;
	add.f32 	%f11601, %f11598, 0f40800000;
	add.f32 	%f11602, %f11601, 0f40C00000;
	add.f32 	%f11603, %f11600, 0f40400000;
	add.f32 	%f11604, %f11603, 0fC1000000;
	add.f32 	%f11605, %f11602, 0f40800000;
	add.f32 	%f11606, %f11605, 0f40C00000;
	add.f32 	%f11607, %f11604, 0f40400000;
	add.f32 	%f11608, %f11607, 0fC1000000;
	add.f32 	%f11609, %f11606, 0f40800000;
	add.f32 	%f11610, %f11609, 0f40C00000;
	add.f32 	%f11611, %f11608, 0f40400000;
	add.f32 	%f11612, %f11611, 0fC1000000;
	add.f32 	%f11613, %f11610, 0f40800000;
	add.f32 	%f11614, %f11613, 0f40C00000;
	add.f32 	%f11615, %f11612, 0f40400000;
	add.f32 	%f11616, %f11615, 0fC1000000;
	add.f32 	%f11617, %f11614, 0f40800000;
	add.f32 	%f11618, %f11617, 0f40C00000;
	add.f32 	%f11619, %f11616, 0f40400000;
	add.f32 	%f11620, %f11619, 0fC1000000;
	add.f32 	%f11621, %f11618, 0f40800000;
	add.f32 	%f11622, %f11621, 0f40C00000;
	add.f32 	%f11623, %f11620, 0f40400000;
	add.f32 	%f11624, %f11623, 0fC1000000;
	add.f32 	%f11625, %f11622, 0f40800000;
	add.f32 	%f11626, %f11625, 0f40C00000;
	add.f32 	%f11627, %f11624, 0f40400000;
	add.f32 	%f11628, %f11627, 0fC1000000;
	add.f32 	%f11629, %f11626, 0f40800000;
	add.f32 	%f11630, %f11629, 0f40C00000;
	add.f32 	%f11631, %f11628, 0f40400000;
	add.f32 	%f11632, %f11631, 0fC1000000;
	add.f32 	%f11633, %f11630, 0f40800000;
	add.f32 	%f11634, %f11633, 0f40C00000;
	add.f32 	%f11635, %f11632, 0f40400000;
	add.f32 	%f11636, %f11635, 0fC1000000;
	add.f32 	%f11637, %f11634, 0f40800000;
	add.f32 	%f11638, %f11637, 0f40C00000;
	add.f32 	%f11639, %f11636, 0f40400000;
	add.f32 	%f11640, %f11639, 0fC1000000;
	add.f32 	%f11641, %f11638, 0f40800000;
	add.f32 	%f11642, %f11641, 0f40C00000;
	add.f32 	%f11643, %f11640, 0f40400000;
	add.f32 	%f11644, %f11643, 0fC1000000;
	add.f32 	%f11645, %f11642, 0f40800000;
	add.f32 	%f11646, %f11645, 0f40C00000;
	add.f32 	%f11647, %f11644, 0f40400000;
	add.f32 	%f11648, %f11647, 0fC1000000;
	add.f32 	%f11649, %f11646, 0f40800000;
	add.f32 	%f11650, %f11649, 0f40C00000;
	add.f32 	%f11651, %f11648, 0f40400000;
	add.f32 	%f11652, %f11651, 0fC1000000;
	add.f32 	%f11653, %f11650, 0f40800000;
	add.f32 	%f11654, %f11653, 0f40C00000;
	add.f32 	%f11655, %f11652, 0f40400000;
	add.f32 	%f11656, %f11655, 0fC1000000;
	add.f32 	%f11657, %f11654, 0f40800000;
	add.f32 	%f11658, %f11657, 0f40C00000;
	add.f32 	%f11659, %f11656, 0f40400000;
	add.f32 	%f11660, %f11659, 0fC1000000;
	add.f32 	%f11661, %f11658, 0f40800000;
	add.f32 	%f11662, %f11661, 0f40C00000;
	add.f32 	%f11663, %f11660, 0f40400000;
	add.f32 	%f11664, %f11663, 0fC1000000;
	add.f32 	%f11665, %f11662, 0f40800000;
	add.f32 	%f11666, %f11665, 0f40C00000;
	add.f32 	%f11667, %f11664, 0f40400000;
	add.f32 	%f11668, %f11667, 0fC1000000;
	add.f32 	%f11669, %f11666, 0f40800000;
	add.f32 	%f11670, %f11669, 0f40C00000;
	add.f32 	%f11671, %f11668, 0f40400000;
	add.f32 	%f11672, %f11671, 0fC1000000;
	add.f32 	%f11673, %f11670, 0f40800000;
	add.f32 	%f11674, %f11673, 0f40C00000;
	add.f32 	%f11675, %f11672, 0f40400000;
	add.f32 	%f11676, %f11675, 0fC1000000;
	add.f32 	%f11677, %f11674, 0f40800000;
	add.f32 	%f11678, %f11677, 0f40C00000;
	add.f32 	%f11679, %f11676, 0f40400000;
	add.f32 	%f11680, %f11679, 0fC1000000;
	add.f32 	%f11681, %f11678, 0f40800000;
	add.f32 	%f11682, %f11681, 0f40C00000;
	add.f32 	%f11683, %f11680, 0f40400000;
	add.f32 	%f11684, %f11683, 0fC1000000;
	add.f32 	%f11685, %f11682, 0f40800000;
	add.f32 	%f11686, %f11685, 0f40C00000;
	add.f32 	%f11687, %f11684, 0f40400000;
	add.f32 	%f11688, %f11687, 0fC1000000;
	add.f32 	%f11689, %f11686, 0f40800000;
	add.f32 	%f11690, %f11689, 0f40C00000;
	add.f32 	%f11691, %f11688, 0f40400000;
	add.f32 	%f11692, %f11691, 0fC1000000;
	add.f32 	%f11693, %f11690, 0f40800000;
	add.f32 	%f11694, %f11693, 0f40C00000;
	add.f32 	%f11695, %f11692, 0f40400000;
	add.f32 	%f11696, %f11695, 0fC1000000;
	add.f32 	%f11697, %f11694, 0f40800000;
	add.f32 	%f11698, %f11697, 0f40C00000;
	add.f32 	%f11699, %f11696, 0f40400000;
	add.f32 	%f11700, %f11699, 0fC1000000;
	add.f32 	%f11701, %f11698, 0f40800000;
	add.f32 	%f11702, %f11701, 0f40C00000;
	add.f32 	%f11703, %f11700, 0f40400000;
	add.f32 	%f11704, %f11703, 0fC1000000;
	add.f32 	%f11705, %f11702, 0f40800000;
	add.f32 	%f11706, %f11705, 0f40C00000;
	add.f32 	%f11707, %f11704, 0f40400000;
	add.f32 	%f11708, %f11707, 0fC1000000;
	add.f32 	%f11709, %f11706, 0f40800000;
	add.f32 	%f11710, %f11709, 0f40C00000;
	add.f32 	%f11711, %f11708, 0f40400000;
	add.f32 	%f11712, %f11711, 0fC1000000;
	add.f32 	%f11713, %f11710, 0f40800000;
	add.f32 	%f11714, %f11713, 0f40C00000;
	add.f32 	%f11715, %f11712, 0f40400000;
	add.f32 	%f11716, %f11715, 0fC1000000;
	add.f32 	%f11717, %f11714, 0f40800000;
	add.f32 	%f11718, %f11717, 0f40C00000;
	add.f32 	%f11719, %f11716, 0f40400000;
	add.f32 	%f11720, %f11719, 0fC1000000;
	add.f32 	%f11721, %f11718, 0f40800000;
	add.f32 	%f11722, %f11721, 0f40C00000;
	add.f32 	%f11723, %f11720, 0f40400000;
	add.f32 	%f11724, %f11723, 0fC1000000;
	add.f32 	%f11725, %f11722, 0f40800000;
	add.f32 	%f11726, %f11725, 0f40C00000;
	add.f32 	%f11727, %f11724, 0f40400000;
	add.f32 	%f11728, %f11727, 0fC1000000;
	add.f32 	%f11729, %f11726, 0f40800000;
	add.f32 	%f11730, %f11729, 0f40C00000;
	add.f32 	%f11731, %f11728, 0f40400000;
	add.f32 	%f11732, %f11731, 0fC1000000;
	add.f32 	%f11733, %f11730, 0f40800000;
	add.f32 	%f11734, %f11733, 0f40C00000;
	add.f32 	%f11735, %f11732, 0f40400000;
	add.f32 	%f11736, %f11735, 0fC1000000;
	add.f32 	%f11737, %f11734, 0f40800000;
	add.f32 	%f11738, %f11737, 0f40C00000;
	add.f32 	%f11739, %f11736, 0f40400000;
	add.f32 	%f11740, %f11739, 0fC1000000;
	add.f32 	%f11741, %f11738, 0f40800000;
	add.f32 	%f11742, %f11741, 0f40C00000;
	add.f32 	%f11743, %f11740, 0f40400000;
	add.f32 	%f11744, %f11743, 0fC1000000;
	add.f32 	%f11745, %f11742, 0f40800000;
	add.f32 	%f11746, %f11745, 0f40C00000;
	add.f32 	%f11747, %f11744, 0f40400000;
	add.f32 	%f11748, %f11747, 0fC1000000;
	add.f32 	%f11749, %f11746, 0f40800000;
	add.f32 	%f11750, %f11749, 0f40C00000;
	add.f32 	%f11751, %f11748, 0f40400000;
	add.f32 	%f11752, %f11751, 0fC1000000;
	add.f32 	%f11753, %f11750, 0f40800000;
	add.f32 	%f11754, %f11753, 0f40C00000;
	add.f32 	%f11755, %f11752, 0f40400000;
	add.f32 	%f11756, %f11755, 0fC1000000;
	add.f32 	%f11757, %f11754, 0f40800000;
	add.f32 	%f11758, %f11757, 0f40C00000;
	add.f32 	%f11759, %f11756, 0f40400000;
	add.f32 	%f11760, %f11759, 0fC1000000;
	add.f32 	%f11761, %f11758, 0f40800000;
	add.f32 	%f11762, %f11761, 0f40C00000;
	add.f32 	%f11763, %f11760, 0f40400000;
	add.f32 	%f11764, %f11763, 0fC1000000;
	add.f32 	%f11765, %f11762, 0f40800000;
	add.f32 	%f11766, %f11765, 0f40C00000;
	add.f32 	%f11767, %f11764, 0f40400000;
	add.f32 	%f11768, %f11767, 0fC1000000;
	add.f32 	%f11769, %f11766, 0f40800000;
	add.f32 	%f11770, %f11769, 0f40C00000;
	add.f32 	%f11771, %f11768, 0f40400000;
	add.f32 	%f11772, %f11771, 0fC1000000;
	add.f32 	%f11773, %f11770, 0f40800000;
	add.f32 	%f11774, %f11773, 0f40C00000;
	add.f32 	%f11775, %f11772, 0f40400000;
	add.f32 	%f11776, %f11775, 0fC1000000;
	add.f32 	%f11777, %f11774, 0f40800000;
	add.f32 	%f11778, %f11777, 0f40C00000;
	add.f32 	%f11779, %f11776, 0f40400000;
	add.f32 	%f11780, %f11779, 0fC1000000;
	add.f32 	%f11781, %f11778, 0f40800000;
	add.f32 	%f11782, %f11781, 0f40C00000;
	add.f32 	%f11783, %f11780, 0f40400000;
	add.f32 	%f11784, %f11783, 0fC1000000;
	add.f32 	%f11785, %f11782, 0f40800000;
	add.f32 	%f11786, %f11785, 0f40C00000;
	add.f32 	%f11787, %f11784, 0f40400000;
	add.f32 	%f11788, %f11787, 0fC1000000;
	add.f32 	%f11789, %f11786, 0f40800000;
	add.f32 	%f11790, %f11789, 0f40C00000;
	add.f32 	%f11791, %f11788, 0f40400000;
	add.f32 	%f11792, %f11791, 0fC1000000;
	add.f32 	%f11793, %f11790, 0f40800000;
	add.f32 	%f11794, %f11793, 0f40C00000;
	add.f32 	%f11795, %f11792, 0f40400000;
	add.f32 	%f11796, %f11795, 0fC1000000;
	add.f32 	%f11797, %f11794, 0f40800000;
	add.f32 	%f11798, %f11797, 0f40C00000;
	add.f32 	%f11799, %f11796, 0f40400000;
	add.f32 	%f11800, %f11799, 0fC1000000;
	add.f32 	%f11801, %f11798, 0f40800000;
	add.f32 	%f11802, %f11801, 0f40C00000;
	add.f32 	%f11803, %f11800, 0f40400000;
	add.f32 	%f11804, %f11803, 0fC1000000;
	add.f32 	%f11805, %f11802, 0f40800000;
	add.f32 	%f11806, %f11805, 0f40C00000;
	add.f32 	%f11807, %f11804, 0f40400000;
	add.f32 	%f11808, %f11807, 0fC1000000;
	add.f32 	%f11809, %f11806, 0f40800000;
	add.f32 	%f11810, %f11809, 0f40C00000;
	add.f32 	%f11811, %f11808, 0f40400000;
	add.f32 	%f11812, %f11811, 0fC1000000;
	add.f32 	%f11813, %f11810, 0f40800000;
	add.f32 	%f11814, %f11813, 0f40C00000;
	add.f32 	%f11815, %f11812, 0f40400000;
	add.f32 	%f11816, %f11815, 0fC1000000;
	add.f32 	%f11817, %f11814, 0f40800000;
	add.f32 	%f11818, %f11817, 0f40C00000;
	add.f32 	%f11819, %f11816, 0f40400000;
	add.f32 	%f11820, %f11819, 0fC1000000;
	add.f32 	%f11821, %f11818, 0f40800000;
	add.f32 	%f11822, %f11821, 0f40C00000;
	add.f32 	%f11823, %f11820, 0f40400000;
	add.f32 	%f11824, %f11823, 0fC1000000;
	add.f32 	%f11825, %f11822, 0f40800000;
	add.f32 	%f11826, %f11825, 0f40C00000;
	add.f32 	%f11827, %f11824, 0f40400000;
	add.f32 	%f11828, %f11827, 0fC1000000;
	add.f32 	%f11829, %f11826, 0f40800000;
	add.f32 	%f11830, %f11829, 0f40C00000;
	add.f32 	%f11831, %f11828, 0f40400000;
	add.f32 	%f11832, %f11831, 0fC1000000;
	add.f32 	%f11833, %f11830, 0f40800000;
	add.f32 	%f11834, %f11833, 0f40C00000;
	add.f32 	%f11835, %f11832, 0f40400000;
	add.f32 	%f11836, %f11835, 0fC1000000;
	add.f32 	%f11837, %f11834, 0f40800000;
	add.f32 	%f11838, %f11837, 0f40C00000;
	add.f32 	%f11839, %f11836, 0f40400000;
	add.f32 	%f11840, %f11839, 0fC1000000;
	add.f32 	%f11841, %f11838, 0f40800000;
	add.f32 	%f11842, %f11841, 0f40C00000;
	add.f32 	%f11843, %f11840, 0f40400000;
	add.f32 	%f11844, %f11843, 0fC1000000;
	add.f32 	%f11845, %f11842, 0f40800000;
	add.f32 	%f11846, %f11845, 0f40C00000;
	add.f32 	%f11847, %f11844, 0f40400000;
	add.f32 	%f11848, %f11847, 0fC1000000;
	add.f32 	%f11849, %f11846, 0f40800000;
	add.f32 	%f11850, %f11849, 0f40C00000;
	add.f32 	%f11851, %f11848, 0f40400000;
	add.f32 	%f11852, %f11851, 0fC1000000;
	add.f32 	%f11853, %f11850, 0f40800000;
	add.f32 	%f11854, %f11853, 0f40C00000;
	add.f32 	%f11855, %f11852, 0f40400000;
	add.f32 	%f11856, %f11855, 0fC1000000;
	add.f32 	%f11857, %f11854, 0f40800000;
	add.f32 	%f11858, %f11857, 0f40C00000;
	add.f32 	%f11859, %f11856, 0f40400000;
	add.f32 	%f11860, %f11859, 0fC1000000;
	add.f32 	%f11861, %f11858, 0f40800000;
	add.f32 	%f11862, %f11861, 0f40C00000;
	add.f32 	%f11863, %f11860, 0f40400000;
	add.f32 	%f11864, %f11863, 0fC1000000;
	add.f32 	%f11865, %f11862, 0f40800000;
	add.f32 	%f11866, %f11865, 0f40C00000;
	add.f32 	%f11867, %f11864, 0f40400000;
	add.f32 	%f11868, %f11867, 0fC1000000;
	add.f32 	%f11869, %f11866, 0f40800000;
	add.f32 	%f11870, %f11869, 0f40C00000;
	add.f32 	%f11871, %f11868, 0f40400000;
	add.f32 	%f11872, %f11871, 0fC1000000;
	add.f32 	%f11873, %f11870, 0f40800000;
	add.f32 	%f11874, %f11873, 0f40C00000;
	add.f32 	%f11875, %f11872, 0f40400000;
	add.f32 	%f11876, %f11875, 0fC1000000;
	add.f32 	%f11877, %f11874, 0f40800000;
	add.f32 	%f11878, %f11877, 0f40C00000;
	add.f32 	%f11879, %f11876, 0f40400000;
	add.f32 	%f11880, %f11879, 0fC1000000;
	add.f32 	%f11881, %f11878, 0f40800000;
	add.f32 	%f11882, %f11881, 0f40C00000;
	add.f32 	%f11883, %f11880, 0f40400000;
	add.f32 	%f11884, %f11883, 0fC1000000;
	add.f32 	%f11885, %f11882, 0f40800000;
	add.f32 	%f11886, %f11885, 0f40C00000;
	add.f32 	%f11887, %f11884, 0f40400000;
	add.f32 	%f11888, %f11887, 0fC1000000;
	add.f32 	%f11889, %f11886, 0f40800000;
	add.f32 	%f11890, %f11889, 0f40C00000;
	add.f32 	%f11891, %f11888, 0f40400000;
	add.f32 	%f11892, %f11891, 0fC1000000;
	add.f32 	%f11893, %f11890, 0f40800000;
	add.f32 	%f11894, %f11893, 0f40C00000;
	add.f32 	%f11895, %f11892, 0f40400000;
	add.f32 	%f11896, %f11895, 0fC1000000;
	add.f32 	%f11897, %f11894, 0f40800000;
	add.f32 	%f11898, %f11897, 0f40C00000;
	add.f32 	%f11899, %f11896, 0f40400000;
	add.f32 	%f11900, %f11899, 0fC1000000;
	add.f32 	%f11901, %f11898, 0f40800000;
	add.f32 	%f11902, %f11901, 0f40C00000;
	add.f32 	%f11903, %f11900, 0f40400000;
	add.f32 	%f11904, %f11903, 0fC1000000;
	add.f32 	%f11905, %f11902, 0f40800000;
	add.f32 	%f11906, %f11905, 0f40C00000;
	add.f32 	%f11907, %f11904, 0f40400000;
	add.f32 	%f11908, %f11907, 0fC1000000;
	add.f32 	%f11909, %f11906, 0f40800000;
	add.f32 	%f11910, %f11909, 0f40C00000;
	add.f32 	%f11911, %f11908, 0f40400000;
	add.f32 	%f11912, %f11911, 0fC1000000;
	add.f32 	%f11913, %f11910, 0f40800000;
	add.f32 	%f11914, %f11913, 0f40C00000;
	add.f32 	%f11915, %f11912, 0f40400000;
	add.f32 	%f11916, %f11915, 0fC1000000;
	add.f32 	%f11917, %f11914, 0f40800000;
	add.f32 	%f11918, %f11917, 0f40C00000;
	add.f32 	%f11919, %f11916, 0f40400000;
	add.f32 	%f11920, %f11919, 0fC1000000;
	add.f32 	%f11921, %f11918, 0f40800000;
	add.f32 	%f11922, %f11921, 0f40C00000;
	add.f32 	%f11923, %f11920, 0f40400000;
	add.f32 	%f11924, %f11923, 0fC1000000;
	add.f32 	%f11925, %f11922, 0f40800000;
	add.f32 	%f11926, %f11925, 0f40C00000;
	add.f32 	%f11927, %f11924, 0f40400000;
	add.f32 	%f11928, %f11927, 0fC1000000;
	add.f32 	%f11929, %f11926, 0f40800000;
	add.f32 	%f11930, %f11929, 0f40C00000;
	add.f32 	%f11931, %f11928, 0f40400000;
	add.f32 	%f11932, %f11931, 0fC1000000;
	add.f32 	%f11933, %f11930, 0f40800000;
	add.f32 	%f11934, %f11933, 0f40C00000;
	add.f32 	%f11935, %f11932, 0f40400000;
	add.f32 	%f11936, %f11935, 0fC1000000;
	add.f32 	%f11937, %f11934, 0f40800000;
	add.f32 	%f11938, %f11937, 0f40C00000;
	add.f32 	%f11939, %f11936, 0f40400000;
	add.f32 	%f11940, %f11939, 0fC1000000;
	add.f32 	%f11941, %f11938, 0f40800000;
	add.f32 	%f11942, %f11941, 0f40C00000;
	add.f32 	%f11943, %f11940, 0f40400000;
	add.f32 	%f11944, %f11943, 0fC1000000;
	add.f32 	%f11945, %f11942, 0f40800000;
	add.f32 	%f11946, %f11945, 0f40C00000;
	add.f32 	%f11947, %f11944, 0f40400000;
	add.f32 	%f11948, %f11947, 0fC1000000;
	add.f32 	%f11949, %f11946, 0f40800000;
	add.f32 	%f11950, %f11949, 0f40C00000;
	add.f32 	%f11951, %f11948, 0f40400000;
	add.f32 	%f11952, %f11951, 0fC1000000;
	add.f32 	%f11953, %f11950, 0f40800000;
	add.f32 	%f11954, %f11953, 0f40C00000;
	add.f32 	%f11955, %f11952, 0f40400000;
	add.f32 	%f11956, %f11955, 0fC1000000;
	add.f32 	%f11957, %f11954, 0f40800000;
	add.f32 	%f11958, %f11957, 0f40C00000;
	add.f32 	%f11959, %f11956, 0f40400000;
	add.f32 	%f11960, %f11959, 0fC1000000;
	add.f32 	%f11961, %f11958, 0f40800000;
	add.f32 	%f11962, %f11961, 0f40C00000;
	add.f32 	%f11963, %f11960, 0f40400000;
	add.f32 	%f11964, %f11963, 0fC1000000;
	add.f32 	%f11965, %f11962, 0f40800000;
	add.f32 	%f11966, %f11965, 0f40C00000;
	add.f32 	%f11967, %f11964, 0f40400000;
	add.f32 	%f11968, %f11967, 0fC1000000;
	add.f32 	%f11969, %f11966, 0f40800000;
	add.f32 	%f11970, %f11969, 0f40C00000;
	add.f32 	%f11971, %f11968, 0f40400000;
	add.f32 	%f11972, %f11971, 0fC1000000;
	add.f32 	%f11973, %f11970, 0f40800000;
	add.f32 	%f11974, %f11973, 0f40C00000;
	add.f32 	%f11975, %f11972, 0f40400000;
	add.f32 	%f11976, %f11975, 0fC1000000;
	add.f32 	%f11977, %f11974, 0f40800000;
	add.f32 	%f11978, %f11977, 0f40C00000;
	add.f32 	%f11979, %f11976, 0f40400000;
	add.f32 	%f11980, %f11979, 0fC1000000;
	add.f32 	%f11981, %f11978, 0f40800000;
	add.f32 	%f11982, %f11981, 0f40C00000;
	add.f32 	%f11983, %f11980, 0f40400000;
	add.f32 	%f11984, %f11983, 0fC1000000;
	add.f32 	%f11985, %f11982, 0f40800000;
	add.f32 	%f11986, %f11985, 0f40C00000;
	add.f32 	%f11987, %f11984, 0f40400000;
	add.f32 	%f11988, %f11987, 0fC1000000;
	add.f32 	%f11989, %f11986, 0f40800000;
	add.f32 	%f11990, %f11989, 0f40C00000;
	add.f32 	%f11991, %f11988, 0f40400000;
	add.f32 	%f11992, %f11991, 0fC1000000;
	add.f32 	%f11993, %f11990, 0f40800000;
	add.f32 	%f11994, %f11993, 0f40C00000;
	add.f32 	%f11995, %f11992, 0f40400000;
	add.f32 	%f11996, %f11995, 0fC1000000;
	add.f32 	%f11997, %f11994, 0f40800000;
	add.f32 	%f11998, %f11997, 0f40C00000;
	add.f32 	%f11999, %f11996, 0f40400000;
	add.f32 	%f12000, %f11999, 0fC1000000;
	add.f32 	%f12001, %f11998, 0f40800000;
	add.f32 	%f12002, %f12001, 0f40C00000;
	add.f32 	%f12003, %f12000, 0f40400000;
	add.f32 	%f12004, %f12003, 0fC1000000;
	add.f32 	%f12005, %f12002, 0f40800000;
	add.f32 	%f12006, %f12005, 0f40C00000;
	add.f32 	%f12007, %f12004, 0f40400000;
	add.f32 	%f12008, %f12007, 0fC1000000;
	add.f32 	%f12009, %f12006, 0f40800000;
	add.f32 	%f12010, %f12009, 0f40C00000;
	add.f32 	%f12011, %f12008, 0f40400000;
	add.f32 	%f12012, %f12011, 0fC1000000;
	add.f32 	%f12013, %f12010, 0f40800000;
	add.f32 	%f12014, %f12013, 0f40C00000;
	add.f32 	%f12015, %f12012, 0f40400000;
	add.f32 	%f12016, %f12015, 0fC1000000;
	add.f32 	%f12017, %f12014, 0f40800000;
	add.f32 	%f12018, %f12017, 0f40C00000;
	add.f32 	%f12019, %f12016, 0f40400000;
	add.f32 	%f12020, %f12019, 0fC1000000;
	add.f32 	%f12021, %f12018, 0f40800000;
	add.f32 	%f12022, %f12021, 0f40C00000;
	add.f32 	%f12023, %f12020, 0f40400000;
	add.f32 	%f12024, %f12023, 0fC1000000;
	add.f32 	%f12025, %f12022, 0f40800000;
	add.f32 	%f12026, %f12025, 0f40C00000;
	add.f32 	%f12027, %f12024, 0f40400000;
	add.f32 	%f12028, %f12027, 0fC1000000;
	add.f32 	%f12029, %f12026, 0f40800000;
	add.f32 	%f12030, %f12029, 0f40C00000;
	add.f32 	%f12031, %f12028, 0f40400000;
	add.f32 	%f12032, %f12031, 0fC1000000;
	add.f32 	%f12033, %f12030, 0f40800000;
	add.f32 	%f12034, %f12033, 0f40C00000;
	add.f32 	%f12035, %f12032, 0f40400000;
	add.f32 	%f12036, %f12035, 0fC1000000;
	add.f32 	%f12037, %f12034, 0f40800000;
	add.f32 	%f12038, %f12037, 0f40C00000;
	add.f32 	%f12039, %f12036, 0f40400000;
	add.f32 	%f12040, %f12039, 0fC1000000;
	add.f32 	%f12041, %f12038, 0f40800000;
	add.f32 	%f12042, %f12041, 0f40C00000;
	add.f32 	%f12043, %f12040, 0f40400000;
	add.f32 	%f12044, %f12043, 0fC1000000;
	add.f32 	%f12045, %f12042, 0f40800000;
	add.f32 	%f12046, %f12045, 0f40C00000;
	add.f32 	%f12047, %f12044, 0f40400000;
	add.f32 	%f12048, %f12047, 0fC1000000;
	add.f32 	%f12049, %f12046, 0f40800000;
	add.f32 	%f12050, %f12049, 0f40C00000;
	add.f32 	%f12051, %f12048, 0f40400000;
	add.f32 	%f12052, %f12051, 0fC1000000;
	add.f32 	%f12053, %f12050, 0f40800000;
	add.f32 	%f12054, %f12053, 0f40C00000;
	add.f32 	%f12055, %f12052, 0f40400000;
	add.f32 	%f12056, %f12055, 0fC1000000;
	add.f32 	%f12057, %f12054, 0f40800000;
	add.f32 	%f12058, %f12057, 0f40C00000;
	add.f32 	%f12059, %f12056, 0f40400000;
	add.f32 	%f12060, %f12059, 0fC1000000;
	add.f32 	%f12061, %f12058, 0f40800000;
	add.f32 	%f12062, %f12061, 0f40C00000;
	add.f32 	%f12063, %f12060, 0f40400000;
	add.f32 	%f12064, %f12063, 0fC1000000;
	add.f32 	%f12065, %f12062, 0f40800000;
	add.f32 	%f12066, %f12065, 0f40C00000;
	add.f32 	%f12067, %f12064, 0f40400000;
	add.f32 	%f12068, %f12067, 0fC1000000;
	add.f32 	%f12069, %f12066, 0f40800000;
	add.f32 	%f12070, %f12069, 0f40C00000;
	add.f32 	%f12071, %f12068, 0f40400000;
	add.f32 	%f12072, %f12071, 0fC1000000;
	add.f32 	%f12073, %f12070, 0f40800000;
	add.f32 	%f12074, %f12073, 0f40C00000;
	add.f32 	%f12075, %f12072, 0f40400000;
	add.f32 	%f12076, %f12075, 0fC1000000;
	add.f32 	%f12077, %f12074, 0f40800000;
	add.f32 	%f12078, %f12077, 0f40C00000;
	add.f32 	%f12079, %f12076, 0f40400000;
	add.f32 	%f12080, %f12079, 0fC1000000;
	add.f32 	%f12081, %f12078, 0f40800000;
	add.f32 	%f12082, %f12081, 0f40C00000;
	add.f32 	%f12083, %f12080, 0f40400000;
	add.f32 	%f12084, %f12083, 0fC1000000;
	add.f32 	%f12085, %f12082, 0f40800000;
	add.f32 	%f12086, %f12085, 0f40C00000;
	add.f32 	%f12087, %f12084, 0f40400000;
	add.f32 	%f12088, %f12087, 0fC1000000;
	add.f32 	%f12089, %f12086, 0f40800000;
	add.f32 	%f12090, %f12089, 0f40C00000;
	add.f32 	%f12091, %f12088, 0f40400000;
	add.f32 	%f12092, %f12091, 0fC1000000;
	add.f32 	%f12093, %f12090, 0f40800000;
	add.f32 	%f12094, %f12093, 0f40C00000;
	add.f32 	%f12095, %f12092, 0f40400000;
	add.f32 	%f12096, %f12095, 0fC1000000;
	add.f32 	%f12097, %f12094, 0f40800000;
	add.f32 	%f12098, %f12097, 0f40C00000;
	add.f32 	%f12099, %f12096, 0f40400000;
	add.f32 	%f12100, %f12099, 0fC1000000;
	add.f32 	%f12101, %f12098, 0f40800000;
	add.f32 	%f12102, %f12101, 0f40C00000;
	add.f32 	%f12103, %f12100, 0f40400000;
	add.f32 	%f12104, %f12103, 0fC1000000;
	add.f32 	%f12105, %f12102, 0f40800000;
	add.f32 	%f12106, %f12105, 0f40C00000;
	add.f32 	%f12107, %f12104, 0f40400000;
	add.f32 	%f12108, %f12107, 0fC1000000;
	add.f32 	%f12109, %f12106, 0f40800000;
	add.f32 	%f12110, %f12109, 0f40C00000;
	add.f32 	%f12111, %f12108, 0f40400000;
	add.f32 	%f12112, %f12111, 0fC1000000;
	add.f32 	%f12113, %f12110, 0f40800000;
	add.f32 	%f12114, %f12113, 0f40C00000;
	add.f32 	%f12115, %f12112, 0f40400000;
	add.f32 	%f12116, %f12115, 0fC1000000;
	add.f32 	%f12117, %f12114, 0f40800000;
	add.f32 	%f12118, %f12117, 0f40C00000;
	add.f32 	%f12119, %f12116, 0f40400000;
	add.f32 	%f12120, %f12119, 0fC1000000;
	add.f32 	%f12121, %f12118, 0f40800000;
	add.f32 	%f12122, %f12121, 0f40C00000;
	add.f32 	%f12123, %f12120, 0f40400000;
	add.f32 	%f12124, %f12123, 0fC1000000;
	add.f32 	%f12125, %f12122, 0f40800000;
	add.f32 	%f12126, %f12125, 0f40C00000;
	add.f32 	%f12127, %f12124, 0f40400000;
	add.f32 	%f12128, %f12127, 0fC1000000;
	add.f32 	%f12129, %f12126, 0f40800000;
	add.f32 	%f12130, %f12129, 0f40C00000;
	add.f32 	%f12131, %f12128, 0f40400000;
	add.f32 	%f12132, %f12131, 0fC1000000;
	add.f32 	%f12133, %f12130, 0f40800000;
	add.f32 	%f12134, %f12133, 0f40C00000;
	add.f32 	%f12135, %f12132, 0f40400000;
	add.f32 	%f12136, %f12135, 0fC1000000;
	add.f32 	%f12137, %f12134, 0f40800000;
	add.f32 	%f12138, %f12137, 0f40C00000;
	add.f32 	%f12139, %f12136, 0f40400000;
	add.f32 	%f12140, %f12139, 0fC1000000;
	add.f32 	%f12141, %f12138, 0f40800000;
	add.f32 	%f12142, %f12141, 0f40C00000;
	add.f32 	%f12143, %f12140, 0f40400000;
	add.f32 	%f12144, %f12143, 0fC1000000;
	add.f32 	%f12145, %f12142, 0f40800000;
	add.f32 	%f12146, %f12145, 0f40C00000;
	add.f32 	%f12147, %f12144, 0f40400000;
	add.f32 	%f12148, %f12147, 0fC1000000;
	add.f32 	%f12149, %f12146, 0f40800000;
	add.f32 	%f12150, %f12149, 0f40C00000;
	add.f32 	%f12151, %f12148, 0f40400000;
	add.f32 	%f12152, %f12151, 0fC1000000;
	add.f32 	%f12153, %f12150, 0f40800000;
	add.f32 	%f12154, %f12153, 0f40C00000;
	add.f32 	%f12155, %f12152, 0f40400000;
	add.f32 	%f12156, %f12155, 0fC1000000;
	add.f32 	%f12157, %f12154, 0f40800000;
	add.f32 	%f12158, %f12157, 0f40C00000;
	add.f32 	%f12159, %f12156, 0f40400000;
	add.f32 	%f12160, %f12159, 0fC1000000;
	add.f32 	%f12161, %f12158, 0f40800000;
	add.f32 	%f12162, %f12161, 0f40C00000;
	add.f32 	%f12163, %f12160, 0f40400000;
	add.f32 	%f12164, %f12163, 0fC1000000;
	add.f32 	%f12165, %f12162, 0f40800000;
	add.f32 	%f12166, %f12165, 0f40C00000;
	add.f32 	%f12167, %f12164, 0f40400000;
	add.f32 	%f12168, %f12167, 0fC1000000;
	add.f32 	%f12169, %f12166, 0f40800000;
	add.f32 	%f12170, %f12169, 0f40C00000;
	add.f32 	%f12171, %f12168, 0f40400000;
	add.f32 	%f12172, %f12171, 0fC1000000;
	add.f32 	%f12173, %f12170, 0f40800000;
	add.f32 	%f12174, %f12173, 0f40C00000;
	add.f32 	%f12175, %f12172, 0f40400000;
	add.f32 	%f12176, %f12175, 0fC1000000;
	add.f32 	%f12177, %f12174, 0f40800000;
	add.f32 	%f12178, %f12177, 0f40C00000;
	add.f32 	%f12179, %f12176, 0f40400000;
	add.f32 	%f12180, %f12179, 0fC1000000;
	add.f32 	%f12181, %f12178, 0f40800000;
	add.f32 	%f12182, %f12181, 0f40C00000;
	add.f32 	%f12183, %f12180, 0f40400000;
	add.f32 	%f12184, %f12183, 0fC1000000;
	add.f32 	%f12185, %f12182, 0f40800000;
	add.f32 	%f12186, %f12185, 0f40C00000;
	add.f32 	%f12187, %f12184, 0f40400000;
	add.f32 	%f12188, %f12187, 0fC1000000;
	add.f32 	%f12189, %f12186, 0f40800000;
	add.f32 	%f12190, %f12189, 0f40C00000;
	add.f32 	%f12191, %f12188, 0f40400000;
	add.f32 	%f12192, %f12191, 0fC1000000;
	add.f32 	%f12193, %f12190, 0f40800000;
	add.f32 	%f12194, %f12193, 0f40C00000;
	add.f32 	%f12195, %f12192, 0f40400000;
	add.f32 	%f12196, %f12195, 0fC1000000;
	add.f32 	%f12197, %f12194, 0f40800000;
	add.f32 	%f12198, %f12197, 0f40C00000;
	add.f32 	%f12199, %f12196, 0f40400000;
	add.f32 	%f12200, %f12199, 0fC1000000;
	add.f32 	%f12201, %f12198, 0f40800000;
	add.f32 	%f12202, %f12201, 0f40C00000;
	add.f32 	%f12203, %f12200, 0f40400000;
	add.f32 	%f12204, %f12203, 0fC1000000;
	add.f32 	%f12205, %f12202, 0f40800000;
	add.f32 	%f12206, %f12205, 0f40C00000;
	add.f32 	%f12207, %f12204, 0f40400000;
	add.f32 	%f12208, %f12207, 0fC1000000;
	add.f32 	%f12209, %f12206, 0f40800000;
	add.f32 	%f12210, %f12209, 0f40C00000;
	add.f32 	%f12211, %f12208, 0f40400000;
	add.f32 	%f12212, %f12211, 0fC1000000;
	add.f32 	%f12213, %f12210, 0f40800000;
	add.f32 	%f12214, %f12213, 0f40C00000;
	add.f32 	%f12215, %f12212, 0f40400000;
	add.f32 	%f12216, %f12215, 0fC1000000;
	add.f32 	%f12217, %f12214, 0f40800000;
	add.f32 	%f12218, %f12217, 0f40C00000;
	add.f32 	%f12219, %f12216, 0f40400000;
	add.f32 	%f12220, %f12219, 0fC1000000;
	add.f32 	%f12221, %f12218, 0f40800000;
	add.f32 	%f12222, %f12221, 0f40C00000;
	add.f32 	%f12223, %f12220, 0f40400000;
	add.f32 	%f12224, %f12223, 0fC1000000;
	add.f32 	%f12225, %f12222, 0f40800000;
	add.f32 	%f12226, %f12225, 0f40C00000;
	add.f32 	%f12227, %f12224, 0f40400000;
	add.f32 	%f12228, %f12227, 0fC1000000;
	add.f32 	%f12229, %f12226, 0f40800000;
	add.f32 	%f12230, %f12229, 0f40C00000;
	add.f32 	%f12231, %f12228, 0f40400000;
	add.f32 	%f12232, %f12231, 0fC1000000;
	add.f32 	%f12233, %f12230, 0f40800000;
	add.f32 	%f12234, %f12233, 0f40C00000;
	add.f32 	%f12235, %f12232, 0f40400000;
	add.f32 	%f12236, %f12235, 0fC1000000;
	add.f32 	%f12237, %f12234, 0f40800000;
	add.f32 	%f12238, %f12237, 0f40C00000;
	add.f32 	%f12239, %f12236, 0f40400000;
	add.f32 	%f12240, %f12239, 0fC1000000;
	add.f32 	%f12241, %f12238, 0f40800000;
	add.f32 	%f12242, %f12241, 0f40C00000;
	add.f32 	%f12243, %f12240, 0f40400000;
	add.f32 	%f12244, %f12243, 0fC1000000;
	add.f32 	%f12245, %f12242, 0f40800000;
	add.f32 	%f12246, %f12245, 0f40C00000;
	add.f32 	%f12247, %f12244, 0f40400000;
	add.f32 	%f12248, %f12247, 0fC1000000;
	add.f32 	%f12249, %f12246, 0f40800000;
	add.f32 	%f12250, %f12249, 0f40C00000;
	add.f32 	%f12251, %f12248, 0f40400000;
	add.f32 	%f12252, %f12251, 0fC1000000;
	add.f32 	%f12253, %f12250, 0f40800000;
	add.f32 	%f12254, %f12253, 0f40C00000;
	add.f32 	%f12255, %f12252, 0f40400000;
	add.f32 	%f12256, %f12255, 0fC1000000;
	add.f32 	%f12257, %f12254, 0f40800000;
	add.f32 	%f12258, %f12257, 0f40C00000;
	add.f32 	%f12259, %f12256, 0f40400000;
	add.f32 	%f12260, %f12259, 0fC1000000;
	add.f32 	%f12261, %f12258, 0f40800000;
	add.f32 	%f12262, %f12261, 0f40C00000;
	add.f32 	%f12263, %f12260, 0f40400000;
	add.f32 	%f12264, %f12263, 0fC1000000;
	add.f32 	%f12265, %f12262, 0f40800000;
	add.f32 	%f12266, %f12265, 0f40C00000;
	add.f32 	%f12267, %f12264, 0f40400000;
	add.f32 	%f12268, %f12267, 0fC1000000;
	add.f32 	%f12269, %f12266, 0f40800000;
	add.f32 	%f12270, %f12269, 0f40C00000;
	add.f32 	%f12271, %f12268, 0f40400000;
	add.f32 	%f12272, %f12271, 0fC1000000;
	add.f32 	%f12273, %f12270, 0f40800000;
	add.f32 	%f12274, %f12273, 0f40C00000;
	add.f32 	%f12275, %f12272, 0f40400000;
	add.f32 	%f12276, %f12275, 0fC1000000;
	add.f32 	%f12277, %f12274, 0f40800000;
	add.f32 	%f12278, %f12277, 0f40C00000;
	add.f32 	%f12279, %f12276, 0f40400000;
	add.f32 	%f12280, %f12279, 0fC1000000;
	add.f32 	%f12281, %f12278, 0f40800000;
	add.f32 	%f12282, %f12281, 0f40C00000;
	add.f32 	%f12283, %f12280, 0f40400000;
	add.f32 	%f12284, %f12283, 0fC1000000;
	add.f32 	%f12285, %f12282, 0f40800000;
	add.f32 	%f12286, %f12285, 0f40C00000;
	add.f32 	%f12287, %f12284, 0f40400000;
	add.f32 	%f12288, %f12287, 0fC1000000;
	add.f32 	%f12289, %f12286, 0f40800000;
	add.f32 	%f12290, %f12289, 0f40C00000;
	add.f32 	%f12291, %f12288, 0f40400000;
	add.f32 	%f12292, %f12291, 0fC1000000;
	add.f32 	%f12293, %f12290, 0f40800000;
	add.f32 	%f12294, %f12293, 0f40C00000;
	add.f32 	%f12295, %f12292, 0f40400000;
	add.f32 	%f12296, %f12295, 0fC1000000;
	add.f32 	%f12297, %f12294, 0f40800000;
	add.f32 	%f12298, %f12297, 0f40C00000;
	add.f32 	%f12299, %f12296, 0f40400000;
	add.f32 	%f12300, %f12299, 0fC1000000;
	add.f32 	%f12301, %f12298, 0f40800000;
	add.f32 	%f12302, %f12301, 0f40C00000;
	add.f32 	%f12303, %f12300, 0f40400000;
	add.f32 	%f12304, %f12303, 0fC1000000;
	add.f32 	%f12305, %f12302, 0f40800000;
	add.f32 	%f12306, %f12305, 0f40C00000;
	add.f32 	%f12307, %f12304, 0f40400000;
	add.f32 	%f12308, %f12307, 0fC1000000;
	add.f32 	%f12309, %f12306, 0f40800000;
	add.f32 	%f12310, %f12309, 0f40C00000;
	add.f32 	%f12311, %f12308, 0f40400000;
	add.f32 	%f12312, %f12311, 0fC1000000;
	add.f32 	%f12313, %f12310, 0f40800000;
	add.f32 	%f12314, %f12313, 0f40C00000;
	add.f32 	%f12315, %f12312, 0f40400000;
	add.f32 	%f12316, %f12315, 0fC1000000;
	add.f32 	%f12317, %f12314, 0f40800000;
	add.f32 	%f12318, %f12317, 0f40C00000;
	add.f32 	%f12319, %f12316, 0f40400000;
	add.f32 	%f12320, %f12319, 0fC1000000;
	add.f32 	%f12321, %f12318, 0f40800000;
	add.f32 	%f12322, %f12321, 0f40C00000;
	add.f32 	%f12323, %f12320, 0f40400000;
	add.f32 	%f12324, %f12323, 0fC1000000;
	add.f32 	%f12325, %f12322, 0f40800000;
	add.f32 	%f12326, %f12325, 0f40C00000;
	add.f32 	%f12327, %f12324, 0f40400000;
	add.f32 	%f12328, %f12327, 0fC1000000;
	add.f32 	%f12329, %f12326, 0f40800000;
	add.f32 	%f12330, %f12329, 0f40C00000;
	add.f32 	%f12331, %f12328, 0f40400000;
	add.f32 	%f12332, %f12331, 0fC1000000;
	add.f32 	%f12333, %f12330, 0f40800000;
	add.f32 	%f12334, %f12333, 0f40C00000;
	add.f32 	%f12335, %f12332, 0f40400000;
	add.f32 	%f12336, %f12335, 0fC1000000;
	add.f32 	%f12337, %f12334, 0f40800000;
	add.f32 	%f12338, %f12337, 0f40C00000;
	add.f32 	%f12339, %f12336, 0f40400000;
	add.f32 	%f12340, %f12339, 0fC1000000;
	add.f32 	%f12341, %f12338, 0f40800000;
	add.f32 	%f12342, %f12341, 0f40C00000;
	add.f32 	%f12343, %f12340, 0f40400000;
	add.f32 	%f12344, %f12343, 0fC1000000;
	add.f32 	%f12345, %f12342, 0f40800000;
	add.f32 	%f12346, %f12345, 0f40C00000;
	add.f32 	%f12347, %f12344, 0f40400000;
	add.f32 	%f12348, %f12347, 0fC1000000;
	add.f32 	%f12349, %f12346, 0f40800000;
	add.f32 	%f12350, %f12349, 0f40C00000;
	add.f32 	%f12351, %f12348, 0f40400000;
	add.f32 	%f12352, %f12351, 0fC1000000;
	add.f32 	%f12353, %f12350, 0f40800000;
	add.f32 	%f12354, %f12353, 0f40C00000;
	add.f32 	%f12355, %f12352, 0f40400000;
	add.f32 	%f12356, %f12355, 0fC1000000;
	add.f32 	%f12357, %f12354, 0f40800000;
	add.f32 	%f12358, %f12357, 0f40C00000;
	add.f32 	%f12359, %f12356, 0f40400000;
	add.f32 	%f12360, %f12359, 0fC1000000;
	add.f32 	%f12361, %f12358, 0f40800000;
	add.f32 	%f12362, %f12361, 0f40C00000;
	add.f32 	%f12363, %f12360, 0f40400000;
	add.f32 	%f12364, %f12363, 0fC1000000;
	add.f32 	%f12365, %f12362, 0f40800000;
	add.f32 	%f12366, %f12365, 0f40C00000;
	add.f32 	%f12367, %f12364, 0f40400000;
	add.f32 	%f12368, %f12367, 0fC1000000;
	add.f32 	%f12369, %f12366, 0f40800000;
	add.f32 	%f12370, %f12369, 0f40C00000;
	add.f32 	%f12371, %f12368, 0f40400000;
	add.f32 	%f12372, %f12371, 0fC1000000;
	add.f32 	%f12373, %f12370, 0f40800000;
	add.f32 	%f12374, %f12373, 0f40C00000;
	add.f32 	%f12375, %f12372, 0f40400000;
	add.f32 	%f12376, %f12375, 0fC1000000;
	add.f32 	%f12377, %f12374, 0f40800000;
	add.f32 	%f12378, %f12377, 0f40C00000;
	add.f32 	%f12379, %f12376, 0f40400000;
	add.f32 	%f12380, %f12379, 0fC1000000;
	add.f32 	%f12381, %f12378, 0f40800000;
	add.f32 	%f12382, %f12381, 0f40C00000;
	add.f32 	%f12383, %f12380, 0f40400000;
	add.f32 	%f12384, %f12383, 0fC1000000;
	add.f32 	%f12385, %f12382, 0f40800000;
	add.f32 	%f12386, %f12385, 0f40C00000;
	add.f32 	%f12387, %f12384, 0f40400000;
	add.f32 	%f12388, %f12387, 0fC1000000;
	add.f32 	%f12389, %f12386, 0f40800000;
	add.f32 	%f12390, %f12389, 0f40C00000;
	add.f32 	%f12391, %f12388, 0f40400000;
	add.f32 	%f12392, %f12391, 0fC1000000;
	add.f32 	%f12393, %f12390, 0f40800000;
	add.f32 	%f12394, %f12393, 0f40C00000;
	add.f32 	%f12395, %f12392, 0f40400000;
	add.f32 	%f12396, %f12395, 0fC1000000;
	add.f32 	%f12397, %f12394, 0f40800000;
	add.f32 	%f12398, %f12397, 0f40C00000;
	add.f32 	%f12399, %f12396, 0f40400000;
	add.f32 	%f12400, %f12399, 0fC1000000;
	add.f32 	%f12401, %f12398, 0f40800000;
	add.f32 	%f12402, %f12401, 0f40C00000;
	add.f32 	%f12403, %f12400, 0f40400000;
	add.f32 	%f12404, %f12403, 0fC1000000;
	add.f32 	%f12405, %f12402, 0f40800000;
	add.f32 	%f12406, %f12405, 0f40C00000;
	add.f32 	%f12407, %f12404, 0f40400000;
	add.f32 	%f12408, %f12407, 0fC1000000;
	add.f32 	%f12409, %f12406, 0f40800000;
	add.f32 	%f12410, %f12409, 0f40C00000;
	add.f32 	%f12411, %f12408, 0f40400000;
	add.f32 	%f12412, %f12411, 0fC1000000;
	add.f32 	%f12413, %f12410, 0f40800000;
	add.f32 	%f12414, %f12413, 0f40C00000;
	add.f32 	%f12415, %f12412, 0f40400000;
	add.f32 	%f12416, %f12415, 0fC1000000;
	add.f32 	%f12417, %f12414, 0f40800000;
	add.f32 	%f12418, %f12417, 0f40C00000;
	add.f32 	%f12419, %f12416, 0f40400000;
	add.f32 	%f12420, %f12419, 0fC1000000;
	add.f32 	%f12421, %f12418, 0f40800000;
	add.f32 	%f12422, %f12421, 0f40C00000;
	add.f32 	%f12423, %f12420, 0f40400000;
	add.f32 	%f12424, %f12423, 0fC1000000;
	add.f32 	%f12425, %f12422, 0f40800000;
	add.f32 	%f12426, %f12425, 0f40C00000;
	add.f32 	%f12427, %f12424, 0f40400000;
	add.f32 	%f12428, %f12427, 0fC1000000;
	add.f32 	%f12429, %f12426, 0f40800000;
	add.f32 	%f12430, %f12429, 0f40C00000;
	add.f32 	%f12431, %f12428, 0f40400000;
	add.f32 	%f12432, %f12431, 0fC1000000;
	add.f32 	%f12433, %f12430, 0f40800000;
	add.f32 	%f12434, %f12433, 0f40C00000;
	add.f32 	%f12435, %f12432, 0f40400000;
	add.f32 	%f12436, %f12435, 0fC1000000;
	add.f32 	%f12437, %f12434, 0f40800000;
	add.f32 	%f12438, %f12437, 0f40C00000;
	add.f32 	%f12439, %f12436, 0f40400000;
	add.f32 	%f12440, %f12439, 0fC1000000;
	add.f32 	%f12441, %f12438, 0f40800000;
	add.f32 	%f12442, %f12441, 0f40C00000;
	add.f32 	%f12443, %f12440, 0f40400000;
	add.f32 	%f12444, %f12443, 0fC1000000;
	add.f32 	%f12445, %f12442, 0f40800000;
	add.f32 	%f12446, %f12445, 0f40C00000;
	add.f32 	%f12447, %f12444, 0f40400000;
	add.f32 	%f12448, %f12447, 0fC1000000;
	add.f32 	%f12449, %f12446, 0f40800000;
	add.f32 	%f12450, %f12449, 0f40C00000;
	add.f32 	%f12451, %f12448, 0f40400000;
	add.f32 	%f12452, %f12451, 0fC1000000;
	add.f32 	%f12453, %f12450, 0f40800000;
	add.f32 	%f12454, %f12453, 0f40C00000;
	add.f32 	%f12455, %f12452, 0f40400000;
	add.f32 	%f12456, %f12455, 0fC1000000;
	add.f32 	%f12457, %f12454, 0f40800000;
	add.f32 	%f12458, %f12457, 0f40C00000;
	add.f32 	%f12459, %f12456, 0f40400000;
	add.f32 	%f12460, %f12459, 0fC1000000;
	add.f32 	%f12461, %f12458, 0f40800000;
	add.f32 	%f12462, %f12461, 0f40C00000;
	add.f32 	%f12463, %f12460, 0f40400000;
	add.f32 	%f12464, %f12463, 0fC1000000;
	add.f32 	%f12465, %f12462, 0f40800000;
	add.f32 	%f12466, %f12465, 0f40C00000;
	add.f32 	%f12467, %f12464, 0f40400000;
	add.f32 	%f12468, %f12467, 0fC1000000;
	add.f32 	%f12469, %f12466, 0f40800000;
	add.f32 	%f12470, %f12469, 0f40C00000;
	add.f32 	%f12471, %f12468, 0f40400000;
	add.f32 	%f12472, %f12471, 0fC1000000;
	add.f32 	%f12473, %f12470, 0f40800000;
	add.f32 	%f12474, %f12473, 0f40C00000;
	add.f32 	%f12475, %f12472, 0f40400000;
	add.f32 	%f12476, %f12475, 0fC1000000;
	add.f32 	%f12477, %f12474, 0f40800000;
	add.f32 	%f12478, %f12477, 0f40C00000;
	add.f32 	%f12479, %f12476, 0f40400000;
	add.f32 	%f12480, %f12479, 0fC1000000;
	add.f32 	%f12481, %f12478, 0f40800000;
	add.f32 	%f12482, %f12481, 0f40C00000;
	add.f32 	%f12483, %f12480, 0f40400000;
	add.f32 	%f12484, %f12483, 0fC1000000;
	add.f32 	%f12485, %f12482, 0f40800000;
	add.f32 	%f12486, %f12485, 0f40C00000;
	add.f32 	%f12487, %f12484, 0f40400000;
	add.f32 	%f12488, %f12487, 0fC1000000;
	add.f32 	%f12489, %f12486, 0f40800000;
	add.f32 	%f12490, %f12489, 0f40C00000;
	add.f32 	%f12491, %f12488, 0f40400000;
	add.f32 	%f12492, %f12491, 0fC1000000;
	add.f32 	%f12493, %f12490, 0f40800000;
	add.f32 	%f12494, %f12493, 0f40C00000;
	add.f32 	%f12495, %f12492, 0f40400000;
	add.f32 	%f12496, %f12495, 0fC1000000;
	add.f32 	%f12497, %f12494, 0f40800000;
	add.f32 	%f12498, %f12497, 0f40C00000;
	add.f32 	%f12499, %f12496, 0f40400000;
	add.f32 	%f12500, %f12499, 0fC1000000;
	add.f32 	%f12501, %f12498, 0f40800000;
	add.f32 	%f12502, %f12501, 0f40C00000;
	add.f32 	%f12503, %f12500, 0f40400000;
	add.f32 	%f12504, %f12503, 0fC1000000;
	add.f32 	%f12505, %f12502, 0f40800000;
	add.f32 	%f12506, %f12505, 0f40C00000;
	add.f32 	%f12507, %f12504, 0f40400000;
	add.f32 	%f12508, %f12507, 0fC1000000;
	add.f32 	%f12509, %f12506, 0f40800000;
	add.f32 	%f12510, %f12509, 0f40C00000;
	add.f32 	%f12511, %f12508, 0f40400000;
	add.f32 	%f12512, %f12511, 0fC1000000;
	add.f32 	%f12513, %f12510, 0f40800000;
	add.f32 	%f12514, %f12513, 0f40C00000;
	add.f32 	%f12515, %f12512, 0f40400000;
	add.f32 	%f12516, %f12515, 0fC1000000;
	add.f32 	%f12517, %f12514, 0f40800000;
	add.f32 	%f12518, %f12517, 0f40C00000;
	add.f32 	%f12519, %f12516, 0f40400000;
	add.f32 	%f12520, %f12519, 0fC1000000;
	add.f32 	%f12521, %f12518, 0f40800000;
	add.f32 	%f12522, %f12521, 0f40C00000;
	add.f32 	%f12523, %f12520, 0f40400000;
	add.f32 	%f12524, %f12523, 0fC1000000;
	add.f32 	%f12525, %f12522, 0f40800000;
	add.f32 	%f12526, %f12525, 0f40C00000;
	add.f32 	%f12527, %f12524, 0f40400000;
	add.f32 	%f12528, %f12527, 0fC1000000;
	add.f32 	%f12529, %f12526, 0f40800000;
	add.f32 	%f12530, %f12529, 0f40C00000;
	add.f32 	%f12531, %f12528, 0f40400000;
	add.f32 	%f12532, %f12531, 0fC1000000;
	add.f32 	%f12533, %f12530, 0f40800000;
	add.f32 	%f12534, %f12533, 0f40C00000;
	add.f32 	%f12535, %f12532, 0f40400000;
	add.f32 	%f12536, %f12535, 0fC1000000;
	add.f32 	%f12537, %f12534, 0f40800000;
	add.f32 	%f12538, %f12537, 0f40C00000;
	add.f32 	%f12539, %f12536, 0f40400000;
	add.f32 	%f12540, %f12539, 0fC1000000;
	add.f32 	%f12541, %f12538, 0f40800000;
	add.f32 	%f12542, %f12541, 0f40C00000;
	add.f32 	%f12543, %f12540, 0f40400000;
	add.f32 	%f12544, %f12543, 0fC1000000;
	add.f32 	%f12545, %f12542, 0f40800000;
	add.f32 	%f12546, %f12545, 0f40C00000;
	add.f32 	%f12547, %f12544, 0f40400000;
	add.f32 	%f12548, %f12547, 0fC1000000;
	add.f32 	%f12549, %f12546, 0f40800000;
	add.f32 	%f12550, %f12549, 0f40C00000;
	add.f32 	%f12551, %f12548, 0f40400000;
	add.f32 	%f12552, %f12551, 0fC1000000;
	add.f32 	%f12553, %f12550, 0f40800000;
	add.f32 	%f12554, %f12553, 0f40C00000;
	add.f32 	%f12555, %f12552, 0f40400000;
	add.f32 	%f12556, %f12555, 0fC1000000;
	add.f32 	%f12557, %f12554, 0f40800000;
	add.f32 	%f12558, %f12557, 0f40C00000;
	add.f32 	%f12559, %f12556, 0f40400000;
	add.f32 	%f12560, %f12559, 0fC1000000;
	add.f32 	%f12561, %f12558, 0f40800000;
	add.f32 	%f12562, %f12561, 0f40C00000;
	add.f32 	%f12563, %f12560, 0f40400000;
	add.f32 	%f12564, %f12563, 0fC1000000;
	add.f32 	%f12565, %f12562, 0f40800000;
	add.f32 	%f12566, %f12565, 0f40C00000;
	add.f32 	%f12567, %f12564, 0f40400000;
	add.f32 	%f12568, %f12567, 0fC1000000;
	add.f32 	%f12569, %f12566, 0f40800000;
	add.f32 	%f12570, %f12569, 0f40C00000;
	add.f32 	%f12571, %f12568, 0f40400000;
	add.f32 	%f12572, %f12571, 0fC1000000;
	add.f32 	%f12573, %f12570, 0f40800000;
	add.f32 	%f12574, %f12573, 0f40C00000;
	add.f32 	%f12575, %f12572, 0f40400000;
	add.f32 	%f12576, %f12575, 0fC1000000;
	add.f32 	%f12577, %f12574, 0f40800000;
	add.f32 	%f12578, %f12577, 0f40C00000;
	add.f32 	%f12579, %f12576, 0f40400000;
	add.f32 	%f12580, %f12579, 0fC1000000;
	add.f32 	%f12581, %f12578, 0f40800000;
	add.f32 	%f12582, %f12581, 0f40C00000;
	add.f32 	%f12583, %f12580, 0f40400000;
	add.f32 	%f12584, %f12583, 0fC1000000;
	add.f32 	%f12585, %f12582, 0f40800000;
	add.f32 	%f12586, %f12585, 0f40C00000;
	add.f32 	%f12587, %f12584, 0f40400000;
	add.f32 	%f12588, %f12587, 0fC1000000;
	add.f32 	%f12589, %f12586, 0f40800000;
	add.f32 	%f12590, %f12589, 0f40C00000;
	add.f32 	%f12591, %f12588, 0f40400000;
	add.f32 	%f12592, %f12591, 0fC1000000;
	add.f32 	%f12593, %f12590, 0f40800000;
	add.f32 	%f12594, %f12593, 0f40C00000;
	add.f32 	%f12595, %f12592, 0f40400000;
	add.f32 	%f12596, %f12595, 0fC1000000;
	add.f32 	%f12597, %f12594, 0f40800000;
	add.f32 	%f12598, %f12597, 0f40C00000;
	add.f32 	%f12599, %f12596, 0f40400000;
	add.f32 	%f12600, %f12599, 0fC1000000;
	add.f32 	%f12601, %f12598, 0f40800000;
	add.f32 	%f12602, %f12601, 0f40C00000;
	add.f32 	%f12603, %f12600, 0f40400000;
	add.f32 	%f12604, %f12603, 0fC1000000;
	add.f32 	%f12605, %f12602, 0f40800000;
	add.f32 	%f12606, %f12605, 0f40C00000;
	add.f32 	%f12607, %f12604, 0f40400000;
	add.f32 	%f12608, %f12607, 0fC1000000;
	add.f32 	%f12609, %f12606, 0f40800000;
	add.f32 	%f12610, %f12609, 0f40C00000;
	add.f32 	%f12611, %f12608, 0f40400000;
	add.f32 	%f12612, %f12611, 0fC1000000;
	add.f32 	%f12613, %f12610, 0f40800000;
	add.f32 	%f12614, %f12613, 0f40C00000;
	add.f32 	%f12615, %f12612, 0f40400000;
	add.f32 	%f12616, %f12615, 0fC1000000;
	add.f32 	%f12617, %f12614, 0f40800000;
	add.f32 	%f12618, %f12617, 0f40C00000;
	add.f32 	%f12619, %f12616, 0f40400000;
	add.f32 	%f12620, %f12619, 0fC1000000;
	add.f32 	%f12621, %f12618, 0f40800000;
	add.f32 	%f12622, %f12621, 0f40C00000;
	add.f32 	%f12623, %f12620, 0f40400000;
	add.f32 	%f12624, %f12623, 0fC1000000;
	add.f32 	%f12625, %f12622, 0f40800000;
	add.f32 	%f12626, %f12625, 0f40C00000;
	add.f32 	%f12627, %f12624, 0f40400000;
	add.f32 	%f12628, %f12627, 0fC1000000;
	add.f32 	%f12629, %f12626, 0f40800000;
	add.f32 	%f12630, %f12629, 0f40C00000;
	add.f32 	%f12631, %f12628, 0f40400000;
	add.f32 	%f12632, %f12631, 0fC1000000;
	add.f32 	%f12633, %f12630, 0f40800000;
	add.f32 	%f12634, %f12633, 0f40C00000;
	add.f32 	%f12635, %f12632, 0f40400000;
	add.f32 	%f12636, %f12635, 0fC1000000;
	add.f32 	%f12637, %f12634, 0f40800000;
	add.f32 	%f12638, %f12637, 0f40C00000;
	add.f32 	%f12639, %f12636, 0f40400000;
	add.f32 	%f12640, %f12639, 0fC1000000;
	add.f32 	%f12641, %f12638, 0f40800000;
	add.f32 	%f12642, %f12641, 0f40C00000;
	add.f32 	%f12643, %f12640, 0f40400000;
	add.f32 	%f12644, %f12643, 0fC1000000;
	add.f32 	%f12645, %f12642, 0f40800000;
	add.f32 	%f12646, %f12645, 0f40C00000;
	add.f32 	%f12647, %f12644, 0f40400000;
	add.f32 	%f12648, %f12647, 0fC1000000;
	add.f32 	%f12649, %f12646, 0f40800000;
	add.f32 	%f12650, %f12649, 0f40C00000;
	add.f32 	%f12651, %f12648, 0f40400000;
	add.f32 	%f12652, %f12651, 0fC1000000;
	add.f32 	%f12653, %f12650, 0f40800000;
	add.f32 	%f12654, %f12653, 0f40C00000;
	add.f32 	%f12655, %f12652, 0f40400000;
	add.f32 	%f12656, %f12655, 0fC1000000;
	add.f32 	%f12657, %f12654, 0f40800000;
	add.f32 	%f12658, %f12657, 0f40C00000;
	add.f32 	%f12659, %f12656, 0f40400000;
	add.f32 	%f12660, %f12659, 0fC1000000;
	add.f32 	%f12661, %f12658, 0f40800000;
	add.f32 	%f12662, %f12661, 0f40C00000;
	add.f32 	%f12663, %f12660, 0f40400000;
	add.f32 	%f12664, %f12663, 0fC1000000;
	add.f32 	%f12665, %f12662, 0f40800000;
	add.f32 	%f12666, %f12665, 0f40C00000;
	add.f32 	%f12667, %f12664, 0f40400000;
	add.f32 	%f12668, %f12667, 0fC1000000;
	add.f32 	%f12669, %f12666, 0f40800000;
	add.f32 	%f12670, %f12669, 0f40C00000;
	add.f32 	%f12671, %f12668, 0f40400000;
	add.f32 	%f12672, %f12671, 0fC1000000;
	add.f32 	%f12673, %f12670, 0f40800000;
	add.f32 	%f12674, %f12673, 0f40C00000;
	add.f32 	%f12675, %f12672, 0f40400000;
	add.f32 	%f12676, %f12675, 0fC1000000;
	add.f32 	%f12677, %f12674, 0f40800000;
	add.f32 	%f12678, %f12677, 0f40C00000;
	add.f32 	%f12679, %f12676, 0f40400000;
	add.f32 	%f12680, %f12679, 0fC1000000;
	add.f32 	%f12681, %f12678, 0f40800000;
	add.f32 	%f12682, %f12681, 0f40C00000;
	add.f32 	%f12683, %f12680, 0f40400000;
	add.f32 	%f12684, %f12683, 0fC1000000;
	add.f32 	%f12685, %f12682, 0f40800000;
	add.f32 	%f12686, %f12685, 0f40C00000;
	add.f32 	%f12687, %f12684, 0f40400000;
	add.f32 	%f12688, %f12687, 0fC1000000;
	add.f32 	%f12689, %f12686, 0f40800000;
	add.f32 	%f12690, %f12689, 0f40C00000;
	add.f32 	%f12691, %f12688, 0f40400000;
	add.f32 	%f12692, %f12691, 0fC1000000;
	add.f32 	%f12693, %f12690, 0f40800000;
	add.f32 	%f12694, %f12693, 0f40C00000;
	add.f32 	%f12695, %f12692, 0f40400000;
	add.f32 	%f12696, %f12695, 0fC1000000;
	add.f32 	%f12697, %f12694, 0f40800000;
	add.f32 	%f12698, %f12697, 0f40C00000;
	add.f32 	%f12699, %f12696, 0f40400000;
	add.f32 	%f12700, %f12699, 0fC1000000;
	add.f32 	%f12701, %f12698, 0f40800000;
	add.f32 	%f12702, %f12701, 0f40C00000;
	add.f32 	%f12703, %f12700, 0f40400000;
	add.f32 	%f12704, %f12703, 0fC1000000;
	add.f32 	%f12705, %f12702, 0f40800000;
	add.f32 	%f12706, %f12705, 0f40C00000;
	add.f32 	%f12707, %f12704, 0f40400000;
	add.f32 	%f12708, %f12707, 0fC1000000;
	add.f32 	%f12709, %f12706, 0f40800000;
	add.f32 	%f12710, %f12709, 0f40C00000;
	add.f32 	%f12711, %f12708, 0f40400000;
	add.f32 	%f12712, %f12711, 0fC1000000;
	add.f32 	%f12713, %f12710, 0f40800000;
	add.f32 	%f12714, %f12713, 0f40C00000;
	add.f32 	%f12715, %f12712, 0f40400000;
	add.f32 	%f12716, %f12715, 0fC1000000;
	add.f32 	%f12717, %f12714, 0f40800000;
	add.f32 	%f12718, %f12717, 0f40C00000;
	add.f32 	%f12719, %f12716, 0f40400000;
	add.f32 	%f12720, %f12719, 0fC1000000;
	add.f32 	%f12721, %f12718, 0f40800000;
	add.f32 	%f12722, %f12721, 0f40C00000;
	add.f32 	%f12723, %f12720, 0f40400000;
	add.f32 	%f12724, %f12723, 0fC1000000;
	add.f32 	%f12725, %f12722, 0f40800000;
	add.f32 	%f12726, %f12725, 0f40C00000;
	add.f32 	%f12727, %f12724, 0f40400000;
	add.f32 	%f12728, %f12727, 0fC1000000;
	add.f32 	%f12729, %f12726, 0f40800000;
	add.f32 	%f12730, %f12729, 0f40C00000;
	add.f32 	%f12731, %f12728, 0f40400000;
	add.f32 	%f12732, %f12731, 0fC1000000;
	add.f32 	%f12733, %f12730, 0f40800000;
	add.f32 	%f12734, %f12733, 0f40C00000;
	add.f32 	%f12735, %f12732, 0f40400000;
	add.f32 	%f12736, %f12735, 0fC1000000;
	add.f32 	%f12737, %f12734, 0f40800000;
	add.f32 	%f12738, %f12737, 0f40C00000;
	add.f32 	%f12739, %f12736, 0f40400000;
	add.f32 	%f12740, %f12739, 0fC1000000;
	add.f32 	%f12741, %f12738, 0f40800000;
	add.f32 	%f12742, %f12741, 0f40C00000;
	add.f32 	%f12743, %f12740, 0f40400000;
	add.f32 	%f12744, %f12743, 0fC1000000;
	add.f32 	%f12745, %f12742, 0f40800000;
	add.f32 	%f12746, %f12745, 0f40C00000;
	add.f32 	%f12747, %f12744, 0f40400000;
	add.f32 	%f12748, %f12747, 0fC1000000;
	add.f32 	%f12749, %f12746, 0f40800000;
	add.f32 	%f12750, %f12749, 0f40C00000;
	add.f32 	%f12751, %f12748, 0f40400000;
	add.f32 	%f12752, %f12751, 0fC1000000;
	add.f32 	%f12753, %f12750, 0f40800000;
	add.f32 	%f12754, %f12753, 0f40C00000;
	add.f32 	%f12755, %f12752, 0f40400000;
	add.f32 	%f12756, %f12755, 0fC1000000;
	add.f32 	%f12757, %f12754, 0f40800000;
	add.f32 	%f12758, %f12757, 0f40C00000;
	add.f32 	%f12759, %f12756, 0f40400000;
	add.f32 	%f12760, %f12759, 0fC1000000;
	add.f32 	%f12761, %f12758, 0f40800000;
	add.f32 	%f12762, %f12761, 0f40C00000;
	add.f32 	%f12763, %f12760, 0f40400000;
	add.f32 	%f12764, %f12763, 0fC1000000;
	add.f32 	%f12765, %f12762, 0f40800000;
	add.f32 	%f12766, %f12765, 0f40C00000;
	add.f32 	%f12767, %f12764, 0f40400000;
	add.f32 	%f12768, %f12767, 0fC1000000;
	add.f32 	%f12769, %f12766, 0f40800000;
	add.f32 	%f12770, %f12769, 0f40C00000;
	add.f32 	%f12771, %f12768, 0f40400000;
	add.f32 	%f12772, %f12771, 0fC1000000;
	add.f32 	%f12773, %f12770, 0f40800000;
	add.f32 	%f12774, %f12773, 0f40C00000;
	add.f32 	%f12775, %f12772, 0f40400000;
	add.f32 	%f12776, %f12775, 0fC1000000;
	add.f32 	%f12777, %f12774, 0f40800000;
	add.f32 	%f12778, %f12777, 0f40C00000;
	add.f32 	%f12779, %f12776, 0f40400000;
	add.f32 	%f12780, %f12779, 0fC1000000;
	add.f32 	%f12781, %f12778, 0f40800000;
	add.f32 	%f12782, %f12781, 0f40C00000;
	add.f32 	%f12783, %f12780, 0f40400000;
	add.f32 	%f12784, %f12783, 0fC1000000;
	add.f32 	%f12785, %f12782, 0f40800000;
	add.f32 	%f12786, %f12785, 0f40C00000;
	add.f32 	%f12787, %f12784, 0f40400000;
	add.f32 	%f12788, %f12787, 0fC1000000;
	add.f32 	%f12789, %f12786, 0f40800000;
	add.f32 	%f12790, %f12789, 0f40C00000;
	add.f32 	%f12791, %f12788, 0f40400000;
	add.f32 	%f12792, %f12791, 0fC1000000;
	add.f32 	%f12793, %f12790, 0f40800000;
	add.f32 	%f12794, %f12793, 0f40C00000;
	add.f32 	%f12795, %f12792, 0f40400000;
	add.f32 	%f12796, %f12795, 0fC1000000;
	add.f32 	%f12797, %f12794, 0f40800000;
	add.f32 	%f12798, %f12797, 0f40C00000;
	add.f32 	%f12799, %f12796, 0f40400000;
	add.f32 	%f12800, %f12799, 0fC1000000;
	add.f32 	%f12801, %f12798, 0f40800000;
	add.f32 	%f12802, %f12801, 0f40C00000;
	add.f32 	%f12803, %f12800, 0f40400000;
	add.f32 	%f12804, %f12803, 0fC1000000;
	add.f32 	%f12805, %f12802, 0f40800000;
	add.f32 	%f12806, %f12805, 0f40C00000;
	add.f32 	%f12807, %f12804, 0f40400000;
	add.f32 	%f12808, %f12807, 0fC1000000;
	add.f32 	%f12809, %f12806, 0f40800000;
	add.f32 	%f12810, %f12809, 0f40C00000;
	add.f32 	%f12811, %f12808, 0f40400000;
	add.f32 	%f12812, %f12811, 0fC1000000;
	add.f32 	%f12813, %f12810, 0f40800000;
	add.f32 	%f12814, %f12813, 0f40C00000;
	add.f32 	%f12815, %f12812, 0f40400000;
	add.f32 	%f12816, %f12815, 0fC1000000;
	add.f32 	%f12817, %f12814, 0f40800000;
	add.f32 	%f12818, %f12817, 0f40C00000;
	add.f32 	%f12819, %f12816, 0f40400000;
	add.f32 	%f12820, %f12819, 0fC1000000;
	add.f32 	%f12821, %f12818, 0f40800000;
	add.f32 	%f12822, %f12821, 0f40C00000;
	add.f32 	%f12823, %f12820, 0f40400000;
	add.f32 	%f12824, %f12823, 0fC1000000;
	add.f32 	%f12825, %f12822, 0f40800000;
	add.f32 	%f12826, %f12825, 0f40C00000;
	add.f32 	%f12827, %f12824, 0f40400000;
	add.f32 	%f12828, %f12827, 0fC1000000;
	add.f32 	%f12829, %f12826, 0f40800000;
	add.f32 	%f12830, %f12829, 0f40C00000;
	add.f32 	%f12831, %f12828, 0f40400000;
	add.f32 	%f12832, %f12831, 0fC1000000;
	add.f32 	%f12833, %f12830, 0f40800000;
	add.f32 	%f12834, %f12833, 0f40C00000;
	add.f32 	%f12835, %f12832, 0f40400000;
	add.f32 	%f12836, %f12835, 0fC1000000;
	add.f32 	%f12837, %f12834, 0f40800000;
	add.f32 	%f12838, %f12837, 0f40C00000;
	add.f32 	%f12839, %f12836, 0f40400000;
	add.f32 	%f12840, %f12839, 0fC1000000;
	add.f32 	%f12841, %f12838, 0f40800000;
	add.f32 	%f12842, %f12841, 0f40C00000;
	add.f32 	%f12843, %f12840, 0f40400000;
	add.f32 	%f12844, %f12843, 0fC1000000;
	add.f32 	%f12845, %f12842, 0f40800000;
	add.f32 	%f12846, %f12845, 0f40C00000;
	add.f32 	%f12847, %f12844, 0f40400000;
	add.f32 	%f12848, %f12847, 0fC1000000;
	add.f32 	%f12849, %f12846, 0f40800000;
	add.f32 	%f12850, %f12849, 0f40C00000;
	add.f32 	%f12851, %f12848, 0f40400000;
	add.f32 	%f12852, %f12851, 0fC1000000;
	add.f32 	%f12853, %f12850, 0f40800000;
	add.f32 	%f12854, %f12853, 0f40C00000;
	add.f32 	%f12855, %f12852, 0f40400000;
	add.f32 	%f12856, %f12855, 0fC1000000;
	add.f32 	%f12857, %f12854, 0f40800000;
	add.f32 	%f12858, %f12857, 0f40C00000;
	add.f32 	%f12859, %f12856, 0f40400000;
	add.f32 	%f12860, %f12859, 0fC1000000;
	add.f32 	%f12861, %f12858, 0f40800000;
	add.f32 	%f12862, %f12861, 0f40C00000;
	add.f32 	%f12863, %f12860, 0f40400000;
	add.f32 	%f12864, %f12863, 0fC1000000;
	add.f32 	%f12865, %f12862, 0f40800000;
	add.f32 	%f12866, %f12865, 0f40C00000;
	add.f32 	%f12867, %f12864, 0f40400000;
	add.f32 	%f12868, %f12867, 0fC1000000;
	add.f32 	%f12869, %f12866, 0f40800000;
	add.f32 	%f12870, %f12869, 0f40C00000;
	add.f32 	%f12871, %f12868, 0f40400000;
	add.f32 	%f12872, %f12871, 0fC1000000;
	add.f32 	%f12873, %f12870, 0f40800000;
	add.f32 	%f12874, %f12873, 0f40C00000;
	add.f32 	%f12875, %f12872, 0f40400000;
	add.f32 	%f12876, %f12875, 0fC1000000;
	add.f32 	%f12877, %f12874, 0f40800000;
	add.f32 	%f12878, %f12877, 0f40C00000;
	add.f32 	%f12879, %f12876, 0f40400000;
	add.f32 	%f12880, %f12879, 0fC1000000;
	add.f32 	%f12881, %f12878, 0f40800000;
	add.f32 	%f12882, %f12881, 0f40C00000;
	add.f32 	%f12883, %f12880, 0f40400000;
	add.f32 	%f12884, %f12883, 0fC1000000;
	add.f32 	%f12885, %f12882, 0f40800000;
	add.f32 	%f12886, %f12885, 0f40C00000;
	add.f32 	%f12887, %f12884, 0f40400000;
	add.f32 	%f12888, %f12887, 0fC1000000;
	add.f32 	%f12889, %f12886, 0f40800000;
	add.f32 	%f12890, %f12889, 0f40C00000;
	add.f32 	%f12891, %f12888, 0f40400000;
	add.f32 	%f12892, %f12891, 0fC1000000;
	add.f32 	%f12893, %f12890, 0f40800000;
	add.f32 	%f12894, %f12893, 0f40C00000;
	add.f32 	%f12895, %f12892, 0f40400000;
	add.f32 	%f12896, %f12895, 0fC1000000;
	add.f32 	%f12897, %f12894, 0f40800000;
	add.f32 	%f12898, %f12897, 0f40C00000;
	add.f32 	%f12899, %f12896, 0f40400000;
	add.f32 	%f12900, %f12899, 0fC1000000;
	add.f32 	%f12901, %f12898, 0f40800000;
	add.f32 	%f12902, %f12901, 0f40C00000;
	add.f32 	%f12903, %f12900, 0f40400000;
	add.f32 	%f12904, %f12903, 0fC1000000;
	add.f32 	%f12905, %f12902, 0f40800000;
	add.f32 	%f12906, %f12905, 0f40C00000;
	add.f32 	%f12907, %f12904, 0f40400000;
	add.f32 	%f12908, %f12907, 0fC1000000;
	add.f32 	%f12909, %f12906, 0f40800000;
	add.f32 	%f12910, %f12909, 0f40C00000;
	add.f32 	%f12911, %f12908, 0f40400000;
	add.f32 	%f12912, %f12911, 0fC1000000;
	add.f32 	%f12913, %f12910, 0f40800000;
	add.f32 	%f12914, %f12913, 0f40C00000;
	add.f32 	%f12915, %f12912, 0f40400000;
	add.f32 	%f12916, %f12915, 0fC1000000;
	add.f32 	%f12917, %f12914, 0f40800000;
	add.f32 	%f12918, %f12917, 0f40C00000;
	add.f32 	%f12919, %f12916, 0f40400000;
	add.f32 	%f12920, %f12919, 0fC1000000;
	add.f32 	%f12921, %f12918, 0f40800000;
	add.f32 	%f12922, %f12921, 0f40C00000;
	add.f32 	%f12923, %f12920, 0f40400000;
	add.f32 	%f12924, %f12923, 0fC1000000;
	add.f32 	%f12925, %f12922, 0f40800000;
	add.f32 	%f12926, %f12925, 0f40C00000;
	add.f32 	%f12927, %f12924, 0f40400000;
	add.f32 	%f12928, %f12927, 0fC1000000;
	add.f32 	%f12929, %f12926, 0f40800000;
	add.f32 	%f12930, %f12929, 0f40C00000;
	add.f32 	%f12931, %f12928, 0f40400000;
	add.f32 	%f12932, %f12931, 0fC1000000;
	add.f32 	%f12933, %f12930, 0f40800000;
	add.f32 	%f12934, %f12933, 0f40C00000;
	add.f32 	%f12935, %f12932, 0f40400000;
	add.f32 	%f12936, %f12935, 0fC1000000;
	add.f32 	%f12937, %f12934, 0f40800000;
	add.f32 	%f12938, %f12937, 0f40C00000;
	add.f32 	%f12939, %f12936, 0f40400000;
	add.f32 	%f12940, %f12939, 0fC1000000;
	add.f32 	%f12941, %f12938, 0f40800000;
	add.f32 	%f12942, %f12941, 0f40C00000;
	add.f32 	%f12943, %f12940, 0f40400000;
	add.f32 	%f12944, %f12943, 0fC1000000;
	add.f32 	%f12945, %f12942, 0f40800000;
	add.f32 	%f12946, %f12945, 0f40C00000;
	add.f32 	%f12947, %f12944, 0f40400000;
	add.f32 	%f12948, %f12947, 0fC1000000;
	add.f32 	%f12949, %f12946, 0f40800000;
	add.f32 	%f12950, %f12949, 0f40C00000;
	add.f32 	%f12951, %f12948, 0f40400000;
	add.f32 	%f12952, %f12951, 0fC1000000;
	add.f32 	%f12953, %f12950, 0f40800000;
	add.f32 	%f12954, %f12953, 0f40C00000;
	add.f32 	%f12955, %f12952, 0f40400000;
	add.f32 	%f12956, %f12955, 0fC1000000;
	add.f32 	%f12957, %f12954, 0f40800000;
	add.f32 	%f12958, %f12957, 0f40C00000;
	add.f32 	%f12959, %f12956, 0f40400000;
	add.f32 	%f12960, %f12959, 0fC1000000;
	add.f32 	%f12961, %f12958, 0f40800000;
	add.f32 	%f12962, %f12961, 0f40C00000;
	add.f32 	%f12963, %f12960, 0f40400000;
	add.f32 	%f12964, %f12963, 0fC1000000;
	add.f32 	%f12965, %f12962, 0f40800000;
	add.f32 	%f12966, %f12965, 0f40C00000;
	add.f32 	%f12967, %f12964, 0f40400000;
	add.f32 	%f12968, %f12967, 0fC1000000;
	add.f32 	%f12969, %f12966, 0f40800000;
	add.f32 	%f12970, %f12969, 0f40C00000;
	add.f32 	%f12971, %f12968, 0f40400000;
	add.f32 	%f12972, %f12971, 0fC1000000;
	add.f32 	%f12973, %f12970, 0f40800000;
	add.f32 	%f12974, %f12973, 0f40C00000;
	add.f32 	%f12975, %f12972, 0f40400000;
	add.f32 	%f12976, %f12975, 0fC1000000;
	add.f32 	%f12977, %f12974, 0f40800000;
	add.f32 	%f12978, %f12977, 0f40C00000;
	add.f32 	%f12979, %f12976, 0f40400000;
	add.f32 	%f12980, %f12979, 0fC1000000;
	add.f32 	%f12981, %f12978, 0f40800000;
	add.f32 	%f12982, %f12981, 0f40C00000;
	add.f32 	%f12983, %f12980, 0f40400000;
	add.f32 	%f12984, %f12983, 0fC1000000;
	add.f32 	%f12985, %f12982, 0f40800000;
	add.f32 	%f12986, %f12985, 0f40C00000;
	add.f32 	%f12987, %f12984, 0f40400000;
	add.f32 	%f12988, %f12987, 0fC1000000;
	add.f32 	%f12989, %f12986, 0f40800000;
	add.f32 	%f12990, %f12989, 0f40C00000;
	add.f32 	%f12991, %f12988, 0f40400000;
	add.f32 	%f12992, %f12991, 0fC1000000;
	add.f32 	%f12993, %f12990, 0f40800000;
	add.f32 	%f12994, %f12993, 0f40C00000;
	add.f32 	%f12995, %f12992, 0f40400000;
	add.f32 	%f12996, %f12995, 0fC1000000;
	add.f32 	%f12997, %f12994, 0f40800000;
	add.f32 	%f12998, %f12997, 0f40C00000;
	add.f32 	%f12999, %f12996, 0f40400000;
	add.f32 	%f13000, %f12999, 0fC1000000;
	add.f32 	%f13001, %f12998, 0f40800000;
	add.f32 	%f13002, %f13001, 0f40C00000;
	add.f32 	%f13003, %f13000, 0f40400000;
	add.f32 	%f13004, %f13003, 0fC1000000;
	add.f32 	%f13005, %f13002, 0f40800000;
	add.f32 	%f13006, %f13005, 0f40C00000;
	add.f32 	%f13007, %f13004, 0f40400000;
	add.f32 	%f13008, %f13007, 0fC1000000;
	add.f32 	%f13009, %f13006, 0f40800000;
	add.f32 	%f13010, %f13009, 0f40C00000;
	add.f32 	%f13011, %f13008, 0f40400000;
	add.f32 	%f13012, %f13011, 0fC1000000;
	add.f32 	%f13013, %f13010, 0f40800000;
	add.f32 	%f13014, %f13013, 0f40C00000;
	add.f32 	%f13015, %f13012, 0f40400000;
	add.f32 	%f13016, %f13015, 0fC1000000;
	add.f32 	%f13017, %f13014, 0f40800000;
	add.f32 	%f13018, %f13017, 0f40C00000;
	add.f32 	%f13019, %f13016, 0f40400000;
	add.f32 	%f13020, %f13019, 0fC1000000;
	add.f32 	%f13021, %f13018, 0f40800000;
	add.f32 	%f13022, %f13021, 0f40C00000;
	add.f32 	%f13023, %f13020, 0f40400000;
	add.f32 	%f13024, %f13023, 0fC1000000;
	add.f32 	%f13025, %f13022, 0f40800000;
	add.f32 	%f13026, %f13025, 0f40C00000;
	add.f32 	%f13027, %f13024, 0f40400000;
	add.f32 	%f13028, %f13027, 0fC1000000;
	add.f32 	%f13029, %f13026, 0f40800000;
	add.f32 	%f13030, %f13029, 0f40C00000;
	add.f32 	%f13031, %f13028, 0f40400000;
	add.f32 	%f13032, %f13031, 0fC1000000;
	add.f32 	%f13033, %f13030, 0f40800000;
	add.f32 	%f13034, %f13033, 0f40C00000;
	add.f32 	%f13035, %f13032, 0f40400000;
	add.f32 	%f13036, %f13035, 0fC1000000;
	add.f32 	%f13037, %f13034, 0f40800000;
	add.f32 	%f13038, %f13037, 0f40C00000;
	add.f32 	%f13039, %f13036, 0f40400000;
	add.f32 	%f13040, %f13039, 0fC1000000;
	add.f32 	%f13041, %f13038, 0f40800000;
	add.f32 	%f13042, %f13041, 0f40C00000;
	add.f32 	%f13043, %f13040, 0f40400000;
	add.f32 	%f13044, %f13043, 0fC1000000;
	add.f32 	%f13045, %f13042, 0f40800000;
	add.f32 	%f13046, %f13045, 0f40C00000;
	add.f32 	%f13047, %f13044, 0f40400000;
	add.f32 	%f13048, %f13047, 0fC1000000;
	add.f32 	%f13049, %f13046, 0f40800000;
	add.f32 	%f13050, %f13049, 0f40C00000;
	add.f32 	%f13051, %f13048, 0f40400000;
	add.f32 	%f13052, %f13051, 0fC1000000;
	add.f32 	%f13053, %f13050, 0f40800000;
	add.f32 	%f13054, %f13053, 0f40C00000;
	add.f32 	%f13055, %f13052, 0f40400000;
	add.f32 	%f13056, %f13055, 0fC1000000;
	add.f32 	%f13057, %f13054, 0f40800000;
	add.f32 	%f13058, %f13057, 0f40C00000;
	add.f32 	%f13059, %f13056, 0f40400000;
	add.f32 	%f13060, %f13059, 0fC1000000;
	add.f32 	%f13061, %f13058, 0f40800000;
	add.f32 	%f13062, %f13061, 0f40C00000;
	add.f32 	%f13063, %f13060, 0f40400000;
	add.f32 	%f13064, %f13063, 0fC1000000;
	add.f32 	%f13065, %f13062, 0f40800000;
	add.f32 	%f13066, %f13065, 0f40C00000;
	add.f32 	%f13067, %f13064, 0f40400000;
	add.f32 	%f13068, %f13067, 0fC1000000;
	add.f32 	%f13069, %f13066, 0f40800000;
	add.f32 	%f13070, %f13069, 0f40C00000;
	add.f32 	%f13071, %f13068, 0f40400000;
	add.f32 	%f13072, %f13071, 0fC1000000;
	add.f32 	%f13073, %f13070, 0f40800000;
	add.f32 	%f13074, %f13073, 0f40C00000;
	add.f32 	%f13075, %f13072, 0f40400000;
	add.f32 	%f13076, %f13075, 0fC1000000;
	add.f32 	%f13077, %f13074, 0f40800000;
	add.f32 	%f13078, %f13077, 0f40C00000;
	add.f32 	%f13079, %f13076, 0f40400000;
	add.f32 	%f13080, %f13079, 0fC1000000;
	add.f32 	%f13081, %f13078, 0f40800000;
	add.f32 	%f13082, %f13081, 0f40C00000;
	add.f32 	%f13083, %f13080, 0f40400000;
	add.f32 	%f13084, %f13083, 0fC1000000;
	add.f32 	%f13085, %f13082, 0f40800000;
	add.f32 	%f13086, %f13085, 0f40C00000;
	add.f32 	%f13087, %f13084, 0f40400000;
	add.f32 	%f13088, %f13087, 0fC1000000;
	add.f32 	%f13089, %f13086, 0f40800000;
	add.f32 	%f13090, %f13089, 0f40C00000;
	add.f32 	%f13091, %f13088, 0f40400000;
	add.f32 	%f13092, %f13091, 0fC1000000;
	add.f32 	%f13093, %f13090, 0f40800000;
	add.f32 	%f13094, %f13093, 0f40C00000;
	add.f32 	%f13095, %f13092, 0f40400000;
	add.f32 	%f13096, %f13095, 0fC1000000;
	add.f32 	%f13097, %f13094, 0f40800000;
	add.f32 	%f13098, %f13097, 0f40C00000;
	add.f32 	%f13099, %f13096, 0f40400000;
	add.f32 	%f13100, %f13099, 0fC1000000;
	add.f32 	%f13101, %f13098, 0f40800000;
	add.f32 	%f13102, %f13101, 0f40C00000;
	add.f32 	%f13103, %f13100, 0f40400000;
	add.f32 	%f13104, %f13103, 0fC1000000;
	add.f32 	%f13105, %f13102, 0f40800000;
	add.f32 	%f13106, %f13105, 0f40C00000;
	add.f32 	%f13107, %f13104, 0f40400000;
	add.f32 	%f13108, %f13107, 0fC1000000;
	add.f32 	%f13109, %f13106, 0f40800000;
	add.f32 	%f13110, %f13109, 0f40C00000;
	add.f32 	%f13111, %f13108, 0f40400000;
	add.f32 	%f13112, %f13111, 0fC1000000;
	add.f32 	%f13113, %f13110, 0f40800000;
	add.f32 	%f13114, %f13113, 0f40C00000;
	add.f32 	%f13115, %f13112, 0f40400000;
	add.f32 	%f13116, %f13115, 0fC1000000;
	add.f32 	%f13117, %f13114, 0f40800000;
	add.f32 	%f13118, %f13117, 0f40C00000;
	add.f32 	%f13119, %f13116, 0f40400000;
	add.f32 	%f13120, %f13119, 0fC1000000;
	add.f32 	%f13121, %f13118, 0f40800000;
	add.f32 	%f13122, %f13121, 0f40C00000;
	add.f32 	%f13123, %f13120, 0f40400000;
	add.f32 	%f13124, %f13123, 0fC1000000;
	add.f32 	%f13125, %f13122, 0f40800000;
	add.f32 	%f13126, %f13125, 0f40C00000;
	add.f32 	%f13127, %f13124, 0f40400000;
	add.f32 	%f13128, %f13127, 0fC1000000;
	add.f32 	%f13129, %f13126, 0f40800000;
	add.f32 	%f13130, %f13129, 0f40C00000;
	add.f32 	%f13131, %f13128, 0f40400000;
	add.f32 	%f13132, %f13131, 0fC1000000;
	add.f32 	%f13133, %f13130, 0f40800000;
	add.f32 	%f13134, %f13133, 0f40C00000;
	add.f32 	%f13135, %f13132, 0f40400000;
	add.f32 	%f13136, %f13135, 0fC1000000;
	add.f32 	%f13137, %f13134, 0f40800000;
	add.f32 	%f13138, %f13137, 0f40C00000;
	add.f32 	%f13139, %f13136, 0f40400000;
	add.f32 	%f13140, %f13139, 0fC1000000;
	add.f32 	%f13141, %f13138, 0f40800000;
	add.f32 	%f13142, %f13141, 0f40C00000;
	add.f32 	%f13143, %f13140, 0f40400000;
	add.f32 	%f13144, %f13143, 0fC1000000;
	add.f32 	%f13145, %f13142, 0f40800000;
	add.f32 	%f13146, %f13145, 0f40C00000;
	add.f32 	%f13147, %f13144, 0f40400000;
	add.f32 	%f13148, %f13147, 0fC1000000;
	add.f32 	%f13149, %f13146, 0f40800000;
	add.f32 	%f13150, %f13149, 0f40C00000;
	add.f32 	%f13151, %f13148, 0f40400000;
	add.f32 	%f13152, %f13151, 0fC1000000;
	add.f32 	%f13153, %f13150, 0f40800000;
	add.f32 	%f13154, %f13153, 0f40C00000;
	add.f32 	%f13155, %f13152, 0f40400000;
	add.f32 	%f13156, %f13155, 0fC1000000;
	add.f32 	%f13157, %f13154, 0f40800000;
	add.f32 	%f13158, %f13157, 0f40C00000;
	add.f32 	%f13159, %f13156, 0f40400000;
	add.f32 	%f13160, %f13159, 0fC1000000;
	add.f32 	%f13161, %f13158, 0f40800000;
	add.f32 	%f13162, %f13161, 0f40C00000;
	add.f32 	%f13163, %f13160, 0f40400000;
	add.f32 	%f13164, %f13163, 0fC1000000;
	add.f32 	%f13165, %f13162, 0f40800000;
	add.f32 	%f13166, %f13165, 0f40C00000;
	add.f32 	%f13167, %f13164, 0f40400000;
	add.f32 	%f13168, %f13167, 0fC1000000;
	add.f32 	%f13169, %f13166, 0f40800000;
	add.f32 	%f13170, %f13169, 0f40C00000;
	add.f32 	%f13171, %f13168, 0f40400000;
	add.f32 	%f13172, %f13171, 0fC1000000;
	add.f32 	%f13173, %f13170, 0f40800000;
	add.f32 	%f13174, %f13173, 0f40C00000;
	add.f32 	%f13175, %f13172, 0f40400000;
	add.f32 	%f13176, %f13175, 0fC1000000;
	add.f32 	%f13177, %f13174, 0f40800000;
	add.f32 	%f13178, %f13177, 0f40C00000;
	add.f32 	%f13179, %f13176, 0f40400000;
	add.f32 	%f13180, %f13179, 0fC1000000;
	add.f32 	%f13181, %f13178, 0f40800000;
	add.f32 	%f13182, %f13181, 0f40C00000;
	add.f32 	%f13183, %f13180, 0f40400000;
	add.f32 	%f13184, %f13183, 0fC1000000;
	add.f32 	%f13185, %f13182, 0f40800000;
	add.f32 	%f13186, %f13185, 0f40C00000;
	add.f32 	%f13187, %f13184, 0f40400000;
	add.f32 	%f13188, %f13187, 0fC1000000;
	add.f32 	%f13189, %f13186, 0f40800000;
	add.f32 	%f13190, %f13189, 0f40C00000;
	add.f32 	%f13191, %f13188, 0f40400000;
	add.f32 	%f13192, %f13191, 0fC1000000;
	add.f32 	%f13193, %f13190, 0f40800000;
	add.f32 	%f13194, %f13193, 0f40C00000;
	add.f32 	%f13195, %f13192, 0f40400000;
	add.f32 	%f13196, %f13195, 0fC1000000;
	add.f32 	%f13197, %f13194, 0f40800000;
	add.f32 	%f13198, %f13197, 0f40C00000;
	add.f32 	%f13199, %f13196, 0f40400000;
	add.f32 	%f13200, %f13199, 0fC1000000;
	add.f32 	%f13201, %f13198, 0f40800000;
	add.f32 	%f13202, %f13201, 0f40C00000;
	add.f32 	%f13203, %f13200, 0f40400000;
	add.f32 	%f13204, %f13203, 0fC1000000;
	add.f32 	%f13205, %f13202, 0f40800000;
	add.f32 	%f13206, %f13205, 0f40C00000;
	add.f32 	%f13207, %f13204, 0f40400000;
	add.f32 	%f13208, %f13207, 0fC1000000;
	add.f32 	%f13209, %f13206, 0f40800000;
	add.f32 	%f13210, %f13209, 0f40C00000;
	add.f32 	%f13211, %f13208, 0f40400000;
	add.f32 	%f13212, %f13211, 0fC1000000;
	add.f32 	%f13213, %f13210, 0f40800000;
	add.f32 	%f13214, %f13213, 0f40C00000;
	add.f32 	%f13215, %f13212, 0f40400000;
	add.f32 	%f13216, %f13215, 0fC1000000;
	add.f32 	%f13217, %f13214, 0f40800000;
	add.f32 	%f13218, %f13217, 0f40C00000;
	add.f32 	%f13219, %f13216, 0f40400000;
	add.f32 	%f13220, %f13219, 0fC1000000;
	add.f32 	%f13221, %f13218, 0f40800000;
	add.f32 	%f13222, %f13221, 0f40C00000;
	add.f32 	%f13223, %f13220, 0f40400000;
	add.f32 	%f13224, %f13223, 0fC1000000;
	add.f32 	%f13225, %f13222, 0f40800000;
	add.f32 	%f13226, %f13225, 0f40C00000;
	add.f32 	%f13227, %f13224, 0f40400000;
	add.f32 	%f13228, %f13227, 0fC1000000;
	add.f32 	%f13229, %f13226, 0f40800000;
	add.f32 	%f13230, %f13229, 0f40C00000;
	add.f32 	%f13231, %f13228, 0f40400000;
	add.f32 	%f13232, %f13231, 0fC1000000;
	add.f32 	%f13233, %f13230, 0f40800000;
	add.f32 	%f13234, %f13233, 0f40C00000;
	add.f32 	%f13235, %f13232, 0f40400000;
	add.f32 	%f13236, %f13235, 0fC1000000;
	add.f32 	%f13237, %f13234, 0f40800000;
	add.f32 	%f13238, %f13237, 0f40C00000;
	add.f32 	%f13239, %f13236, 0f40400000;
	add.f32 	%f13240, %f13239, 0fC1000000;
	add.f32 	%f13241, %f13238, 0f40800000;
	add.f32 	%f13242, %f13241, 0f40C00000;
	add.f32 	%f13243, %f13240, 0f40400000;
	add.f32 	%f13244, %f13243, 0fC1000000;
	add.f32 	%f13245, %f13242, 0f40800000;
	add.f32 	%f13246, %f13245, 0f40C00000;
	add.f32 	%f13247, %f13244, 0f40400000;
	add.f32 	%f13248, %f13247, 0fC1000000;
	add.f32 	%f13249, %f13246, 0f40800000;
	add.f32 	%f13250, %f13249, 0f40C00000;
	add.f32 	%f13251, %f13248, 0f40400000;
	add.f32 	%f13252, %f13251, 0fC1000000;
	add.f32 	%f13253, %f13250, 0f40800000;
	add.f32 	%f13254, %f13253, 0f40C00000;
	add.f32 	%f13255, %f13252, 0f40400000;
	add.f32 	%f13256, %f13255, 0fC1000000;
	add.f32 	%f13257, %f13254, 0f40800000;
	add.f32 	%f13258, %f13257, 0f40C00000;
	add.f32 	%f13259, %f13256, 0f40400000;
	add.f32 	%f13260, %f13259, 0fC1000000;
	add.f32 	%f13261, %f13258, 0f40800000;
	add.f32 	%f13262, %f13261, 0f40C00000;
	add.f32 	%f13263, %f13260, 0f40400000;
	add.f32 	%f13264, %f13263, 0fC1000000;
	add.f32 	%f13265, %f13262, 0f40800000;
	add.f32 	%f13266, %f13265, 0f40C00000;
	add.f32 	%f13267, %f13264, 0f40400000;
	add.f32 	%f13268, %f13267, 0fC1000000;
	add.f32 	%f13269, %f13266, 0f40800000;
	add.f32 	%f13270, %f13269, 0f40C00000;
	add.f32 	%f13271, %f13268, 0f40400000;
	add.f32 	%f13272, %f13271, 0fC1000000;
	add.f32 	%f13273, %f13270, 0f40800000;
	add.f32 	%f13274, %f13273, 0f40C00000;
	add.f32 	%f13275, %f13272, 0f40400000;
	add.f32 	%f13276, %f13275, 0fC1000000;
	add.f32 	%f13277, %f13274, 0f40800000;
	add.f32 	%f13278, %f13277, 0f40C00000;
	add.f32 	%f13279, %f13276, 0f40400000;
	add.f32 	%f13280, %f13279, 0fC1000000;
	add.f32 	%f13281, %f13278, 0f40800000;
	add.f32 	%f13282, %f13281, 0f40C00000;
	add.f32 	%f13283, %f13280, 0f40400000;
	add.f32 	%f13284, %f13283, 0fC1000000;
	add.f32 	%f13285, %f13282, 0f40800000;
	add.f32 	%f13286, %f13285, 0f40C00000;
	add.f32 	%f13287, %f13284, 0f40400000;
	add.f32 	%f13288, %f13287, 0fC1000000;
	add.f32 	%f13289, %f13286, 0f40800000;
	add.f32 	%f13290, %f13289, 0f40C00000;
	add.f32 	%f13291, %f13288, 0f40400000;
	add.f32 	%f13292, %f13291, 0fC1000000;
	add.f32 	%f13293, %f13290, 0f40800000;
	add.f32 	%f13294, %f13293, 0f40C00000;
	add.f32 	%f13295, %f13292, 0f40400000;
	add.f32 	%f13296, %f13295, 0fC1000000;
	add.f32 	%f13297, %f13294, 0f40800000;
	add.f32 	%f13298, %f13297, 0f40C00000;
	add.f32 	%f13299, %f13296, 0f40400000;
	add.f32 	%f13300, %f13299, 0fC1000000;
	add.f32 	%f13301, %f13298, 0f40800000;
	add.f32 	%f13302, %f13301, 0f40C00000;
	add.f32 	%f13303, %f13300, 0f40400000;
	add.f32 	%f13304, %f13303, 0fC1000000;
	add.f32 	%f13305, %f13302, 0f40800000;
	add.f32 	%f13306, %f13305, 0f40C00000;
	add.f32 	%f13307, %f13304, 0f40400000;
	add.f32 	%f13308, %f13307, 0fC1000000;
	add.f32 	%f13309, %f13306, 0f40800000;
	add.f32 	%f13310, %f13309, 0f40C00000;
	add.f32 	%f13311, %f13308, 0f40400000;
	add.f32 	%f13312, %f13311, 0fC1000000;
	add.f32 	%f13313, %f13310, 0f40800000;
	add.f32 	%f13314, %f13313, 0f40C00000;
	add.f32 	%f13315, %f13312, 0f40400000;
	add.f32 	%f13316, %f13315, 0fC1000000;
	add.f32 	%f13317, %f13314, 0f40800000;
	add.f32 	%f13318, %f13317, 0f40C00000;
	add.f32 	%f13319, %f13316, 0f40400000;
	add.f32 	%f13320, %f13319, 0fC1000000;
	add.f32 	%f13321, %f13318, 0f40800000;
	add.f32 	%f13322, %f13321, 0f40C00000;
	add.f32 	%f13323, %f13320, 0f40400000;
	add.f32 	%f13324, %f13323, 0fC1000000;
	add.f32 	%f13325, %f13322, 0f40800000;
	add.f32 	%f13326, %f13325, 0f40C00000;
	add.f32 	%f13327, %f13324, 0f40400000;
	add.f32 	%f13328, %f13327, 0fC1000000;
	add.f32 	%f13329, %f13326, 0f40800000;
	add.f32 	%f13330, %f13329, 0f40C00000;
	add.f32 	%f13331, %f13328, 0f40400000;
	add.f32 	%f13332, %f13331, 0fC1000000;
	add.f32 	%f13333, %f13330, 0f40800000;
	add.f32 	%f13334, %f13333, 0f40C00000;
	add.f32 	%f13335, %f13332, 0f40400000;
	add.f32 	%f13336, %f13335, 0fC1000000;
	add.f32 	%f13337, %f13334, 0f40800000;
	add.f32 	%f13338, %f13337, 0f40C00000;
	add.f32 	%f13339, %f13336, 0f40400000;
	add.f32 	%f13340, %f13339, 0fC1000000;
	add.f32 	%f13341, %f13338, 0f40800000;
	add.f32 	%f13342, %f13341, 0f40C00000;
	add.f32 	%f13343, %f13340, 0f40400000;
	add.f32 	%f13344, %f13343, 0fC1000000;
	add.f32 	%f13345, %f13342, 0f40800000;
	add.f32 	%f13346, %f13345, 0f40C00000;
	add.f32 	%f13347, %f13344, 0f40400000;
	add.f32 	%f13348, %f13347, 0fC1000000;
	add.f32 	%f13349, %f13346, 0f40800000;
	add.f32 	%f13350, %f13349, 0f40C00000;
	add.f32 	%f13351, %f13348, 0f40400000;
	add.f32 	%f13352, %f13351, 0fC1000000;
	add.f32 	%f13353, %f13350, 0f40800000;
	add.f32 	%f13354, %f13353, 0f40C00000;
	add.f32 	%f13355, %f13352, 0f40400000;
	add.f32 	%f13356, %f13355, 0fC1000000;
	add.f32 	%f13357, %f13354, 0f40800000;
	add.f32 	%f13358, %f13357, 0f40C00000;
	add.f32 	%f13359, %f13356, 0f40400000;
	add.f32 	%f13360, %f13359, 0fC1000000;
	add.f32 	%f13361, %f13358, 0f40800000;
	add.f32 	%f13362, %f13361, 0f40C00000;
	add.f32 	%f13363, %f13360, 0f40400000;
	add.f32 	%f13364, %f13363, 0fC1000000;
	add.f32 	%f13365, %f13362, 0f40800000;
	add.f32 	%f13366, %f13365, 0f40C00000;
	add.f32 	%f13367, %f13364, 0f40400000;
	add.f32 	%f13368, %f13367, 0fC1000000;
	add.f32 	%f13369, %f13366, 0f40800000;
	add.f32 	%f13370, %f13369, 0f40C00000;
	add.f32 	%f13371, %f13368, 0f40400000;
	add.f32 	%f13372, %f13371, 0fC1000000;
	add.f32 	%f13373, %f13370, 0f40800000;
	add.f32 	%f13374, %f13373, 0f40C00000;
	add.f32 	%f13375, %f13372, 0f40400000;
	add.f32 	%f13376, %f13375, 0fC1000000;
	add.f32 	%f13377, %f13374, 0f40800000;
	add.f32 	%f13378, %f13377, 0f40C00000;
	add.f32 	%f13379, %f13376, 0f40400000;
	add.f32 	%f13380, %f13379, 0fC1000000;
	add.f32 	%f13381, %f13378, 0f40800000;
	add.f32 	%f13382, %f13381, 0f40C00000;
	add.f32 	%f13383, %f13380, 0f40400000;
	add.f32 	%f13384, %f13383, 0fC1000000;
	add.f32 	%f13385, %f13382, 0f40800000;
	add.f32 	%f13386, %f13385, 0f40C00000;
	add.f32 	%f13387, %f13384, 0f40400000;
	add.f32 	%f13388, %f13387, 0fC1000000;
	add.f32 	%f13389, %f13386, 0f40800000;
	add.f32 	%f13390, %f13389, 0f40C00000;
	add.f32 	%f13391, %f13388, 0f40400000;
	add.f32 	%f13392, %f13391, 0fC1000000;
	add.f32 	%f13393, %f13390, 0f40800000;
	add.f32 	%f13394, %f13393, 0f40C00000;
	add.f32 	%f13395, %f13392, 0f40400000;
	add.f32 	%f13396, %f13395, 0fC1000000;
	add.f32 	%f13397, %f13394, 0f40800000;
	add.f32 	%f13398, %f13397, 0f40C00000;
	add.f32 	%f13399, %f13396, 0f40400000;
	add.f32 	%f13400, %f13399, 0fC1000000;
	add.f32 	%f13401, %f13398, 0f40800000;
	add.f32 	%f13402, %f13401, 0f40C00000;
	add.f32 	%f13403, %f13400, 0f40400000;
	add.f32 	%f13404, %f13403, 0fC1000000;
	add.f32 	%f13405, %f13402, 0f40800000;
	add.f32 	%f13406, %f13405, 0f40C00000;
	add.f32 	%f13407, %f13404, 0f40400000;
	add.f32 	%f13408, %f13407, 0fC1000000;
	add.f32 	%f13409, %f13406, 0f40800000;
	add.f32 	%f13410, %f13409, 0f40C00000;
	add.f32 	%f13411, %f13408, 0f40400000;
	add.f32 	%f13412, %f13411, 0fC1000000;
	add.f32 	%f13413, %f13410, 0f40800000;
	add.f32 	%f13414, %f13413, 0f40C00000;
	add.f32 	%f13415, %f13412, 0f40400000;
	add.f32 	%f13416, %f13415, 0fC1000000;
	add.f32 	%f13417, %f13414, 0f40800000;
	add.f32 	%f13418, %f13417, 0f40C00000;
	add.f32 	%f13419, %f13416, 0f40400000;
	add.f32 	%f13420, %f13419, 0fC1000000;
	add.f32 	%f13421, %f13418, 0f40800000;
	add.f32 	%f13422, %f13421, 0f40C00000;
	add.f32 	%f13423, %f13420, 0f40400000;
	add.f32 	%f13424, %f13423, 0fC1000000;
	add.f32 	%f13425, %f13422, 0f40800000;
	add.f32 	%f13426, %f13425, 0f40C00000;
	add.f32 	%f13427, %f13424, 0f40400000;
	add.f32 	%f13428, %f13427, 0fC1000000;
	add.f32 	%f13429, %f13426, 0f40800000;
	add.f32 	%f13430, %f13429, 0f40C00000;
	add.f32 	%f13431, %f13428, 0f40400000;
	add.f32 	%f13432, %f13431, 0fC1000000;
	add.f32 	%f13433, %f13430, 0f40800000;
	add.f32 	%f13434, %f13433, 0f40C00000;
	add.f32 	%f13435, %f13432, 0f40400000;
	add.f32 	%f13436, %f13435, 0fC1000000;
	add.f32 	%f13437, %f13434, 0f40800000;
	add.f32 	%f13438, %f13437, 0f40C00000;
	add.f32 	%f13439, %f13436, 0f40400000;
	add.f32 	%f13440, %f13439, 0fC1000000;
	add.f32 	%f13441, %f13438, 0f40800000;
	add.f32 	%f13442, %f13441, 0f40C00000;
	add.f32 	%f13443, %f13440, 0f40400000;
	add.f32 	%f13444, %f13443, 0fC1000000;
	add.f32 	%f13445, %f13442, 0f40800000;
	add.f32 	%f13446, %f13445, 0f40C00000;
	add.f32 	%f13447, %f13444, 0f40400000;
	add.f32 	%f13448, %f13447, 0fC1000000;
	add.f32 	%f13449, %f13446, 0f40800000;
	add.f32 	%f13450, %f13449, 0f40C00000;
	add.f32 	%f13451, %f13448, 0f40400000;
	add.f32 	%f13452, %f13451, 0fC1000000;
	add.f32 	%f13453, %f13450, 0f40800000;
	add.f32 	%f13454, %f13453, 0f40C00000;
	add.f32 	%f13455, %f13452, 0f40400000;
	add.f32 	%f13456, %f13455, 0fC1000000;
	add.f32 	%f13457, %f13454, 0f40800000;
	add.f32 	%f13458, %f13457, 0f40C00000;
	add.f32 	%f13459, %f13456, 0f40400000;
	add.f32 	%f13460, %f13459, 0fC1000000;
	add.f32 	%f13461, %f13458, 0f40800000;
	add.f32 	%f13462, %f13461, 0f40C00000;
	add.f32 	%f13463, %f13460, 0f40400000;
	add.f32 	%f13464, %f13463, 0fC1000000;
	add.f32 	%f13465, %f13462, 0f40800000;
	add.f32 	%f13466, %f13465, 0f40C00000;
	add.f32 	%f13467, %f13464, 0f40400000;
	add.f32 	%f13468, %f13467, 0fC1000000;
	add.f32 	%f13469, %f13466, 0f40800000;
	add.f32 	%f13470, %f13469, 0f40C00000;
	add.f32 	%f13471, %f13468, 0f40400000;
	add.f32 	%f13472, %f13471, 0fC1000000;
	add.f32 	%f13473, %f13470, 0f40800000;
	add.f32 	%f13474, %f13473, 0f40C00000;
	add.f32 	%f13475, %f13472, 0f40400000;
	add.f32 	%f13476, %f13475, 0fC1000000;
	add.f32 	%f13477, %f13474, 0f40800000;
	add.f32 	%f13478, %f13477, 0f40C00000;
	add.f32 	%f13479, %f13476, 0f40400000;
	add.f32 	%f13480, %f13479, 0fC1000000;
	add.f32 	%f13481, %f13478, 0f40800000;
	add.f32 	%f13482, %f13481, 0f40C00000;
	add.f32 	%f13483, %f13480, 0f40400000;
	add.f32 	%f13484, %f13483, 0fC1000000;
	add.f32 	%f13485, %f13482, 0f40800000;
	add.f32 	%f13486, %f13485, 0f40C00000;
	add.f32 	%f13487, %f13484, 0f40400000;
	add.f32 	%f13488, %f13487, 0fC1000000;
	add.f32 	%f13489, %f13486, 0f40800000;
	add.f32 	%f13490, %f13489, 0f40C00000;
	add.f32 	%f13491, %f13488, 0f40400000;
	add.f32 	%f13492, %f13491, 0fC1000000;
	add.f32 	%f13493, %f13490, 0f40800000;
	add.f32 	%f13494, %f13493, 0f40C00000;
	add.f32 	%f13495, %f13492, 0f40400000;
	add.f32 	%f13496, %f13495, 0fC1000000;
	add.f32 	%f13497, %f13494, 0f40800000;
	add.f32 	%f13498, %f13497, 0f40C00000;
	add.f32 	%f13499, %f13496, 0f40400000;
	add.f32 	%f13500, %f13499, 0fC1000000;
	add.f32 	%f13501, %f13498, 0f40800000;
	add.f32 	%f13502, %f13501, 0f40C00000;
	add.f32 	%f13503, %f13500, 0f40400000;
	add.f32 	%f13504, %f13503, 0fC1000000;
	add.f32 	%f13505, %f13502, 0f40800000;
	add.f32 	%f13506, %f13505, 0f40C00000;
	add.f32 	%f13507, %f13504, 0f40400000;
	add.f32 	%f13508, %f13507, 0fC1000000;
	add.f32 	%f13509, %f13506, 0f40800000;
	add.f32 	%f13510, %f13509, 0f40C00000;
	add.f32 	%f13511, %f13508, 0f40400000;
	add.f32 	%f13512, %f13511, 0fC1000000;
	add.f32 	%f13513, %f13510, 0f40800000;
	add.f32 	%f13514, %f13513, 0f40C00000;
	add.f32 	%f13515, %f13512, 0f40400000;
	add.f32 	%f13516, %f13515, 0fC1000000;
	add.f32 	%f13517, %f13514, 0f40800000;
	add.f32 	%f13518, %f13517, 0f40C00000;
	add.f32 	%f13519, %f13516, 0f40400000;
	add.f32 	%f13520, %f13519, 0fC1000000;
	add.f32 	%f13521, %f13518, 0f40800000;
	add.f32 	%f13522, %f13521, 0f40C00000;
	add.f32 	%f13523, %f13520, 0f40400000;
	add.f32 	%f13524, %f13523, 0fC1000000;
	add.f32 	%f13525, %f13522, 0f40800000;
	add.f32 	%f13526, %f13525, 0f40C00000;
	add.f32 	%f13527, %f13524, 0f40400000;
	add.f32 	%f13528, %f13527, 0fC1000000;
	add.f32 	%f13529, %f13526, 0f40800000;
	add.f32 	%f13530, %f13529, 0f40C00000;
	add.f32 	%f13531, %f13528, 0f40400000;
	add.f32 	%f13532, %f13531, 0fC1000000;
	add.f32 	%f13533, %f13530, 0f40800000;
	add.f32 	%f13534, %f13533, 0f40C00000;
	add.f32 	%f13535, %f13532, 0f40400000;
	add.f32 	%f13536, %f13535, 0fC1000000;
	add.f32 	%f13537, %f13534, 0f40800000;
	add.f32 	%f13538, %f13537, 0f40C00000;
	add.f32 	%f13539, %f13536, 0f40400000;
	add.f32 	%f13540, %f13539, 0fC1000000;
	add.f32 	%f13541, %f13538, 0f40800000;
	add.f32 	%f13542, %f13541, 0f40C00000;
	add.f32 	%f13543, %f13540, 0f40400000;
	add.f32 	%f13544, %f13543, 0fC1000000;
	add.f32 	%f13545, %f13542, 0f40800000;
	add.f32 	%f13546, %f13545, 0f40C00000;
	add.f32 	%f13547, %f13544, 0f40400000;
	add.f32 	%f13548, %f13547, 0fC1000000;
	add.f32 	%f13549, %f13546, 0f40800000;
	add.f32 	%f13550, %f13549, 0f40C00000;
	add.f32 	%f13551, %f13548, 0f40400000;
	add.f32 	%f13552, %f13551, 0fC1000000;
	add.f32 	%f13553, %f13550, 0f40800000;
	add.f32 	%f13554, %f13553, 0f40C00000;
	add.f32 	%f13555, %f13552, 0f40400000;
	add.f32 	%f13556, %f13555, 0fC1000000;
	add.f32 	%f13557, %f13554, 0f40800000;
	add.f32 	%f13558, %f13557, 0f40C00000;
	add.f32 	%f13559, %f13556, 0f40400000;
	add.f32 	%f13560, %f13559, 0fC1000000;
	add.f32 	%f13561, %f13558, 0f40800000;
	add.f32 	%f13562, %f13561, 0f40C00000;
	add.f32 	%f13563, %f13560, 0f40400000;
	add.f32 	%f13564, %f13563, 0fC1000000;
	add.f32 	%f13565, %f13562, 0f40800000;
	add.f32 	%f13566, %f13565, 0f40C00000;
	add.f32 	%f13567, %f13564, 0f40400000;
	add.f32 	%f13568, %f13567, 0fC1000000;
	add.f32 	%f13569, %f13566, 0f40800000;
	add.f32 	%f13570, %f13569, 0f40C00000;
	add.f32 	%f13571, %f13568, 0f40400000;
	add.f32 	%f13572, %f13571, 0fC1000000;
	add.f32 	%f13573, %f13570, 0f40800000;
	add.f32 	%f13574, %f13573, 0f40C00000;
	add.f32 	%f13575, %f13572, 0f40400000;
	add.f32 	%f13576, %f13575, 0fC1000000;
	add.f32 	%f13577, %f13574, 0f40800000;
	add.f32 	%f13578, %f13577, 0f40C00000;
	add.f32 	%f13579, %f13576, 0f40400000;
	add.f32 	%f13580, %f13579, 0fC1000000;
	add.f32 	%f13581, %f13578, 0f40800000;
	add.f32 	%f13582, %f13581, 0f40C00000;
	add.f32 	%f13583, %f13580, 0f40400000;
	add.f32 	%f13584, %f13583, 0fC1000000;
	add.f32 	%f13585, %f13582, 0f40800000;
	add.f32 	%f13586, %f13585, 0f40C00000;
	add.f32 	%f13587, %f13584, 0f40400000;
	add.f32 	%f13588, %f13587, 0fC1000000;
	add.f32 	%f13589, %f13586, 0f40800000;
	add.f32 	%f13590, %f13589, 0f40C00000;
	add.f32 	%f13591, %f13588, 0f40400000;
	add.f32 	%f13592, %f13591, 0fC1000000;
	add.f32 	%f13593, %f13590, 0f40800000;
	add.f32 	%f13594, %f13593, 0f40C00000;
	add.f32 	%f13595, %f13592, 0f40400000;
	add.f32 	%f13596, %f13595, 0fC1000000;
	add.f32 	%f13597, %f13594, 0f40800000;
	add.f32 	%f13598, %f13597, 0f40C00000;
	add.f32 	%f13599, %f13596, 0f40400000;
	add.f32 	%f13600, %f13599, 0fC1000000;
	add.f32 	%f13601, %f13598, 0f40800000;
	add.f32 	%f13602, %f13601, 0f40C00000;
	add.f32 	%f13603, %f13600, 0f40400000;
	add.f32 	%f13604, %f13603, 0fC1000000;
	add.f32 	%f13605, %f13602, 0f40800000;
	add.f32 	%f13606, %f13605, 0f40C00000;
	add.f32 	%f13607, %f13604, 0f40400000;
	add.f32 	%f13608, %f13607, 0fC1000000;
	add.f32 	%f13609, %f13606, 0f40800000;
	add.f32 	%f13610, %f13609, 0f40C00000;
	add.f32 	%f13611, %f13608, 0f40400000;
	add.f32 	%f13612, %f13611, 0fC1000000;
	add.f32 	%f13613, %f13610, 0f40800000;
	add.f32 	%f13614, %f13613, 0f40C00000;
	add.f32 	%f13615, %f13612, 0f40400000;
	add.f32 	%f13616, %f13615, 0fC1000000;
	add.f32 	%f13617, %f13614, 0f40800000;
	add.f32 	%f13618, %f13617, 0f40C00000;
	add.f32 	%f13619, %f13616, 0f40400000;
	add.f32 	%f13620, %f13619, 0fC1000000;
	add.f32 	%f13621, %f13618, 0f40800000;
	add.f32 	%f13622, %f13621, 0f40C00000;
	add.f32 	%f13623, %f13620, 0f40400000;
	add.f32 	%f13624, %f13623, 0fC1000000;
	add.f32 	%f13625, %f13622, 0f40800000;
	add.f32 	%f13626, %f13625, 0f40C00000;
	add.f32 	%f13627, %f13624, 0f40400000;
	add.f32 	%f13628, %f13627, 0fC1000000;
	add.f32 	%f13629, %f13626, 0f40800000;
	add.f32 	%f13630, %f13629, 0f40C00000;
	add.f32 	%f13631, %f13628, 0f40400000;
	add.f32 	%f13632, %f13631, 0fC1000000;
	add.f32 	%f13633, %f13630, 0f40800000;
	add.f32 	%f13634, %f13633, 0f40C00000;
	add.f32 	%f13635, %f13632, 0f40400000;
	add.f32 	%f13636, %f13635, 0fC1000000;
	add.f32 	%f13637, %f13634, 0f40800000;
	add.f32 	%f13638, %f13637, 0f40C00000;
	add.f32 	%f13639, %f13636, 0f40400000;
	add.f32 	%f13640, %f13639, 0fC1000000;
	add.f32 	%f13641, %f13638, 0f40800000;
	add.f32 	%f13642, %f13641, 0f40C00000;
	add.f32 	%f13643, %f13640, 0f40400000;
	add.f32 	%f13644, %f13643, 0fC1000000;
	add.f32 	%f13645, %f13642, 0f40800000;
	add.f32 	%f13646, %f13645, 0f40C00000;
	add.f32 	%f13647, %f13644, 0f40400000;
	add.f32 	%f13648, %f13647, 0fC1000000;
	add.f32 	%f13649, %f13646, 0f40800000;
	add.f32 	%f13650, %f13649, 0f40C00000;
	add.f32 	%f13651, %f13648, 0f40400000;
	add.f32 	%f13652, %f13651, 0fC1000000;
	add.f32 	%f13653, %f13650, 0f40800000;
	add.f32 	%f13654, %f13653, 0f40C00000;
	add.f32 	%f13655, %f13652, 0f40400000;
	add.f32 	%f13656, %f13655, 0fC1000000;
	add.f32 	%f13657, %f13654, 0f40800000;
	add.f32 	%f13658, %f13657, 0f40C00000;
	add.f32 	%f13659, %f13656, 0f40400000;
	add.f32 	%f13660, %f13659, 0fC1000000;
	add.f32 	%f13661, %f13658, 0f40800000;
	add.f32 	%f13662, %f13661, 0f40C00000;
	add.f32 	%f13663, %f13660, 0f40400000;
	add.f32 	%f13664, %f13663, 0fC1000000;
	add.f32 	%f13665, %f13662, 0f40800000;
	add.f32 	%f13666, %f13665, 0f40C00000;
	add.f32 	%f13667, %f13664, 0f40400000;
	add.f32 	%f13668, %f13667, 0fC1000000;
	add.f32 	%f13669, %f13666, 0f40800000;
	add.f32 	%f13670, %f13669, 0f40C00000;
	add.f32 	%f13671, %f13668, 0f40400000;
	add.f32 	%f13672, %f13671, 0fC1000000;
	add.f32 	%f13673, %f13670, 0f40800000;
	add.f32 	%f13674, %f13673, 0f40C00000;
	add.f32 	%f13675, %f13672, 0f40400000;
	add.f32 	%f13676, %f13675, 0fC1000000;
	add.f32 	%f13677, %f13674, 0f40800000;
	add.f32 	%f13678, %f13677, 0f40C00000;
	add.f32 	%f13679, %f13676, 0f40400000;
	add.f32 	%f13680, %f13679, 0fC1000000;
	add.f32 	%f13681, %f13678, 0f40800000;
	add.f32 	%f13682, %f13681, 0f40C00000;
	add.f32 	%f13683, %f13680, 0f40400000;
	add.f32 	%f13684, %f13683, 0fC1000000;
	add.f32 	%f13685, %f13682, 0f40800000;
	add.f32 	%f13686, %f13685, 0f40C00000;
	add.f32 	%f13687, %f13684, 0f40400000;
	add.f32 	%f13688, %f13687, 0fC1000000;
	add.f32 	%f13689, %f13686, 0f40800000;
	add.f32 	%f13690, %f13689, 0f40C00000;
	add.f32 	%f13691, %f13688, 0f40400000;
	add.f32 	%f13692, %f13691, 0fC1000000;
	add.f32 	%f13693, %f13690, 0f40800000;
	add.f32 	%f13694, %f13693, 0f40C00000;
	add.f32 	%f13695, %f13692, 0f40400000;
	add.f32 	%f13696, %f13695, 0fC1000000;
	add.f32 	%f13697, %f13694, 0f40800000;
	add.f32 	%f13698, %f13697, 0f40C00000;
	add.f32 	%f13699, %f13696, 0f40400000;
	add.f32 	%f13700, %f13699, 0fC1000000;
	add.f32 	%f13701, %f13698, 0f40800000;
	add.f32 	%f13702, %f13701, 0f40C00000;
	add.f32 	%f13703, %f13700, 0f40400000;
	add.f32 	%f13704, %f13703, 0fC1000000;
	add.f32 	%f13705, %f13702, 0f40800000;
	add.f32 	%f13706, %f13705, 0f40C00000;
	add.f32 	%f13707, %f13704, 0f40400000;
	add.f32 	%f13708, %f13707, 0fC1000000;
	add.f32 	%f13709, %f13706, 0f40800000;
	add.f32 	%f13710, %f13709, 0f40C00000;
	add.f32 	%f13711, %f13708, 0f40400000;
	add.f32 	%f13712, %f13711, 0fC1000000;
	add.f32 	%f13713, %f13710, 0f40800000;
	add.f32 	%f13714, %f13713, 0f40C00000;
	add.f32 	%f13715, %f13712, 0f40400000;
	add.f32 	%f13716, %f13715, 0fC1000000;
	add.f32 	%f13717, %f13714, 0f40800000;
	add.f32 	%f13718, %f13717, 0f40C00000;
	add.f32 	%f13719, %f13716, 0f40400000;
	add.f32 	%f13720, %f13719, 0fC1000000;
	add.f32 	%f13721, %f13718, 0f40800000;
	add.f32 	%f13722, %f13721, 0f40C00000;
	add.f32 	%f13723, %f13720, 0f40400000;
	add.f32 	%f13724, %f13723, 0fC1000000;
	add.f32 	%f13725, %f13722, 0f40800000;
	add.f32 	%f13726, %f13725, 0f40C00000;
	add.f32 	%f13727, %f13724, 0f40400000;
	add.f32 	%f13728, %f13727, 0fC1000000;
	add.f32 	%f13729, %f13726, 0f40800000;
	add.f32 	%f13730, %f13729, 0f40C00000;
	add.f32 	%f13731, %f13728, 0f40400000;
	add.f32 	%f13732, %f13731, 0fC1000000;
	add.f32 	%f13733, %f13730, 0f40800000;
	add.f32 	%f13734, %f13733, 0f40C00000;
	add.f32 	%f13735, %f13732, 0f40400000;
	add.f32 	%f13736, %f13735, 0fC1000000;
	add.f32 	%f13737, %f13734, 0f40800000;
	add.f32 	%f13738, %f13737, 0f40C00000;
	add.f32 	%f13739, %f13736, 0f40400000;
	add.f32 	%f13740, %f13739, 0fC1000000;
	add.f32 	%f13741, %f13738, 0f40800000;
	add.f32 	%f13742, %f13741, 0f40C00000;
	add.f32 	%f13743, %f13740, 0f40400000;
	add.f32 	%f13744, %f13743, 0fC1000000;
	add.f32 	%f13745, %f13742, 0f40800000;
	add.f32 	%f13746, %f13745, 0f40C00000;
	add.f32 	%f13747, %f13744, 0f40400000;
	add.f32 	%f13748, %f13747, 0fC1000000;
	add.f32 	%f13749, %f13746, 0f40800000;
	add.f32 	%f13750, %f13749, 0f40C00000;
	add.f32 	%f13751, %f13748, 0f40400000;
	add.f32 	%f13752, %f13751, 0fC1000000;
	add.f32 	%f13753, %f13750, 0f40800000;
	add.f32 	%f13754, %f13753, 0f40C00000;
	add.f32 	%f13755, %f13752, 0f40400000;
	add.f32 	%f13756, %f13755, 0fC1000000;
	add.f32 	%f13757, %f13754, 0f40800000;
	add.f32 	%f13758, %f13757, 0f40C00000;
	add.f32 	%f13759, %f13756, 0f40400000;
	add.f32 	%f13760, %f13759, 0fC1000000;
	add.f32 	%f13761, %f13758, 0f40800000;
	add.f32 	%f13762, %f13761, 0f40C00000;
	add.f32 	%f13763, %f13760, 0f40400000;
	add.f32 	%f13764, %f13763, 0fC1000000;
	add.f32 	%f13765, %f13762, 0f40800000;
	add.f32 	%f13766, %f13765, 0f40C00000;
	add.f32 	%f13767, %f13764, 0f40400000;
	add.f32 	%f13768, %f13767, 0fC1000000;
	add.f32 	%f13769, %f13766, 0f40800000;
	add.f32 	%f13770, %f13769, 0f40C00000;
	add.f32 	%f13771, %f13768, 0f40400000;
	add.f32 	%f13772, %f13771, 0fC1000000;
	add.f32 	%f13773, %f13770, 0f40800000;
	add.f32 	%f13774, %f13773, 0f40C00000;
	add.f32 	%f13775, %f13772, 0f40400000;
	add.f32 	%f13776, %f13775, 0fC1000000;
	add.f32 	%f13777, %f13774, 0f40800000;
	add.f32 	%f13778, %f13777, 0f40C00000;
	add.f32 	%f13779, %f13776, 0f40400000;
	add.f32 	%f13780, %f13779, 0fC1000000;
	add.f32 	%f13781, %f13778, 0f40800000;
	add.f32 	%f13782, %f13781, 0f40C00000;
	add.f32 	%f13783, %f13780, 0f40400000;
	add.f32 	%f13784, %f13783, 0fC1000000;
	add.f32 	%f13785, %f13782, 0f40800000;
	add.f32 	%f13786, %f13785, 0f40C00000;
	add.f32 	%f13787, %f13784, 0f40400000;
	add.f32 	%f13788, %f13787, 0fC1000000;
	add.f32 	%f13789, %f13786, 0f40800000;
	add.f32 	%f13790, %f13789, 0f40C00000;
	add.f32 	%f13791, %f13788, 0f40400000;
	add.f32 	%f13792, %f13791, 0fC1000000;
	add.f32 	%f13793, %f13790, 0f40800000;
	add.f32 	%f13794, %f13793, 0f40C00000;
	add.f32 	%f13795, %f13792, 0f40400000;
	add.f32 	%f13796, %f13795, 0fC1000000;
	add.f32 	%f13797, %f13794, 0f40800000;
	add.f32 	%f13798, %f13797, 0f40C00000;
	add.f32 	%f13799, %f13796, 0f40400000;
	add.f32 	%f13800, %f13799, 0fC1000000;
	add.f32 	%f13801, %f13798, 0f40800000;
	add.f32 	%f13802, %f13801, 0f40C00000;
	add.f32 	%f13803, %f13800, 0f40400000;
	add.f32 	%f13804, %f13803, 0fC1000000;
	add.f32 	%f13805, %f13802, 0f40800000;
	add.f32 	%f13806, %f13805, 0f40C00000;
	add.f32 	%f13807, %f13804, 0f40400000;
	add.f32 	%f13808, %f13807, 0fC1000000;
	add.f32 	%f13809, %f13806, 0f40800000;
	add.f32 	%f13810, %f13809, 0f40C00000;
	add.f32 	%f13811, %f13808, 0f40400000;
	add.f32 	%f13812, %f13811, 0fC1000000;
	add.f32 	%f13813, %f13810, 0f40800000;
	add.f32 	%f13814, %f13813, 0f40C00000;
	add.f32 	%f13815, %f13812, 0f40400000;
	add.f32 	%f13816, %f13815, 0fC1000000;
	add.f32 	%f13817, %f13814, 0f40800000;
	add.f32 	%f13818, %f13817, 0f40C00000;
	add.f32 	%f13819, %f13816, 0f40400000;
	add.f32 	%f13820, %f13819, 0fC1000000;
	add.f32 	%f13821, %f13818, 0f40800000;
	add.f32 	%f13822, %f13821, 0f40C00000;
	add.f32 	%f13823, %f13820, 0f40400000;
	add.f32 	%f13824, %f13823, 0fC1000000;
	add.f32 	%f13825, %f13822, 0f40800000;
	add.f32 	%f13826, %f13825, 0f40C00000;
	add.f32 	%f13827, %f13824, 0f40400000;
	add.f32 	%f13828, %f13827, 0fC1000000;
	add.f32 	%f13829, %f13826, 0f40800000;
	add.f32 	%f13830, %f13829, 0f40C00000;
	add.f32 	%f13831, %f13828, 0f40400000;
	add.f32 	%f13832, %f13831, 0fC1000000;
	add.f32 	%f13833, %f13830, 0f40800000;
	add.f32 	%f13834, %f13833, 0f40C00000;
	add.f32 	%f13835, %f13832, 0f40400000;
	add.f32 	%f13836, %f13835, 0fC1000000;
	add.f32 	%f13837, %f13834, 0f40800000;
	add.f32 	%f13838, %f13837, 0f40C00000;
	add.f32 	%f13839, %f13836, 0f40400000;
	add.f32 	%f13840, %f13839, 0fC1000000;
	add.f32 	%f13841, %f13838, 0f40800000;
	add.f32 	%f13842, %f13841, 0f40C00000;
	add.f32 	%f13843, %f13840, 0f40400000;
	add.f32 	%f13844, %f13843, 0fC1000000;
	add.f32 	%f13845, %f13842, 0f40800000;
	add.f32 	%f13846, %f13845, 0f40C00000;
	add.f32 	%f13847, %f13844, 0f40400000;
	add.f32 	%f13848, %f13847, 0fC1000000;
	add.f32 	%f13849, %f13846, 0f40800000;
	add.f32 	%f13850, %f13849, 0f40C00000;
	add.f32 	%f13851, %f13848, 0f40400000;
	add.f32 	%f13852, %f13851, 0fC1000000;
	add.f32 	%f13853, %f13850, 0f40800000;
	add.f32 	%f13854, %f13853, 0f40C00000;
	add.f32 	%f13855, %f13852, 0f40400000;
	add.f32 	%f13856, %f13855, 0fC1000000;
	add.f32 	%f13857, %f13854, 0f40800000;
	add.f32 	%f13858, %f13857, 0f40C00000;
	add.f32 	%f13859, %f13856, 0f40400000;
	add.f32 	%f13860, %f13859, 0fC1000000;
	add.f32 	%f13861, %f13858, 0f40800000;
	add.f32 	%f13862, %f13861, 0f40C00000;
	add.f32 	%f13863, %f13860, 0f40400000;
	add.f32 	%f13864, %f13863, 0fC1000000;
	add.f32 	%f13865, %f13862, 0f40800000;
	add.f32 	%f13866, %f13865, 0f40C00000;
	add.f32 	%f13867, %f13864, 0f40400000;
	add.f32 	%f13868, %f13867, 0fC1000000;
	add.f32 	%f13869, %f13866, 0f40800000;
	add.f32 	%f13870, %f13869, 0f40C00000;
	add.f32 	%f13871, %f13868, 0f40400000;
	add.f32 	%f13872, %f13871, 0fC1000000;
	add.f32 	%f13873, %f13870, 0f40800000;
	add.f32 	%f13874, %f13873, 0f40C00000;
	add.f32 	%f13875, %f13872, 0f40400000;
	add.f32 	%f13876, %f13875, 0fC1000000;
	add.f32 	%f13877, %f13874, 0f40800000;
	add.f32 	%f13878, %f13877, 0f40C00000;
	add.f32 	%f13879, %f13876, 0f40400000;
	add.f32 	%f13880, %f13879, 0fC1000000;
	add.f32 	%f13881, %f13878, 0f40800000;
	add.f32 	%f13882, %f13881, 0f40C00000;
	add.f32 	%f13883, %f13880, 0f40400000;
	add.f32 	%f13884, %f13883, 0fC1000000;
	add.f32 	%f13885, %f13882, 0f40800000;
	add.f32 	%f13886, %f13885, 0f40C00000;
	add.f32 	%f13887, %f13884, 0f40400000;
	add.f32 	%f13888, %f13887, 0fC1000000;
	add.f32 	%f13889, %f13886, 0f40800000;
	add.f32 	%f13890, %f13889, 0f40C00000;
	add.f32 	%f13891, %f13888, 0f40400000;
	add.f32 	%f13892, %f13891, 0fC1000000;
	add.f32 	%f13893, %f13890, 0f40800000;
	add.f32 	%f13894, %f13893, 0f40C00000;
	add.f32 	%f13895, %f13892, 0f40400000;
	add.f32 	%f13896, %f13895, 0fC1000000;
	add.f32 	%f13897, %f13894, 0f40800000;
	add.f32 	%f13898, %f13897, 0f40C00000;
	add.f32 	%f13899, %f13896, 0f40400000;
	add.f32 	%f13900, %f13899, 0fC1000000;
	add.f32 	%f13901, %f13898, 0f40800000;
	add.f32 	%f13902, %f13901, 0f40C00000;
	add.f32 	%f13903, %f13900, 0f40400000;
	add.f32 	%f13904, %f13903, 0fC1000000;
	add.f32 	%f13905, %f13902, 0f40800000;
	add.f32 	%f13906, %f13905, 0f40C00000;
	add.f32 	%f13907, %f13904, 0f40400000;
	add.f32 	%f13908, %f13907, 0fC1000000;
	add.f32 	%f13909, %f13906, 0f40800000;
	add.f32 	%f13910, %f13909, 0f40C00000;
	add.f32 	%f13911, %f13908, 0f40400000;
	add.f32 	%f13912, %f13911, 0fC1000000;
	add.f32 	%f13913, %f13910, 0f40800000;
	add.f32 	%f13914, %f13913, 0f40C00000;
	add.f32 	%f13915, %f13912, 0f40400000;
	add.f32 	%f13916, %f13915, 0fC1000000;
	add.f32 	%f13917, %f13914, 0f40800000;
	add.f32 	%f13918, %f13917, 0f40C00000;
	add.f32 	%f13919, %f13916, 0f40400000;
	add.f32 	%f13920, %f13919, 0fC1000000;
	add.f32 	%f13921, %f13918, 0f40800000;
	add.f32 	%f13922, %f13921, 0f40C00000;
	add.f32 	%f13923, %f13920, 0f40400000;
	add.f32 	%f13924, %f13923, 0fC1000000;
	add.f32 	%f13925, %f13922, 0f40800000;
	add.f32 	%f13926, %f13925, 0f40C00000;
	add.f32 	%f13927, %f13924, 0f40400000;
	add.f32 	%f13928, %f13927, 0fC1000000;
	add.f32 	%f13929, %f13926, 0f40800000;
	add.f32 	%f13930, %f13929, 0f40C00000;
	add.f32 	%f13931, %f13928, 0f40400000;
	add.f32 	%f13932, %f13931, 0fC1000000;
	add.f32 	%f13933, %f13930, 0f40800000;
	add.f32 	%f13934, %f13933, 0f40C00000;
	add.f32 	%f13935, %f13932, 0f40400000;
	add.f32 	%f13936, %f13935, 0fC1000000;
	add.f32 	%f13937, %f13934, 0f40800000;
	add.f32 	%f13938, %f13937, 0f40C00000;
	add.f32 	%f13939, %f13936, 0f40400000;
	add.f32 	%f13940, %f13939, 0fC1000000;
	add.f32 	%f13941, %f13938, 0f40800000;
	add.f32 	%f13942, %f13941, 0f40C00000;
	add.f32 	%f13943, %f13940, 0f40400000;
	add.f32 	%f13944, %f13943, 0fC1000000;
	add.f32 	%f13945, %f13942, 0f40800000;
	add.f32 	%f13946, %f13945, 0f40C00000;
	add.f32 	%f13947, %f13944, 0f40400000;
	add.f32 	%f13948, %f13947, 0fC1000000;
	add.f32 	%f13949, %f13946, 0f40800000;
	add.f32 	%f13950, %f13949, 0f40C00000;
	add.f32 	%f13951, %f13948, 0f40400000;
	add.f32 	%f13952, %f13951, 0fC1000000;
	add.f32 	%f13953, %f13950, 0f40800000;
	add.f32 	%f13954, %f13953, 0f40C00000;
	add.f32 	%f13955, %f13952, 0f40400000;
	add.f32 	%f13956, %f13955, 0fC1000000;
	add.f32 	%f13957, %f13954, 0f40800000;
	add.f32 	%f13958, %f13957, 0f40C00000;
	add.f32 	%f13959, %f13956, 0f40400000;
	add.f32 	%f13960, %f13959, 0fC1000000;
	add.f32 	%f13961, %f13958, 0f40800000;
	add.f32 	%f13962, %f13961, 0f40C00000;
	add.f32 	%f13963, %f13960, 0f40400000;
	add.f32 	%f13964, %f13963, 0fC1000000;
	add.f32 	%f13965, %f13962, 0f40800000;
	add.f32 	%f13966, %f13965, 0f40C00000;
	add.f32 	%f13967, %f13964, 0f40400000;
	add.f32 	%f13968, %f13967, 0fC1000000;
	add.f32 	%f13969, %f13966, 0f40800000;
	add.f32 	%f13970, %f13969, 0f40C00000;
	add.f32 	%f13971, %f13968, 0f40400000;
	add.f32 	%f13972, %f13971, 0fC1000000;
	add.f32 	%f13973, %f13970, 0f40800000;
	add.f32 	%f13974, %f13973, 0f40C00000;
	add.f32 	%f13975, %f13972, 0f40400000;
	add.f32 	%f13976, %f13975, 0fC1000000;
	add.f32 	%f13977, %f13974, 0f40800000;
	add.f32 	%f13978, %f13977, 0f40C00000;
	add.f32 	%f13979, %f13976, 0f40400000;
	add.f32 	%f13980, %f13979, 0fC1000000;
	add.f32 	%f13981, %f13978, 0f40800000;
	add.f32 	%f13982, %f13981, 0f40C00000;
	add.f32 	%f13983, %f13980, 0f40400000;
	add.f32 	%f13984, %f13983, 0fC1000000;
	add.f32 	%f13985, %f13982, 0f40800000;
	add.f32 	%f13986, %f13985, 0f40C00000;
	add.f32 	%f13987, %f13984, 0f40400000;
	add.f32 	%f13988, %f13987, 0fC1000000;
	add.f32 	%f13989, %f13986, 0f40800000;
	add.f32 	%f13990, %f13989, 0f40C00000;
	add.f32 	%f13991, %f13988, 0f40400000;
	add.f32 	%f13992, %f13991, 0fC1000000;
	add.f32 	%f13993, %f13990, 0f40800000;
	add.f32 	%f13994, %f13993, 0f40C00000;
	add.f32 	%f13995, %f13992, 0f40400000;
	add.f32 	%f13996, %f13995, 0fC1000000;
	add.f32 	%f13997, %f13994, 0f40800000;
	add.f32 	%f13998, %f13997, 0f40C00000;
	add.f32 	%f13999, %f13996, 0f40400000;
	add.f32 	%f14000, %f13999, 0fC1000000;
	add.f32 	%f14001, %f13998, 0f40800000;
	add.f32 	%f14002, %f14001, 0f40C00000;
	add.f32 	%f14003, %f14000, 0f40400000;
	add.f32 	%f14004, %f14003, 0fC1000000;
	add.f32 	%f14005, %f14002, 0f40800000;
	add.f32 	%f14006, %f14005, 0f40C00000;
	add.f32 	%f14007, %f14004, 0f40400000;
	add.f32 	%f14008, %f14007, 0fC1000000;
	add.f32 	%f14009, %f14006, 0f40800000;
	add.f32 	%f14010, %f14009, 0f40C00000;
	add.f32 	%f14011, %f14008, 0f40400000;
	add.f32 	%f14012, %f14011, 0fC1000000;
	add.f32 	%f14013, %f14010, 0f40800000;
	add.f32 	%f14014, %f14013, 0f40C00000;
	add.f32 	%f14015, %f14012, 0f40400000;
	add.f32 	%f14016, %f14015, 0fC1000000;
	add.f32 	%f14017, %f14014, 0f40800000;
	add.f32 	%f14018, %f14017, 0f40C00000;
	add.f32 	%f14019, %f14016, 0f40400000;
	add.f32 	%f14020, %f14019, 0fC1000000;
	add.f32 	%f14021, %f14018, 0f40800000;
	add.f32 	%f14022, %f14021, 0f40C00000;
	add.f32 	%f14023, %f14020, 0f40400000;
	add.f32 	%f14024, %f14023, 0fC1000000;
	add.f32 	%f14025, %f14022, 0f40800000;
	add.f32 	%f14026, %f14025, 0f40C00000;
	add.f32 	%f14027, %f14024, 0f40400000;
	add.f32 	%f14028, %f14027, 0fC1000000;
	add.f32 	%f14029, %f14026, 0f40800000;
	add.f32 	%f14030, %f14029, 0f40C00000;
	add.f32 	%f14031, %f14028, 0f40400000;
	add.f32 	%f14032, %f14031, 0fC1000000;
	add.f32 	%f14033, %f14030, 0f40800000;
	add.f32 	%f14034, %f14033, 0f40C00000;
	add.f32 	%f14035, %f14032, 0f40400000;
	add.f32 	%f14036, %f14035, 0fC1000000;
	add.f32 	%f14037, %f14034, 0f40800000;
	add.f32 	%f14038, %f14037, 0f40C00000;
	add.f32 	%f14039, %f14036, 0f40400000;
	add.f32 	%f14040, %f14039, 0fC1000000;
	add.f32 	%f14041, %f14038, 0f40800000;
	add.f32 	%f14042, %f14041, 0f40C00000;
	add.f32 	%f14043, %f14040, 0f40400000;
	add.f32 	%f14044, %f14043, 0fC1000000;
	add.f32 	%f14045, %f14042, 0f40800000;
	add.f32 	%f14046, %f14045, 0f40C00000;
	add.f32 	%f14047, %f14044, 0f40400000;
	add.f32 	%f14048, %f14047, 0fC1000000;
	add.f32 	%f14049, %f14046, 0f40800000;
	add.f32 	%f14050, %f14049, 0f40C00000;
	add.f32 	%f14051, %f14048, 0f40400000;
	add.f32 	%f14052, %f14051, 0fC1000000;
	add.f32 	%f14053, %f14050, 0f40800000;
	add.f32 	%f14054, %f14053, 0f40C00000;
	add.f32 	%f14055, %f14052, 0f40400000;
	add.f32 	%f14056, %f14055, 0fC1000000;
	add.f32 	%f14057, %f14054, 0f40800000;
	add.f32 	%f14058, %f14057, 0f40C00000;
	add.f32 	%f14059, %f14056, 0f40400000;
	add.f32 	%f14060, %f14059, 0fC1000000;
	add.f32 	%f14061, %f14058, 0f40800000;
	add.f32 	%f14062, %f14061, 0f40C00000;
	add.f32 	%f14063, %f14060, 0f40400000;
	add.f32 	%f14064, %f14063, 0fC1000000;
	add.f32 	%f14065, %f14062, 0f40800000;
	add.f32 	%f14066, %f14065, 0f40C00000;
	add.f32 	%f14067, %f14064, 0f40400000;
	add.f32 	%f14068, %f14067, 0fC1000000;
	add.f32 	%f14069, %f14066, 0f40800000;
	add.f32 	%f14070, %f14069, 0f40C00000;
	add.f32 	%f14071, %f14068, 0f40400000;
	add.f32 	%f14072, %f14071, 0fC1000000;
	add.f32 	%f14073, %f14070, 0f40800000;
	add.f32 	%f14074, %f14073, 0f40C00000;
	add.f32 	%f14075, %f14072, 0f40400000;
	add.f32 	%f14076, %f14075, 0fC1000000;
	add.f32 	%f14077, %f14074, 0f40800000;
	add.f32 	%f14078, %f14077, 0f40C00000;
	add.f32 	%f14079, %f14076, 0f40400000;
	add.f32 	%f14080, %f14079, 0fC1000000;
	add.f32 	%f14081, %f14078, 0f40800000;
	add.f32 	%f14082, %f14081, 0f40C00000;
	add.f32 	%f14083, %f14080, 0f40400000;
	add.f32 	%f14084, %f14083, 0fC1000000;
	add.f32 	%f14085, %f14082, 0f40800000;
	add.f32 	%f14086, %f14085, 0f40C00000;
	add.f32 	%f14087, %f14084, 0f40400000;
	add.f32 	%f14088, %f14087, 0fC1000000;
	add.f32 	%f14089, %f14086, 0f40800000;
	add.f32 	%f14090, %f14089, 0f40C00000;
	add.f32 	%f14091, %f14088, 0f40400000;
	add.f32 	%f14092, %f14091, 0fC1000000;
	add.f32 	%f14093, %f14090, 0f40800000;
	add.f32 	%f14094, %f14093, 0f40C00000;
	add.f32 	%f14095, %f14092, 0f40400000;
	add.f32 	%f14096, %f14095, 0fC1000000;
	add.f32 	%f14097, %f14094, 0f40800000;
	add.f32 	%f14098, %f14097, 0f40C00000;
	add.f32 	%f14099, %f14096, 0f40400000;
	add.f32 	%f14100, %f14099, 0fC1000000;
	add.f32 	%f14101, %f14098, 0f40800000;
	add.f32 	%f14102, %f14101, 0f40C00000;
	add.f32 	%f14103, %f14100, 0f40400000;
	add.f32 	%f14104, %f14103, 0fC1000000;
	add.f32 	%f14105, %f14102, 0f40800000;
	add.f32 	%f14106, %f14105, 0f40C00000;
	add.f32 	%f14107, %f14104, 0f40400000;
	add.f32 	%f14108, %f14107, 0fC1000000;
	add.f32 	%f14109, %f14106, 0f40800000;
	add.f32 	%f14110, %f14109, 0f40C00000;
	add.f32 	%f14111, %f14108, 0f40400000;
	add.f32 	%f14112, %f14111, 0fC1000000;
	add.f32 	%f14113, %f14110, 0f40800000;
	add.f32 	%f14114, %f14113, 0f40C00000;
	add.f32 	%f14115, %f14112, 0f40400000;
	add.f32 	%f14116, %f14115, 0fC1000000;
	add.f32 	%f14117, %f14114, 0f40800000;
	add.f32 	%f14118, %f14117, 0f40C00000;
	add.f32 	%f14119, %f14116, 0f40400000;
	add.f32 	%f14120, %f14119, 0fC1000000;
	add.f32 	%f14121, %f14118, 0f40800000;
	add.f32 	%f14122, %f14121, 0f40C00000;
	add.f32 	%f14123, %f14120, 0f40400000;
	add.f32 	%f14124, %f14123, 0fC1000000;
	add.f32 	%f14125, %f14122, 0f40800000;
	add.f32 	%f14126, %f14125, 0f40C00000;
	add.f32 	%f14127, %f14124, 0f40400000;
	add.f32 	%f14128, %f14127, 0fC1000000;
	add.f32 	%f14129, %f14126, 0f40800000;
	add.f32 	%f14130, %f14129, 0f40C00000;
	add.f32 	%f14131, %f14128, 0f40400000;
	add.f32 	%f14132, %f14131, 0fC1000000;
	add.f32 	%f14133, %f14130, 0f40800000;
	add.f32 	%f14134, %f14133, 0f40C00000;
	add.f32 	%f14135, %f14132, 0f40400000;
	add.f32 	%f14136, %f14135, 0fC1000000;
	add.f32 	%f14137, %f14134, 0f40800000;
	add.f32 	%f14138, %f14137, 0f40C00000;
	add.f32 	%f14139, %f14136, 0f40400000;
	add.f32 	%f14140, %f14139, 0fC1000000;
	add.f32 	%f14141, %f14138, 0f40800000;
	add.f32 	%f14142, %f14141, 0f40C00000;
	add.f32 	%f14143, %f14140, 0f40400000;
	add.f32 	%f14144, %f14143, 0fC1000000;
	add.f32 	%f14145, %f14142, 0f40800000;
	add.f32 	%f14146, %f14145, 0f40C00000;
	add.f32 	%f14147, %f14144, 0f40400000;
	add.f32 	%f14148, %f14147, 0fC1000000;
	add.f32 	%f14149, %f14146, 0f40800000;
	add.f32 	%f14150, %f14149, 0f40C00000;
	add.f32 	%f14151, %f14148, 0f40400000;
	add.f32 	%f14152, %f14151, 0fC1000000;
	add.f32 	%f14153, %f14150, 0f40800000;
	add.f32 	%f14154, %f14153, 0f40C00000;
	add.f32 	%f14155, %f14152, 0f40400000;
	add.f32 	%f14156, %f14155, 0fC1000000;
	add.f32 	%f14157, %f14154, 0f40800000;
	add.f32 	%f14158, %f14157, 0f40C00000;
	add.f32 	%f14159, %f14156, 0f40400000;
	add.f32 	%f14160, %f14159, 0fC1000000;
	add.f32 	%f14161, %f14158, 0f40800000;
	add.f32 	%f14162, %f14161, 0f40C00000;
	add.f32 	%f14163, %f14160, 0f40400000;
	add.f32 	%f14164, %f14163, 0fC1000000;
	add.f32 	%f14165, %f14162, 0f40800000;
	add.f32 	%f14166, %f14165, 0f40C00000;
	add.f32 	%f14167, %f14164, 0f40400000;
	add.f32 	%f14168, %f14167, 0fC1000000;
	add.f32 	%f14169, %f14166, 0f40800000;
	add.f32 	%f14170, %f14169, 0f40C00000;
	add.f32 	%f14171, %f14168, 0f40400000;
	add.f32 	%f14172, %f14171, 0fC1000000;
	add.f32 	%f14173, %f14170, 0f40800000;
	add.f32 	%f14174, %f14173, 0f40C00000;
	add.f32 	%f14175, %f14172, 0f40400000;
	add.f32 	%f14176, %f14175, 0fC1000000;
	add.f32 	%f14177, %f14174, 0f40800000;
	add.f32 	%f14178, %f14177, 0f40C00000;
	add.f32 	%f14179, %f14176, 0f40400000;
	add.f32 	%f14180, %f14179, 0fC1000000;
	add.f32 	%f14181, %f14178, 0f40800000;
	add.f32 	%f14182, %f14181, 0f40C00000;
	add.f32 	%f14183, %f14180, 0f40400000;
	add.f32 	%f14184, %f14183, 0fC1000000;
	add.f32 	%f14185, %f14182, 0f40800000;
	add.f32 	%f14186, %f14185, 0f40C00000;
	add.f32 	%f14187, %f14184, 0f40400000;
	add.f32 	%f14188, %f14187, 0fC1000000;
	add.f32 	%f14189, %f14186, 0f40800000;
	add.f32 	%f14190, %f14189, 0f40C00000;
	add.f32 	%f14191, %f14188, 0f40400000;
	add.f32 	%f14192, %f14191, 0fC1000000;
	add.f32 	%f14193, %f14190, 0f40800000;
	add.f32 	%f14194, %f14193, 0f40C00000;
	add.f32 	%f14195, %f14192, 0f40400000;
	add.f32 	%f14196, %f14195, 0fC1000000;
	add.f32 	%f14197, %f14194, 0f40800000;
	add.f32 	%f14198, %f14197, 0f40C00000;
	add.f32 	%f14199, %f14196, 0f40400000;
	add.f32 	%f14200, %f14199, 0fC1000000;
	add.f32 	%f14201, %f14198, 0f40800000;
	add.f32 	%f14202, %f14201, 0f40C00000;
	add.f32 	%f14203, %f14200, 0f40400000;
	add.f32 	%f14204, %f14203, 0fC1000000;
	add.f32 	%f14205, %f14202, 0f40800000;
	add.f32 	%f14206, %f14205, 0f40C00000;
	add.f32 	%f14207, %f14204, 0f40400000;
	add.f32 	%f14208, %f14207, 0fC1000000;
	add.f32 	%f14209, %f14206, 0f40800000;
	add.f32 	%f14210, %f14209, 0f40C00000;
	add.f32 	%f14211, %f14208, 0f40400000;
	add.f32 	%f14212, %f14211, 0fC1000000;
	add.f32 	%f14213, %f14210, 0f40800000;
	add.f32 	%f14214, %f14213, 0f40C00000;
	add.f32 	%f14215, %f14212, 0f40400000;
	add.f32 	%f14216, %f14215, 0fC1000000;
	add.f32 	%f14217, %f14214, 0f40800000;
	add.f32 	%f14218, %f14217, 0f40C00000;
	add.f32 	%f14219, %f14216, 0f40400000;
	add.f32 	%f14220, %f14219, 0fC1000000;
	add.f32 	%f14221, %f14218, 0f40800000;
	add.f32 	%f14222, %f14221, 0f40C00000;
	add.f32 	%f14223, %f14220, 0f40400000;
	add.f32 	%f14224, %f14223, 0fC1000000;
	add.f32 	%f14225, %f14222, 0f40800000;
	add.f32 	%f14226, %f14225, 0f40C00000;
	add.f32 	%f14227, %f14224, 0f40400000;
	add.f32 	%f14228, %f14227, 0fC1000000;
	add.f32 	%f14229, %f14226, 0f40800000;
	add.f32 	%f14230, %f14229, 0f40C00000;
	add.f32 	%f14231, %f14228, 0f40400000;
	add.f32 	%f14232, %f14231, 0fC1000000;
	add.f32 	%f14233, %f14230, 0f40800000;
	add.f32 	%f14234, %f14233, 0f40C00000;
	add.f32 	%f14235, %f14232, 0f40400000;
	add.f32 	%f14236, %f14235, 0fC1000000;
	add.f32 	%f14237, %f14234, 0f40800000;
	add.f32 	%f14238, %f14237, 0f40C00000;
	add.f32 	%f14239, %f14236, 0f40400000;
	add.f32 	%f14240, %f14239, 0fC1000000;
	add.f32 	%f14241, %f14238, 0f40800000;
	add.f32 	%f14242, %f14241, 0f40C00000;
	add.f32 	%f14243, %f14240, 0f40400000;
	add.f32 	%f14244, %f14243, 0fC1000000;
	add.f32 	%f14245, %f14242, 0f40800000;
	add.f32 	%f14246, %f14245, 0f40C00000;
	add.f32 	%f14247, %f14244, 0f40400000;
	add.f32 	%f14248, %f14247, 0fC1000000;
	add.f32 	%f14249, %f14246, 0f40800000;
	add.f32 	%f14250, %f14249, 0f40C00000;
	add.f32 	%f14251, %f14248, 0f40400000;
	add.f32 	%f14252, %f14251, 0fC1000000;
	add.f32 	%f14253, %f14250, 0f40800000;
	add.f32 	%f14254, %f14253, 0f40C00000;
	add.f32 	%f14255, %f14252, 0f40400000;
	add.f32 	%f14256, %f14255, 0fC1000000;
	add.f32 	%f14257, %f14254, 0f40800000;
	add.f32 	%f14258, %f14257, 0f40C00000;
	add.f32 	%f14259, %f14256, 0f40400000;
	add.f32 	%f14260, %f14259, 0fC1000000;
	add.f32 	%f14261, %f14258, 0f40800000;
	add.f32 	%f14262, %f14261, 0f40C00000;
	add.f32 	%f14263, %f14260, 0f40400000;
	add.f32 	%f14264, %f14263, 0fC1000000;
	add.f32 	%f14265, %f14262, 0f40800000;
	add.f32 	%f14266, %f14265, 0f40C00000;
	add.f32 	%f14267, %f14264, 0f40400000;
	add.f32 	%f14268, %f14267, 0fC1000000;
	add.f32 	%f14269, %f14266, 0f40800000;
	add.f32 	%f14270, %f14269, 0f40C00000;
	add.f32 	%f14271, %f14268, 0f40400000;
	add.f32 	%f14272, %f14271, 0fC1000000;
	add.f32 	%f14273, %f14270, 0f40800000;
	add.f32 	%f14274, %f14273, 0f40C00000;
	add.f32 	%f14275, %f14272, 0f40400000;
	add.f32 	%f14276, %f14275, 0fC1000000;
	add.f32 	%f14277, %f14274, 0f40800000;
	add.f32 	%f14278, %f14277, 0f40C00000;
	add.f32 	%f14279, %f14276, 0f40400000;
	add.f32 	%f14280, %f14279, 0fC1000000;
	add.f32 	%f14281, %f14278, 0f40800000;
	add.f32 	%f14282, %f14281, 0f40C00000;
	add.f32 	%f14283, %f14280, 0f40400000;
	add.f32 	%f14284, %f14283, 0fC1000000;
	add.f32 	%f14285, %f14282, 0f40800000;
	add.f32 	%f14286, %f14285, 0f40C00000;
	add.f32 	%f14287, %f14284, 0f40400000;
	add.f32 	%f14288, %f14287, 0fC1000000;
	add.f32 	%f14289, %f14286, 0f40800000;
	add.f32 	%f14290, %f14289, 0f40C00000;
	add.f32 	%f14291, %f14288, 0f40400000;
	add.f32 	%f14292, %f14291, 0fC1000000;
	add.f32 	%f14293, %f14290, 0f40800000;
	add.f32 	%f14294, %f14293, 0f40C00000;
	add.f32 	%f14295, %f14292, 0f40400000;
	add.f32 	%f14296, %f14295, 0fC1000000;
	add.f32 	%f14297, %f14294, 0f40800000;
	add.f32 	%f14298, %f14297, 0f40C00000;
	add.f32 	%f14299, %f14296, 0f40400000;
	add.f32 	%f14300, %f14299, 0fC1000000;
	add.f32 	%f14301, %f14298, 0f40800000;
	add.f32 	%f14302, %f14301, 0f40C00000;
	add.f32 	%f14303, %f14300, 0f40400000;
	add.f32 	%f14304, %f14303, 0fC1000000;
	add.f32 	%f14305, %f14302, 0f40800000;
	add.f32 	%f14306, %f14305, 0f40C00000;
	add.f32 	%f14307, %f14304, 0f40400000;
	add.f32 	%f14308, %f14307, 0fC1000000;
	add.f32 	%f14309, %f14306, 0f40800000;
	add.f32 	%f14310, %f14309, 0f40C00000;
	add.f32 	%f14311, %f14308, 0f40400000;
	add.f32 	%f14312, %f14311, 0fC1000000;
	add.f32 	%f14313, %f14310, 0f40800000;
	add.f32 	%f14314, %f14313, 0f40C00000;
	add.f32 	%f14315, %f14312, 0f40400000;
	add.f32 	%f14316, %f14315, 0fC1000000;
	add.f32 	%f14317, %f14314, 0f40800000;
	add.f32 	%f14318, %f14317, 0f40C00000;
	add.f32 	%f14319, %f14316, 0f40400000;
	add.f32 	%f14320, %f14319, 0fC1000000;
	add.f32 	%f14321, %f14318, 0f40800000;
	add.f32 	%f14322, %f14321, 0f40C00000;
	add.f32 	%f14323, %f14320, 0f40400000;
	add.f32 	%f14324, %f14323, 0fC1000000;
	add.f32 	%f14325, %f14322, 0f40800000;
	add.f32 	%f14326, %f14325, 0f40C00000;
	add.f32 	%f14327, %f14324, 0f40400000;
	add.f32 	%f14328, %f14327, 0fC1000000;
	add.f32 	%f14329, %f14326, 0f40800000;
	add.f32 	%f14330, %f14329, 0f40C00000;
	add.f32 	%f14331, %f14328, 0f40400000;
	add.f32 	%f14332, %f14331, 0fC1000000;
	add.f32 	%f14333, %f14330, 0f40800000;
	add.f32 	%f14334, %f14333, 0f40C00000;
	add.f32 	%f14335, %f14332, 0f40400000;
	add.f32 	%f14336, %f14335, 0fC1000000;
	add.f32 	%f14337, %f14334, 0f40800000;
	add.f32 	%f14338, %f14337, 0f40C00000;
	add.f32 	%f14339, %f14336, 0f40400000;
	add.f32 	%f14340, %f14339, 0fC1000000;
	add.f32 	%f14341, %f14338, 0f40800000;
	add.f32 	%f14342, %f14341, 0f40C00000;
	add.f32 	%f14343, %f14340, 0f40400000;
	add.f32 	%f14344, %f14343, 0fC1000000;
	add.f32 	%f14345, %f14342, 0f40800000;
	add.f32 	%f14346, %f14345, 0f40C00000;
	add.f32 	%f14347, %f14344, 0f40400000;
	add.f32 	%f14348, %f14347, 0fC1000000;
	add.f32 	%f14349, %f14346, 0f40800000;
	add.f32 	%f14350, %f14349, 0f40C00000;
	add.f32 	%f14351, %f14348, 0f40400000;
	add.f32 	%f14352, %f14351, 0fC1000000;
	add.f32 	%f14353, %f14350, 0f40800000;
	add.f32 	%f14354, %f14353, 0f40C00000;
	add.f32 	%f14355, %f14352, 0f40400000;
	add.f32 	%f14356, %f14355, 0fC1000000;
	add.f32 	%f14357, %f14354, 0f40800000;
	add.f32 	%f14358, %f14357, 0f40C00000;
	add.f32 	%f14359, %f14356, 0f40400000;
	add.f32 	%f14360, %f14359, 0fC1000000;
	add.f32 	%f14361, %f14358, 0f40800000;
	add.f32 	%f14362, %f14361, 0f40C00000;
	add.f32 	%f14363, %f14360, 0f40400000;
	add.f32 	%f14364, %f14363, 0fC1000000;
	add.f32 	%f14365, %f14362, 0f40800000;
	add.f32 	%f14366, %f14365, 0f40C00000;
	add.f32 	%f14367, %f14364, 0f40400000;
	add.f32 	%f14368, %f14367, 0fC1000000;
	add.f32 	%f14369, %f14366, 0f40800000;
	add.f32 	%f14370, %f14369, 0f40C00000;
	add.f32 	%f14371, %f14368, 0f40400000;
	add.f32 	%f14372, %f14371, 0fC1000000;
	add.f32 	%f14373, %f14370, 0f40800000;
	add.f32 	%f14374, %f14373, 0f40C00000;
	add.f32 	%f14375, %f14372, 0f40400000;
	add.f32 	%f14376, %f14375, 0fC1000000;
	add.f32 	%f14377, %f14374, 0f40800000;
	add.f32 	%f14378, %f14377, 0f40C00000;
	add.f32 	%f14379, %f14376, 0f40400000;
	add.f32 	%f14380, %f14379, 0fC1000000;
	add.f32 	%f14381, %f14378, 0f40800000;
	add.f32 	%f14382, %f14381, 0f40C00000;
	add.f32 	%f14383, %f14380, 0f40400000;
	add.f32 	%f14384, %f14383, 0fC1000000;
	add.f32 	%f14385, %f14382, 0f40800000;
	add.f32 	%f14386, %f14385, 0f40C00000;
	add.f32 	%f14387, %f14384, 0f40400000;
	add.f32 	%f14388, %f14387, 0fC1000000;
	add.f32 	%f14389, %f14386, 0f40800000;
	add.f32 	%f14390, %f14389, 0f40C00000;
	add.f32 	%f14391, %f14388, 0f40400000;
	add.f32 	%f14392, %f14391, 0fC1000000;
	add.f32 	%f14393, %f14390, 0f40800000;
	add.f32 	%f14394, %f14393, 0f40C00000;
	add.f32 	%f14395, %f14392, 0f40400000;
	add.f32 	%f14396, %f14395, 0fC1000000;
	add.f32 	%f14397, %f14394, 0f40800000;
	add.f32 	%f14398, %f14397, 0f40C00000;
	add.f32 	%f14399, %f14396, 0f40400000;
	add.f32 	%f14400, %f14399, 0fC1000000;
	add.f32 	%f14401, %f14398, 0f40800000;
	add.f32 	%f14402, %f14401, 0f40C00000;
	add.f32 	%f14403, %f14400, 0f40400000;
	add.f32 	%f14404, %f14403, 0fC1000000;
	add.f32 	%f14405, %f14402, 0f40800000;
	add.f32 	%f14406, %f14405, 0f40C00000;
	add.f32 	%f14407, %f14404, 0f40400000;
	add.f32 	%f14408, %f14407, 0fC1000000;
	add.f32 	%f14409, %f14406, 0f40800000;
	add.f32 	%f14410, %f14409, 0f40C00000;
	add.f32 	%f14411, %f14408, 0f40400000;
	add.f32 	%f14412, %f14411, 0fC1000000;
	add.f32 	%f14413, %f14410, 0f40800000;
	add.f32 	%f14414, %f14413, 0f40C00000;
	add.f32 	%f14415, %f14412, 0f40400000;
	add.f32 	%f14416, %f14415, 0fC1000000;
	add.f32 	%f14417, %f14414, 0f40800000;
	add.f32 	%f14418, %f14417, 0f40C00000;
	add.f32 	%f14419, %f14416, 0f40400000;
	add.f32 	%f14420, %f14419, 0fC1000000;
	add.f32 	%f14421, %f14418, 0f40800000;
	add.f32 	%f14422, %f14421, 0f40C00000;
	add.f32 	%f14423, %f14420, 0f40400000;
	add.f32 	%f14424, %f14423, 0fC1000000;
	add.f32 	%f14425, %f14422, 0f40800000;
	add.f32 	%f14426, %f14425, 0f40C00000;
	add.f32 	%f14427, %f14424, 0f40400000;
	add.f32 	%f14428, %f14427, 0fC1000000;
	add.f32 	%f14429, %f14426, 0f40800000;
	add.f32 	%f14430, %f14429, 0f40C00000;
	add.f32 	%f14431, %f14428, 0f40400000;
	add.f32 	%f14432, %f14431, 0fC1000000;
	add.f32 	%f14433, %f14430, 0f40800000;
	add.f32 	%f14434, %f14433, 0f40C00000;
	add.f32 	%f14435, %f14432, 0f40400000;
	add.f32 	%f14436, %f14435, 0fC1000000;
	add.f32 	%f14437, %f14434, 0f40800000;
	add.f32 	%f14438, %f14437, 0f40C00000;
	add.f32 	%f14439, %f14436, 0f40400000;
	add.f32 	%f14440, %f14439, 0fC1000000;
	add.f32 	%f14441, %f14438, 0f40800000;
	add.f32 	%f14442, %f14441, 0f40C00000;
	add.f32 	%f14443, %f14440, 0f40400000;
	add.f32 	%f14444, %f14443, 0fC1000000;
	add.f32 	%f14445, %f14442, 0f40800000;
	add.f32 	%f14446, %f14445, 0f40C00000;
	add.f32 	%f14447, %f14444, 0f40400000;
	add.f32 	%f14448, %f14447, 0fC1000000;
	add.f32 	%f14449, %f14446, 0f40800000;
	add.f32 	%f14450, %f14449, 0f40C00000;
	add.f32 	%f14451, %f14448, 0f40400000;
	add.f32 	%f14452, %f14451, 0fC1000000;
	add.f32 	%f14453, %f14450, 0f40800000;
	add.f32 	%f14454, %f14453, 0f40C00000;
	add.f32 	%f14455, %f14452, 0f40400000;
	add.f32 	%f14456, %f14455, 0fC1000000;
	add.f32 	%f14457, %f14454, 0f40800000;
	add.f32 	%f14458, %f14457, 0f40C00000;
	add.f32 	%f14459, %f14456, 0f40400000;
	add.f32 	%f14460, %f14459, 0fC1000000;
	add.f32 	%f14461, %f14458, 0f40800000;
	add.f32 	%f14462, %f14461, 0f40C00000;
	add.f32 	%f14463, %f14460, 0f40400000;
	add.f32 	%f14464, %f14463, 0fC1000000;
	add.f32 	%f14465, %f14462, 0f40800000;
	add.f32 	%f14466, %f14465, 0f40C00000;
	add.f32 	%f14467, %f14464, 0f40400000;
	add.f32 	%f14468, %f14467, 0fC1000000;
	add.f32 	%f14469, %f14466, 0f40800000;
	add.f32 	%f14470, %f14469, 0f40C00000;
	add.f32 	%f14471, %f14468, 0f40400000;
	add.f32 	%f14472, %f14471, 0fC1000000;
	add.f32 	%f14473, %f14470, 0f40800000;
	add.f32 	%f14474, %f14473, 0f40C00000;
	add.f32 	%f14475, %f14472, 0f40400000;
	add.f32 	%f14476, %f14475, 0fC1000000;
	add.f32 	%f14477, %f14474, 0f40800000;
	add.f32 	%f14478, %f14477, 0f40C00000;
	add.f32 	%f14479, %f14476, 0f40400000;
	add.f32 	%f14480, %f14479, 0fC1000000;
	add.f32 	%f14481, %f14478, 0f40800000;
	add.f32 	%f14482, %f14481, 0f40C00000;
	add.f32 	%f14483, %f14480, 0f40400000;
	add.f32 	%f14484, %f14483, 0fC1000000;
	add.f32 	%f14485, %f14482, 0f40800000;
	add.f32 	%f14486, %f14485, 0f40C00000;
	add.f32 	%f14487, %f14484, 0f40400000;
	add.f32 	%f14488, %f14487, 0fC1000000;
	add.f32 	%f14489, %f14486, 0f40800000;
	add.f32 	%f14490, %f14489, 0f40C00000;
	add.f32 	%f14491, %f14488, 0f40400000;
	add.f32 	%f14492, %f14491, 0fC1000000;
	add.f32 	%f14493, %f14490, 0f40800000;
	add.f32 	%f14494, %f14493, 0f40C00000;
	add.f32 	%f14495, %f14492, 0f40400000;
	add.f32 	%f14496, %f14495, 0fC1000000;
	add.f32 	%f14497, %f14494, 0f40800000;
	add.f32 	%f14498, %f14497, 0f40C00000;
	add.f32 	%f14499, %f14496, 0f40400000;
	add.f32 	%f14500, %f14499, 0fC1000000;
	add.f32 	%f14501, %f14498, 0f40800000;
	add.f32 	%f14502, %f14501, 0f40C00000;
	add.f32 	%f14503, %f14500, 0f40400000;
	add.f32 	%f14504, %f14503, 0fC1000000;
	add.f32 	%f14505, %f14502, 0f40800000;
	add.f32 	%f14506, %f14505, 0f40C00000;
	add.f32 	%f14507, %f14504, 0f40400000;
	add.f32 	%f14508, %f14507, 0fC1000000;
	add.f32 	%f14509, %f14506, 0f40800000;
	add.f32 	%f14510, %f14509, 0f40C00000;
	add.f32 	%f14511, %f14508, 0f40400000;
	add.f32 	%f14512, %f14511, 0fC1000000;
	add.f32 	%f14513, %f14510, 0f40800000;
	add.f32 	%f14514, %f14513, 0f40C00000;
	add.f32 	%f14515, %f14512, 0f40400000;
	add.f32 	%f14516, %f14515, 0fC1000000;
	add.f32 	%f14517, %f14514, 0f40800000;
	add.f32 	%f14518, %f14517, 0f40C00000;
	add.f32 	%f14519, %f14516, 0f40400000;
	add.f32 	%f14520, %f14519, 0fC1000000;
	add.f32 	%f14521, %f14518, 0f40800000;
	add.f32 	%f14522, %f14521, 0f40C00000;
	add.f32 	%f14523, %f14520, 0f40400000;
	add.f32 	%f14524, %f14523, 0fC1000000;
	add.f32 	%f14525, %f14522, 0f40800000;
	add.f32 	%f14526, %f14525, 0f40C00000;
	add.f32 	%f14527, %f14524, 0f40400000;
	add.f32 	%f14528, %f14527, 0fC1000000;
	add.f32 	%f14529, %f14526, 0f40800000;
	add.f32 	%f14530, %f14529, 0f40C00000;
	add.f32 	%f14531, %f14528, 0f40400000;
	add.f32 	%f14532, %f14531, 0fC1000000;
	add.f32 	%f14533, %f14530, 0f40800000;
	add.f32 	%f14534, %f14533, 0f40C00000;
	add.f32 	%f14535, %f14532, 0f40400000;
	add.f32 	%f14536, %f14535, 0fC1000000;
	add.f32 	%f14537, %f14534, 0f40800000;
	add.f32 	%f14538, %f14537, 0f40C00000;
	add.f32 	%f14539, %f14536, 0f40400000;
	add.f32 	%f14540, %f14539, 0fC1000000;
	add.f32 	%f14541, %f14538, 0f40800000;
	add.f32 	%f14542, %f14541, 0f40C00000;
	add.f32 	%f14543, %f14540, 0f40400000;
	add.f32 	%f14544, %f14543, 0fC1000000;
	add.f32 	%f14545, %f14542, 0f40800000;
	add.f32 	%f14546, %f14545, 0f40C00000;
	add.f32 	%f14547, %f14544, 0f40400000;
	add.f32 	%f14548, %f14547, 0fC1000000;
	add.f32 	%f14549, %f14546, 0f40800000;
	add.f32 	%f14550, %f14549, 0f40C00000;
	add.f32 	%f14551, %f14548, 0f40400000;
	add.f32 	%f14552, %f14551, 0fC1000000;
	add.f32 	%f14553, %f14550, 0f40800000;
	add.f32 	%f14554, %f14553, 0f40C00000;
	add.f32 	%f14555, %f14552, 0f40400000;
	add.f32 	%f14556, %f14555, 0fC1000000;
	add.f32 	%f14557, %f14554, 0f40800000;
	add.f32 	%f14558, %f14557, 0f40C00000;
	add.f32 	%f14559, %f14556, 0f40400000;
	add.f32 	%f14560, %f14559, 0fC1000000;
	add.f32 	%f14561, %f14558, 0f40800000;
	add.f32 	%f14562, %f14561, 0f40C00000;
	add.f32 	%f14563, %f14560, 0f40400000;
	add.f32 	%f14564, %f14563, 0fC1000000;
	add.f32 	%f14565, %f14562, 0f40800000;
	add.f32 	%f14566, %f14565, 0f40C00000;
	add.f32 	%f14567, %f14564, 0f40400000;
	add.f32 	%f14568, %f14567, 0fC1000000;
	add.f32 	%f14569, %f14566, 0f40800000;
	add.f32 	%f14570, %f14569, 0f40C00000;
	add.f32 	%f14571, %f14568, 0f40400000;
	add.f32 	%f14572, %f14571, 0fC1000000;
	add.f32 	%f14573, %f14570, 0f40800000;
	add.f32 	%f14574, %f14573, 0f40C00000;
	add.f32 	%f14575, %f14572, 0f40400000;
	add.f32 	%f14576, %f14575, 0fC1000000;
	add.f32 	%f14577, %f14574, 0f40800000;
	add.f32 	%f14578, %f14577, 0f40C00000;
	add.f32 	%f14579, %f14576, 0f40400000;
	add.f32 	%f14580, %f14579, 0fC1000000;
	add.f32 	%f14581, %f14578, 0f40800000;
	add.f32 	%f14582, %f14581, 0f40C00000;
	add.f32 	%f14583, %f14580, 0f40400000;
	add.f32 	%f14584, %f14583, 0fC1000000;
	add.f32 	%f14585, %f14582, 0f40800000;
	add.f32 	%f14586, %f14585, 0f40C00000;
	add.f32 	%f14587, %f14584, 0f40400000;
	add.f32 	%f14588, %f14587, 0fC1000000;
	add.f32 	%f14589, %f14586, 0f40800000;
	add.f32 	%f14590, %f14589, 0f40C00000;
	add.f32 	%f14591, %f14588, 0f40400000;
	add.f32 	%f14592, %f14591, 0fC1000000;
	add.f32 	%f14593, %f14590, 0f40800000;
	add.f32 	%f14594, %f14593, 0f40C00000;
	add.f32 	%f14595, %f14592, 0f40400000;
	add.f32 	%f14596, %f14595, 0fC1000000;
	add.f32 	%f14597, %f14594, 0f40800000;
	add.f32 	%f14598, %f14597, 0f40C00000;
	add.f32 	%f14599, %f14596, 0f40400000;
	add.f32 	%f14600, %f14599, 0fC1000000;
	add.f32 	%f14601, %f14598, 0f40800000;
	add.f32 	%f14602, %f14601, 0f40C00000;
	add.f32 	%f14603, %f14600, 0f40400000;
	add.f32 	%f14604, %f14603, 0fC1000000;
	add.f32 	%f14605, %f14602, 0f40800000;
	add.f32 	%f14606, %f14605, 0f40C00000;
	add.f32 	%f14607, %f14604, 0f40400000;
	add.f32 	%f14608, %f14607, 0fC1000000;
	add.f32 	%f14609, %f14606, 0f40800000;
	add.f32 	%f14610, %f14609, 0f40C00000;
	add.f32 	%f14611, %f14608, 0f40400000;
	add.f32 	%f14612, %f14611, 0fC1000000;
	add.f32 	%f14613, %f14610, 0f40800000;
	add.f32 	%f14614, %f14613, 0f40C00000;
	add.f32 	%f14615, %f14612, 0f40400000;
	add.f32 	%f14616, %f14615, 0fC1000000;
	add.f32 	%f14617, %f14614, 0f40800000;
	add.f32 	%f14618, %f14617, 0f40C00000;
	add.f32 	%f14619, %f14616, 0f40400000;
	add.f32 	%f14620, %f14619, 0fC1000000;
	add.f32 	%f14621, %f14618, 0f40800000;
	add.f32 	%f14622, %f14621, 0f40C00000;
	add.f32 	%f14623, %f14620, 0f40400000;
	add.f32 	%f14624, %f14623, 0fC1000000;
	add.f32 	%f14625, %f14622, 0f40800000;
	add.f32 	%f14626, %f14625, 0f40C00000;
	add.f32 	%f14627, %f14624, 0f40400000;
	add.f32 	%f14628, %f14627, 0fC1000000;
	add.f32 	%f14629, %f14626, 0f40800000;
	add.f32 	%f14630, %f14629, 0f40C00000;
	add.f32 	%f14631, %f14628, 0f40400000;
	add.f32 	%f14632, %f14631, 0fC1000000;
	add.f32 	%f14633, %f14630, 0f40800000;
	add.f32 	%f14634, %f14633, 0f40C00000;
	add.f32 	%f14635, %f14632, 0f40400000;
	add.f32 	%f14636, %f14635, 0fC1000000;
	add.f32 	%f14637, %f14634, 0f40800000;
	add.f32 	%f14638, %f14637, 0f40C00000;
	add.f32 	%f14639, %f14636, 0f40400000;
	add.f32 	%f14640, %f14639, 0fC1000000;
	add.f32 	%f14641, %f14638, 0f40800000;
	add.f32 	%f14642, %f14641, 0f40C00000;
	add.f32 	%f14643, %f14640, 0f40400000;
	add.f32 	%f14644, %f14643, 0fC1000000;
	add.f32 	%f14645, %f14642, 0f40800000;
	add.f32 	%f14646, %f14645, 0f40C00000;
	add.f32 	%f14647, %f14644, 0f40400000;
	add.f32 	%f14648, %f14647, 0fC1000000;
	add.f32 	%f14649, %f14646, 0f40800000;
	add.f32 	%f14650, %f14649, 0f40C00000;
	add.f32 	%f14651, %f14648, 0f40400000;
	add.f32 	%f14652, %f14651, 0fC1000000;
	add.f32 	%f14653, %f14650, 0f40800000;
	add.f32 	%f14654, %f14653, 0f40C00000;
	add.f32 	%f14655, %f14652, 0f40400000;
	add.f32 	%f14656, %f14655, 0fC1000000;
	add.f32 	%f14657, %f14654, 0f40800000;
	add.f32 	%f14658, %f14657, 0f40C00000;
	add.f32 	%f14659, %f14656, 0f40400000;
	add.f32 	%f14660, %f14659, 0fC1000000;
	add.f32 	%f14661, %f14658, 0f40800000;
	add.f32 	%f14662, %f14661, 0f40C00000;
	add.f32 	%f14663, %f14660, 0f40400000;
	add.f32 	%f14664, %f14663, 0fC1000000;
	add.f32 	%f14665, %f14662, 0f40800000;
	add.f32 	%f14666, %f14665, 0f40C00000;
	add.f32 	%f14667, %f14664, 0f40400000;
	add.f32 	%f14668, %f14667, 0fC1000000;
	add.f32 	%f14669, %f14666, 0f40800000;
	add.f32 	%f14670, %f14669, 0f40C00000;
	add.f32 	%f14671, %f14668, 0f40400000;
	add.f32 	%f14672, %f14671, 0fC1000000;
	add.f32 	%f14673, %f14670, 0f40800000;
	add.f32 	%f14674, %f14673, 0f40C00000;
	add.f32 	%f14675, %f14672, 0f40400000;
	add.f32 	%f14676, %f14675, 0fC1000000;
	add.f32 	%f14677, %f14674, 0f40800000;
	add.f32 	%f14678, %f14677, 0f40C00000;
	add.f32 	%f14679, %f14676, 0f40400000;
	add.f32 	%f14680, %f14679, 0fC1000000;
	add.f32 	%f14681, %f14678, 0f40800000;
	add.f32 	%f14682, %f14681, 0f40C00000;
	add.f32 	%f14683, %f14680, 0f40400000;
	add.f32 	%f14684, %f14683, 0fC1000000;
	add.f32 	%f14685, %f14682, 0f40800000;
	add.f32 	%f14686, %f14685, 0f40C00000;
	add.f32 	%f14687, %f14684, 0f40400000;
	add.f32 	%f14688, %f14687, 0fC1000000;
	add.f32 	%f14689, %f14686, 0f40800000;
	add.f32 	%f14690, %f14689, 0f40C00000;
	add.f32 	%f14691, %f14688, 0f40400000;
	add.f32 	%f14692, %f14691, 0fC1000000;
	add.f32 	%f14693, %f14690, 0f40800000;
	add.f32 	%f14694, %f14693, 0f40C00000;
	add.f32 	%f14695, %f14692, 0f40400000;
	add.f32 	%f14696, %f14695, 0fC1000000;
	add.f32 	%f14697, %f14694, 0f40800000;
	add.f32 	%f14698, %f14697, 0f40C00000;
	add.f32 	%f14699, %f14696, 0f40400000;
	add.f32 	%f14700, %f14699, 0fC1000000;
	add.f32 	%f14701, %f14698, 0f40800000;
	add.f32 	%f14702, %f14701, 0f40C00000;
	add.f32 	%f14703, %f14700, 0f40400000;
	add.f32 	%f14704, %f14703, 0fC1000000;
	add.f32 	%f14705, %f14702, 0f40800000;
	add.f32 	%f14706, %f14705, 0f40C00000;
	add.f32 	%f14707, %f14704, 0f40400000;
	add.f32 	%f14708, %f14707, 0fC1000000;
	add.f32 	%f14709, %f14706, 0f40800000;
	add.f32 	%f14710, %f14709, 0f40C00000;
	add.f32 	%f14711, %f14708, 0f40400000;
	add.f32 	%f14712, %f14711, 0fC1000000;
	add.f32 	%f14713, %f14710, 0f40800000;
	add.f32 	%f14714, %f14713, 0f40C00000;
	add.f32 	%f14715, %f14712, 0f40400000;
	add.f32 	%f14716, %f14715, 0fC1000000;
	add.f32 	%f14717, %f14714, 0f40800000;
	add.f32 	%f14718, %f14717, 0f40C00000;
	add.f32 	%f14719, %f14716, 0f40400000;
	add.f32 	%f14720, %f14719, 0fC1000000;
	add.f32 	%f14721, %f14718, 0f40800000;
	add.f32 	%f14722, %f14721, 0f40C00000;
	add.f32 	%f14723, %f14720, 0f40400000;
	add.f32 	%f14724, %f14723, 0fC1000000;
	add.f32 	%f14725, %f14722, 0f40800000;
	add.f32 	%f14726, %f14725, 0f40C00000;
	add.f32 	%f14727, %f14724, 0f40400000;
	add.f32 	%f14728, %f14727, 0fC1000000;
	add.f32 	%f14729, %f14726, 0f40800000;
	add.f32 	%f14730, %f14729, 0f40C00000;
	add.f32 	%f14731, %f14728, 0f40400000;
	add.f32 	%f14732, %f14731, 0fC1000000;
	add.f32 	%f14733, %f14730, 0f40800000;
	add.f32 	%f14734, %f14733, 0f40C00000;
	add.f32 	%f14735, %f14732, 0f40400000;
	add.f32 	%f14736, %f14735, 0fC1000000;
	add.f32 	%f14737, %f14734, 0f40800000;
	add.f32 	%f14738, %f14737, 0f40C00000;
	add.f32 	%f14739, %f14736, 0f40400000;
	add.f32 	%f14740, %f14739, 0fC1000000;
	add.f32 	%f14741, %f14738, 0f40800000;
	add.f32 	%f14742, %f14741, 0f40C00000;
	add.f32 	%f14743, %f14740, 0f40400000;
	add.f32 	%f14744, %f14743, 0fC1000000;
	add.f32 	%f14745, %f14742, 0f40800000;
	add.f32 	%f14746, %f14745, 0f40C00000;
	add.f32 	%f14747, %f14744, 0f40400000;
	add.f32 	%f14748, %f14747, 0fC1000000;
	add.f32 	%f14749, %f14746, 0f40800000;
	add.f32 	%f14750, %f14749, 0f40C00000;
	add.f32 	%f14751, %f14748, 0f40400000;
	add.f32 	%f14752, %f14751, 0fC1000000;
	add.f32 	%f14753, %f14750, 0f40800000;
	add.f32 	%f14754, %f14753, 0f40C00000;
	add.f32 	%f14755, %f14752, 0f40400000;
	add.f32 	%f14756, %f14755, 0fC1000000;
	add.f32 	%f14757, %f14754, 0f40800000;
	add.f32 	%f14758, %f14757, 0f40C00000;
	add.f32 	%f14759, %f14756, 0f40400000;
	add.f32 	%f14760, %f14759, 0fC1000000;
	add.f32 	%f14761, %f14758, 0f40800000;
	add.f32 	%f14762, %f14761, 0f40C00000;
	add.f32 	%f14763, %f14760, 0f40400000;
	add.f32 	%f14764, %f14763, 0fC1000000;
	add.f32 	%f14765, %f14762, 0f40800000;
	add.f32 	%f14766, %f14765, 0f40C00000;
	add.f32 	%f14767, %f14764, 0f40400000;
	add.f32 	%f14768, %f14767, 0fC1000000;
	add.f32 	%f14769, %f14766, 0f40800000;
	add.f32 	%f14770, %f14769, 0f40C00000;
	add.f32 	%f14771, %f14768, 0f40400000;
	add.f32 	%f14772, %f14771, 0fC1000000;
	add.f32 	%f14773, %f14770, 0f40800000;
	add.f32 	%f14774, %f14773, 0f40C00000;
	add.f32 	%f14775, %f14772, 0f40400000;
	add.f32 	%f14776, %f14775, 0fC1000000;
	add.f32 	%f14777, %f14774, 0f40800000;
	add.f32 	%f14778, %f14777, 0f40C00000;
	add.f32 	%f14779, %f14776, 0f40400000;
	add.f32 	%f14780, %f14779, 0fC1000000;
	add.f32 	%f14781, %f14778, 0f40800000;
	add.f32 	%f14782, %f14781, 0f40C00000;
	add.f32 	%f14783, %f14780, 0f40400000;
	add.f32 	%f14784, %f14783, 0fC1000000;
	add.f32 	%f14785, %f14782, 0f40800000;
	add.f32 	%f14786, %f14785, 0f40C00000;
	add.f32 	%f14787, %f14784, 0f40400000;
	add.f32 	%f14788, %f14787, 0fC1000000;
	add.f32 	%f14789, %f14786, 0f40800000;
	add.f32 	%f14790, %f14789, 0f40C00000;
	add.f32 	%f14791, %f14788, 0f40400000;
	add.f32 	%f14792, %f14791, 0fC1000000;
	add.f32 	%f14793, %f14790, 0f40800000;
	add.f32 	%f14794, %f14793, 0f40C00000;
	add.f32 	%f14795, %f14792, 0f40400000;
	add.f32 	%f14796, %f14795, 0fC1000000;
	add.f32 	%f14797, %f14794, 0f40800000;
	add.f32 	%f14798, %f14797, 0f40C00000;
	add.f32 	%f14799, %f14796, 0f40400000;
	add.f32 	%f14800, %f14799, 0fC1000000;
	add.f32 	%f14801, %f14798, 0f40800000;
	add.f32 	%f14802, %f14801, 0f40C00000;
	add.f32 	%f14803, %f14800, 0f40400000;
	add.f32 	%f14804, %f14803, 0fC1000000;
	add.f32 	%f14805, %f14802, 0f40800000;
	add.f32 	%f14806, %f14805, 0f40C00000;
	add.f32 	%f14807, %f14804, 0f40400000;
	add.f32 	%f14808, %f14807, 0fC1000000;
	add.f32 	%f14809, %f14806, 0f40800000;
	add.f32 	%f14810, %f14809, 0f40C00000;
	add.f32 	%f14811, %f14808, 0f40400000;
	add.f32 	%f14812, %f14811, 0fC1000000;
	add.f32 	%f14813, %f14810, 0f40800000;
	add.f32 	%f14814, %f14813, 0f40C00000;
	add.f32 	%f14815, %f14812, 0f40400000;
	add.f32 	%f14816, %f14815, 0fC1000000;
	add.f32 	%f14817, %f14814, 0f40800000;
	add.f32 	%f14818, %f14817, 0f40C00000;
	add.f32 	%f14819, %f14816, 0f40400000;
	add.f32 	%f14820, %f14819, 0fC1000000;
	add.f32 	%f14821, %f14818, 0f40800000;
	add.f32 	%f14822, %f14821, 0f40C00000;
	add.f32 	%f14823, %f14820, 0f40400000;
	add.f32 	%f14824, %f14823, 0fC1000000;
	add.f32 	%f14825, %f14822, 0f40800000;
	add.f32 	%f14826, %f14825, 0f40C00000;
	add.f32 	%f14827, %f14824, 0f40400000;
	add.f32 	%f14828, %f14827, 0fC1000000;
	add.f32 	%f14829, %f14826, 0f40800000;
	add.f32 	%f14830, %f14829, 0f40C00000;
	add.f32 	%f14831, %f14828, 0f40400000;
	add.f32 	%f14832, %f14831, 0fC1000000;
	add.f32 	%f14833, %f14830, 0f40800000;
	add.f32 	%f14834, %f14833, 0f40C00000;
	add.f32 	%f14835, %f14832, 0f40400000;
	add.f32 	%f14836, %f14835, 0fC1000000;
	add.f32 	%f14837, %f14834, 0f40800000;
	add.f32 	%f14838, %f14837, 0f40C00000;
	add.f32 	%f14839, %f14836, 0f40400000;
	add.f32 	%f14840, %f14839, 0fC1000000;
	add.f32 	%f14841, %f14838, 0f40800000;
	add.f32 	%f14842, %f14841, 0f40C00000;
	add.f32 	%f14843, %f14840, 0f40400000;
	add.f32 	%f14844, %f14843, 0fC1000000;
	add.f32 	%f14845, %f14842, 0f40800000;
	add.f32 	%f14846, %f14845, 0f40C00000;
	add.f32 	%f14847, %f14844, 0f40400000;
	add.f32 	%f14848, %f14847, 0fC1000000;
	add.f32 	%f14849, %f14846, 0f40800000;
	add.f32 	%f14850, %f14849, 0f40C00000;
	add.f32 	%f14851, %f14848, 0f40400000;
	add.f32 	%f14852, %f14851, 0fC1000000;
	add.f32 	%f14853, %f14850, 0f40800000;
	add.f32 	%f14854, %f14853, 0f40C00000;
	add.f32 	%f14855, %f14852, 0f40400000;
	add.f32 	%f14856, %f14855, 0fC1000000;
	add.f32 	%f14857, %f14854, 0f40800000;
	add.f32 	%f14858, %f14857, 0f40C00000;
	add.f32 	%f14859, %f14856, 0f40400000;
	add.f32 	%f14860, %f14859, 0fC1000000;
	add.f32 	%f14861, %f14858, 0f40800000;
	add.f32 	%f14862, %f14861, 0f40C00000;
	add.f32 	%f14863, %f14860, 0f40400000;
	add.f32 	%f14864, %f14863, 0fC1000000;
	add.f32 	%f14865, %f14862, 0f40800000;
	add.f32 	%f14866, %f14865, 0f40C00000;
	add.f32 	%f14867, %f14864, 0f40400000;
	add.f32 	%f14868, %f14867, 0fC1000000;
	add.f32 	%f14869, %f14866, 0f40800000;
	add.f32 	%f14870, %f14869, 0f40C00000;
	add.f32 	%f14871, %f14868, 0f40400000;
	add.f32 	%f14872, %f14871, 0fC1000000;
	add.f32 	%f14873, %f14870, 0f40800000;
	add.f32 	%f14874, %f14873, 0f40C00000;
	add.f32 	%f14875, %f14872, 0f40400000;
	add.f32 	%f14876, %f14875, 0fC1000000;
	add.f32 	%f14877, %f14874, 0f40800000;
	add.f32 	%f14878, %f14877, 0f40C00000;
	add.f32 	%f14879, %f14876, 0f40400000;
	add.f32 	%f14880, %f14879, 0fC1000000;
	add.f32 	%f14881, %f14878, 0f40800000;
	add.f32 	%f14882, %f14881, 0f40C00000;
	add.f32 	%f14883, %f14880, 0f40400000;
	add.f32 	%f14884, %f14883, 0fC1000000;
	add.f32 	%f14885, %f14882, 0f40800000;
	add.f32 	%f14886, %f14885, 0f40C00000;
	add.f32 	%f14887, %f14884, 0f40400000;
	add.f32 	%f14888, %f14887, 0fC1000000;
	add.f32 	%f14889, %f14886, 0f40800000;
	add.f32 	%f14890, %f14889, 0f40C00000;
	add.f32 	%f14891, %f14888, 0f40400000;
	add.f32 	%f14892, %f14891, 0fC1000000;
	add.f32 	%f14893, %f14890, 0f40800000;
	add.f32 	%f14894, %f14893, 0f40C00000;
	add.f32 	%f14895, %f14892, 0f40400000;
	add.f32 	%f14896, %f14895, 0fC1000000;
	add.f32 	%f14897, %f14894, 0f40800000;
	add.f32 	%f14898, %f14897, 0f40C00000;
	add.f32 	%f14899, %f14896, 0f40400000;
	add.f32 	%f14900, %f14899, 0fC1000000;
	add.f32 	%f14901, %f14898, 0f40800000;
	add.f32 	%f14902, %f14901, 0f40C00000;
	add.f32 	%f14903, %f14900, 0f40400000;
	add.f32 	%f14904, %f14903, 0fC1000000;
	add.f32 	%f14905, %f14902, 0f40800000;
	add.f32 	%f14906, %f14905, 0f40C00000;
	add.f32 	%f14907, %f14904, 0f40400000;
	add.f32 	%f14908, %f14907, 0fC1000000;
	add.f32 	%f14909, %f14906, 0f40800000;
	add.f32 	%f14910, %f14909, 0f40C00000;
	add.f32 	%f14911, %f14908, 0f40400000;
	add.f32 	%f14912, %f14911, 0fC1000000;
	add.f32 	%f14913, %f14910, 0f40800000;
	add.f32 	%f14914, %f14913, 0f40C00000;
	add.f32 	%f14915, %f14912, 0f40400000;
	add.f32 	%f14916, %f14915, 0fC1000000;
	add.f32 	%f14917, %f14914, 0f40800000;
	add.f32 	%f14918, %f14917, 0f40C00000;
	add.f32 	%f14919, %f14916, 0f40400000;
	add.f32 	%f14920, %f14919, 0fC1000000;
	add.f32 	%f14921, %f14918, 0f40800000;
	add.f32 	%f14922, %f14921, 0f40C00000;
	add.f32 	%f14923, %f14920, 0f40400000;
	add.f32 	%f14924, %f14923, 0fC1000000;
	add.f32 	%f14925, %f14922, 0f40800000;
	add.f32 	%f14926, %f14925, 0f40C00000;
	add.f32 	%f14927, %f14924, 0f40400000;
	add.f32 	%f14928, %f14927, 0fC1000000;
	add.f32 	%f14929, %f14926, 0f40800000;
	add.f32 	%f14930, %f14929, 0f40C00000;
	add.f32 	%f14931, %f14928, 0f40400000;
	add.f32 	%f14932, %f14931, 0fC1000000;
	add.f32 	%f14933, %f14930, 0f40800000;
	add.f32 	%f14934, %f14933, 0f40C00000;
	add.f32 	%f14935, %f14932, 0f40400000;
	add.f32 	%f14936, %f14935, 0fC1000000;
	add.f32 	%f14937, %f14934, 0f40800000;
	add.f32 	%f14938, %f14937, 0f40C00000;
	add.f32 	%f14939, %f14936, 0f40400000;
	add.f32 	%f14940, %f14939, 0fC1000000;
	add.f32 	%f14941, %f14938, 0f40800000;
	add.f32 	%f14942, %f14941, 0f40C00000;
	add.f32 	%f14943, %f14940, 0f40400000;
	add.f32 	%f14944, %f14943, 0fC1000000;
	add.f32 	%f14945, %f14942, 0f40800000;
	add.f32 	%f14946, %f14945, 0f40C00000;
	add.f32 	%f14947, %f14944, 0f40400000;
	add.f32 	%f14948, %f14947, 0fC1000000;
	add.f32 	%f14949, %f14946, 0f40800000;
	add.f32 	%f14950, %f14949, 0f40C00000;
	add.f32 	%f14951, %f14948, 0f40400000;
	add.f32 	%f14952, %f14951, 0fC1000000;
	add.f32 	%f14953, %f14950, 0f40800000;
	add.f32 	%f14954, %f14953, 0f40C00000;
	add.f32 	%f14955, %f14952, 0f40400000;
	add.f32 	%f14956, %f14955, 0fC1000000;
	add.f32 	%f14957, %f14954, 0f40800000;
	add.f32 	%f14958, %f14957, 0f40C00000;
	add.f32 	%f14959, %f14956, 0f40400000;
	add.f32 	%f14960, %f14959, 0fC1000000;
	add.f32 	%f14961, %f14958, 0f40800000;
	add.f32 	%f14962, %f14961, 0f40C00000;
	add.f32 	%f14963, %f14960, 0f40400000;
	add.f32 	%f14964, %f14963, 0fC1000000;
	add.f32 	%f14965, %f14962, 0f40800000;
	add.f32 	%f14966, %f14965, 0f40C00000;
	add.f32 	%f14967, %f14964, 0f40400000;
	add.f32 	%f14968, %f14967, 0fC1000000;
	add.f32 	%f14969, %f14966, 0f40800000;
	add.f32 	%f14970, %f14969, 0f40C00000;
	add.f32 	%f14971, %f14968, 0f40400000;
	add.f32 	%f14972, %f14971, 0fC1000000;
	add.f32 	%f14973, %f14970, 0f40800000;
	add.f32 	%f14974, %f14973, 0f40C00000;
	add.f32 	%f14975, %f14972, 0f40400000;
	add.f32 	%f14976, %f14975, 0fC1000000;
	add.f32 	%f14977, %f14974, 0f40800000;
	add.f32 	%f14978, %f14977, 0f40C00000;
	add.f32 	%f14979, %f14976, 0f40400000;
	add.f32 	%f14980, %f14979, 0fC1000000;
	add.f32 	%f14981, %f14978, 0f40800000;
	add.f32 	%f14982, %f14981, 0f40C00000;
	add.f32 	%f14983, %f14980, 0f40400000;
	add.f32 	%f14984, %f14983, 0fC1000000;
	add.f32 	%f14985, %f14982, 0f40800000;
	add.f32 	%f14986, %f14985, 0f40C00000;
	add.f32 	%f14987, %f14984, 0f40400000;
	add.f32 	%f14988, %f14987, 0fC1000000;
	add.f32 	%f14989, %f14986, 0f40800000;
	add.f32 	%f14990, %f14989, 0f40C00000;
	add.f32 	%f14991, %f14988, 0f40400000;
	add.f32 	%f14992, %f14991, 0fC1000000;
	add.f32 	%f14993, %f14990, 0f40800000;
	add.f32 	%f14994, %f14993, 0f40C00000;
	add.f32 	%f14995, %f14992, 0f40400000;
	add.f32 	%f14996, %f14995, 0fC1000000;
	add.f32 	%f14997, %f14994, 0f40800000;
	add.f32 	%f14998, %f14997, 0f40C00000;
	add.f32 	%f14999, %f14996, 0f40400000;
	add.f32 	%f15000, %f14999, 0fC1000000;
	add.f32 	%f15001, %f14998, 0f40800000;
	add.f32 	%f15002, %f15001, 0f40C00000;
	add.f32 	%f15003, %f15000, 0f40400000;
	add.f32 	%f15004, %f15003, 0fC1000000;
	add.f32 	%f15005, %f15002, 0f40800000;
	add.f32 	%f15006, %f15005, 0f40C00000;
	add.f32 	%f15007, %f15004, 0f40400000;
	add.f32 	%f15008, %f15007, 0fC1000000;
	add.f32 	%f15009, %f15006, 0f40800000;
	add.f32 	%f15010, %f15009, 0f40C00000;
	add.f32 	%f15011, %f15008, 0f40400000;
	add.f32 	%f15012, %f15011, 0fC1000000;
	add.f32 	%f15013, %f15010, 0f40800000;
	add.f32 	%f15014, %f15013, 0f40C00000;
	add.f32 	%f15015, %f15012, 0f40400000;
	add.f32 	%f15016, %f15015, 0fC1000000;
	add.f32 	%f15017, %f15014, 0f40800000;
	add.f32 	%f15018, %f15017, 0f40C00000;
	add.f32 	%f15019, %f15016, 0f40400000;
	add.f32 	%f15020, %f15019, 0fC1000000;
	add.f32 	%f15021, %f15018, 0f40800000;
	add.f32 	%f15022, %f15021, 0f40C00000;
	add.f32 	%f15023, %f15020, 0f40400000;
	add.f32 	%f15024, %f15023, 0fC1000000;
	add.f32 	%f15025, %f15022, 0f40800000;
	add.f32 	%f15026, %f15025, 0f40C00000;
	add.f32 	%f15027, %f15024, 0f40400000;
	add.f32 	%f15028, %f15027, 0fC1000000;
	add.f32 	%f15029, %f15026, 0f40800000;
	add.f32 	%f15030, %f15029, 0f40C00000;
	add.f32 	%f15031, %f15028, 0f40400000;
	add.f32 	%f15032, %f15031, 0fC1000000;
	add.f32 	%f15033, %f15030, 0f40800000;
	add.f32 	%f15034, %f15033, 0f40C00000;
	add.f32 	%f15035, %f15032, 0f40400000;
	add.f32 	%f15036, %f15035, 0fC1000000;
	add.f32 	%f15037, %f15034, 0f40800000;
	add.f32 	%f15038, %f15037, 0f40C00000;
	add.f32 	%f15039, %f15036, 0f40400000;
	add.f32 	%f15040, %f15039, 0fC1000000;
	add.f32 	%f15041, %f15038, 0f40800000;
	add.f32 	%f15042, %f15041, 0f40C00000;
	add.f32 	%f15043, %f15040, 0f40400000;
	add.f32 	%f15044, %f15043, 0fC1000000;
	add.f32 	%f15045, %f15042, 0f40800000;
	add.f32 	%f15046, %f15045, 0f40C00000;
	add.f32 	%f15047, %f15044, 0f40400000;
	add.f32 	%f15048, %f15047, 0fC1000000;
	add.f32 	%f15049, %f15046, 0f40800000;
	add.f32 	%f15050, %f15049, 0f40C00000;
	add.f32 	%f15051, %f15048, 0f40400000;
	add.f32 	%f15052, %f15051, 0fC1000000;
	add.f32 	%f15053, %f15050, 0f40800000;
	add.f32 	%f15054, %f15053, 0f40C00000;
	add.f32 	%f15055, %f15052, 0f40400000;
	add.f32 	%f15056, %f15055, 0fC1000000;
	add.f32 	%f15057, %f15054, 0f40800000;
	add.f32 	%f15058, %f15057, 0f40C00000;
	add.f32 	%f15059, %f15056, 0f40400000;
	add.f32 	%f15060, %f15059, 0fC1000000;
	add.f32 	%f15061, %f15058, 0f40800000;
	add.f32 	%f15062, %f15061, 0f40C00000;
	add.f32 	%f15063, %f15060, 0f40400000;
	add.f32 	%f15064, %f15063, 0fC1000000;
	add.f32 	%f15065, %f15062, 0f40800000;
	add.f32 	%f15066, %f15065, 0f40C00000;
	add.f32 	%f15067, %f15064, 0f40400000;
	add.f32 	%f15068, %f15067, 0fC1000000;
	add.f32 	%f15069, %f15066, 0f40800000;
	add.f32 	%f15070, %f15069, 0f40C00000;
	add.f32 	%f15071, %f15068, 0f40400000;
	add.f32 	%f15072, %f15071, 0fC1000000;
	add.f32 	%f15073, %f15070, 0f40800000;
	add.f32 	%f15074, %f15073, 0f40C00000;
	add.f32 	%f15075, %f15072, 0f40400000;
	add.f32 	%f15076, %f15075, 0fC1000000;
	add.f32 	%f15077, %f15074, 0f40800000;
	add.f32 	%f15078, %f15077, 0f40C00000;
	add.f32 	%f15079, %f15076, 0f40400000;
	add.f32 	%f15080, %f15079, 0fC1000000;
	add.f32 	%f15081, %f15078, 0f40800000;
	add.f32 	%f15082, %f15081, 0f40C00000;
	add.f32 	%f15083, %f15080, 0f40400000;
	add.f32 	%f15084, %f15083, 0fC1000000;
	add.f32 	%f15085, %f15082, 0f40800000;
	add.f32 	%f15086, %f15085, 0f40C00000;
	add.f32 	%f15087, %f15084, 0f40400000;
	add.f32 	%f15088, %f15087, 0fC1000000;
	add.f32 	%f15089, %f15086, 0f40800000;
	add.f32 	%f15090, %f15089, 0f40C00000;
	add.f32 	%f15091, %f15088, 0f40400000;
	add.f32 	%f15092, %f15091, 0fC1000000;
	add.f32 	%f15093, %f15090, 0f40800000;
	add.f32 	%f15094, %f15093, 0f40C00000;
	add.f32 	%f15095, %f15092, 0f40400000;
	add.f32 	%f15096, %f15095, 0fC1000000;
	add.f32 	%f15097, %f15094, 0f40800000;
	add.f32 	%f15098, %f15097, 0f40C00000;
	add.f32 	%f15099, %f15096, 0f40400000;
	add.f32 	%f15100, %f15099, 0fC1000000;
	add.f32 	%f15101, %f15098, 0f40800000;
	add.f32 	%f15102, %f15101, 0f40C00000;
	add.f32 	%f15103, %f15100, 0f40400000;
	add.f32 	%f15104, %f15103, 0fC1000000;
	add.f32 	%f15105, %f15102, 0f40800000;
	add.f32 	%f15106, %f15105, 0f40C00000;
	add.f32 	%f15107, %f15104, 0f40400000;
	add.f32 	%f15108, %f15107, 0fC1000000;
	add.f32 	%f15109, %f15106, 0f40800000;
	add.f32 	%f15110, %f15109, 0f40C00000;
	add.f32 	%f15111, %f15108, 0f40400000;
	add.f32 	%f15112, %f15111, 0fC1000000;
	add.f32 	%f15113, %f15110, 0f40800000;
	add.f32 	%f15114, %f15113, 0f40C00000;
	add.f32 	%f15115, %f15112, 0f40400000;
	add.f32 	%f15116, %f15115, 0fC1000000;
	add.f32 	%f15117, %f15114, 0f40800000;
	add.f32 	%f15118, %f15117, 0f40C00000;
	add.f32 	%f15119, %f15116, 0f40400000;
	add.f32 	%f15120, %f15119, 0fC1000000;
	add.f32 	%f15121, %f15118, 0f40800000;
	add.f32 	%f15122, %f15121, 0f40C00000;
	add.f32 	%f15123, %f15120, 0f40400000;
	add.f32 	%f15124, %f15123, 0fC1000000;
	add.f32 	%f15125, %f15122, 0f40800000;
	add.f32 	%f15126, %f15125, 0f40C00000;
	add.f32 	%f15127, %f15124, 0f40400000;
	add.f32 	%f15128, %f15127, 0fC1000000;
	add.f32 	%f15129, %f15126, 0f40800000;
	add.f32 	%f15130, %f15129, 0f40C00000;
	add.f32 	%f15131, %f15128, 0f40400000;
	add.f32 	%f15132, %f15131, 0fC1000000;
	add.f32 	%f15133, %f15130, 0f40800000;
	add.f32 	%f15134, %f15133, 0f40C00000;
	add.f32 	%f15135, %f15132, 0f40400000;
	add.f32 	%f15136, %f15135, 0fC1000000;
	add.f32 	%f15137, %f15134, 0f40800000;
	add.f32 	%f15138, %f15137, 0f40C00000;
	add.f32 	%f15139, %f15136, 0f40400000;
	add.f32 	%f15140, %f15139, 0fC1000000;
	add.f32 	%f15141, %f15138, 0f40800000;
	add.f32 	%f15142, %f15141, 0f40C00000;
	add.f32 	%f15143, %f15140, 0f40400000;
	add.f32 	%f15144, %f15143, 0fC1000000;
	add.f32 	%f15145, %f15142, 0f40800000;
	add.f32 	%f15146, %f15145, 0f40C00000;
	add.f32 	%f15147, %f15144, 0f40400000;
	add.f32 	%f15148, %f15147, 0fC1000000;
	add.f32 	%f15149, %f15146, 0f40800000;
	add.f32 	%f15150, %f15149, 0f40C00000;
	add.f32 	%f15151, %f15148, 0f40400000;
	add.f32 	%f15152, %f15151, 0fC1000000;
	add.f32 	%f15153, %f15150, 0f40800000;
	add.f32 	%f15154, %f15153, 0f40C00000;
	add.f32 	%f15155, %f15152, 0f40400000;
	add.f32 	%f15156, %f15155, 0fC1000000;
	add.f32 	%f15157, %f15154, 0f40800000;
	add.f32 	%f15158, %f15157, 0f40C00000;
	add.f32 	%f15159, %f15156, 0f40400000;
	add.f32 	%f15160, %f15159, 0fC1000000;
	add.f32 	%f15161, %f15158, 0f40800000;
	add.f32 	%f15162, %f15161, 0f40C00000;
	add.f32 	%f15163, %f15160, 0f40400000;
	add.f32 	%f15164, %f15163, 0fC1000000;
	add.f32 	%f15165, %f15162, 0f40800000;
	add.f32 	%f15166, %f15165, 0f40C00000;
	add.f32 	%f15167, %f15164, 0f40400000;
	add.f32 	%f15168, %f15167, 0fC1000000;
	add.f32 	%f15169, %f15166, 0f40800000;
	add.f32 	%f15170, %f15169, 0f40C00000;
	add.f32 	%f15171, %f15168, 0f40400000;
	add.f32 	%f15172, %f15171, 0fC1000000;
	add.f32 	%f15173, %f15170, 0f40800000;
	add.f32 	%f15174, %f15173, 0f40C00000;
	add.f32 	%f15175, %f15172, 0f40400000;
	add.f32 	%f15176, %f15175, 0fC1000000;
	add.f32 	%f15177, %f15174, 0f40800000;
	add.f32 	%f15178, %f15177, 0f40C00000;
	add.f32 	%f15179, %f15176, 0f40400000;
	add.f32 	%f15180, %f15179, 0fC1000000;
	add.f32 	%f15181, %f15178, 0f40800000;
	add.f32 	%f15182, %f15181, 0f40C00000;
	add.f32 	%f15183, %f15180, 0f40400000;
	add.f32 	%f15184, %f15183, 0fC1000000;
	add.f32 	%f15185, %f15182, 0f40800000;
	add.f32 	%f15186, %f15185, 0f40C00000;
	add.f32 	%f15187, %f15184, 0f40400000;
	add.f32 	%f15188, %f15187, 0fC1000000;
	add.f32 	%f15189, %f15186, 0f40800000;
	add.f32 	%f15190, %f15189, 0f40C00000;
	add.f32 	%f15191, %f15188, 0f40400000;
	add.f32 	%f15192, %f15191, 0fC1000000;
	add.f32 	%f15193, %f15190, 0f40800000;
	add.f32 	%f15194, %f15193, 0f40C00000;
	add.f32 	%f15195, %f15192, 0f40400000;
	add.f32 	%f15196, %f15195, 0fC1000000;
	add.f32 	%f15197, %f15194, 0f40800000;
	add.f32 	%f15198, %f15197, 0f40C00000;
	add.f32 	%f15199, %f15196, 0f40400000;
	add.f32 	%f15200, %f15199, 0fC1000000;
	add.f32 	%f15201, %f15198, 0f40800000;
	add.f32 	%f15202, %f15201, 0f40C00000;
	add.f32 	%f15203, %f15200, 0f40400000;
	add.f32 	%f15204, %f15203, 0fC1000000;
	add.f32 	%f15205, %f15202, 0f40800000;
	add.f32 	%f15206, %f15205, 0f40C00000;
	add.f32 	%f15207, %f15204, 0f40400000;
	add.f32 	%f15208, %f15207, 0fC1000000;
	add.f32 	%f15209, %f15206, 0f40800000;
	add.f32 	%f15210, %f15209, 0f40C00000;
	add.f32 	%f15211, %f15208, 0f40400000;
	add.f32 	%f15212, %f15211, 0fC1000000;
	add.f32 	%f15213, %f15210, 0f40800000;
	add.f32 	%f15214, %f15213, 0f40C00000;
	add.f32 	%f15215, %f15212, 0f40400000;
	add.f32 	%f15216, %f15215, 0fC1000000;
	add.f32 	%f15217, %f15214, 0f40800000;
	add.f32 	%f15218, %f15217, 0f40C00000;
	add.f32 	%f15219, %f15216, 0f40400000;
	add.f32 	%f15220, %f15219, 0fC1000000;
	add.f32 	%f15221, %f15218, 0f40800000;
	add.f32 	%f15222, %f15221, 0f40C00000;
	add.f32 	%f15223, %f15220, 0f40400000;
	add.f32 	%f15224, %f15223, 0fC1000000;
	add.f32 	%f15225, %f15222, 0f40800000;
	add.f32 	%f15226, %f15225, 0f40C00000;
	add.f32 	%f15227, %f15224, 0f40400000;
	add.f32 	%f15228, %f15227, 0fC1000000;
	add.f32 	%f15229, %f15226, 0f40800000;
	add.f32 	%f15230, %f15229, 0f40C00000;
	add.f32 	%f15231, %f15228, 0f40400000;
	add.f32 	%f15232, %f15231, 0fC1000000;
	add.f32 	%f15233, %f15230, 0f40800000;
	add.f32 	%f15234, %f15233, 0f40C00000;
	add.f32 	%f15235, %f15232, 0f40400000;
	add.f32 	%f15236, %f15235, 0fC1000000;
	add.f32 	%f15237, %f15234, 0f40800000;
	add.f32 	%f15238, %f15237, 0f40C00000;
	add.f32 	%f15239, %f15236, 0f40400000;
	add.f32 	%f15240, %f15239, 0fC1000000;
	add.f32 	%f15241, %f15238, 0f40800000;
	add.f32 	%f15242, %f15241, 0f40C00000;
	add.f32 	%f15243, %f15240, 0f40400000;
	add.f32 	%f15244, %f15243, 0fC1000000;
	add.f32 	%f15245, %f15242, 0f40800000;
	add.f32 	%f15246, %f15245, 0f40C00000;
	add.f32 	%f15247, %f15244, 0f40400000;
	add.f32 	%f15248, %f15247, 0fC1000000;
	add.f32 	%f15249, %f15246, 0f40800000;
	add.f32 	%f15250, %f15249, 0f40C00000;
	add.f32 	%f15251, %f15248, 0f40400000;
	add.f32 	%f15252, %f15251, 0fC1000000;
	add.f32 	%f15253, %f15250, 0f40800000;
	add.f32 	%f15254, %f15253, 0f40C00000;
	add.f32 	%f15255, %f15252, 0f40400000;
	add.f32 	%f15256, %f15255, 0fC1000000;
	add.f32 	%f15257, %f15254, 0f40800000;
	add.f32 	%f15258, %f15257, 0f40C00000;
	add.f32 	%f15259, %f15256, 0f40400000;
	add.f32 	%f15260, %f15259, 0fC1000000;
	add.f32 	%f15261, %f15258, 0f40800000;
	add.f32 	%f15262, %f15261, 0f40C00000;
	add.f32 	%f15263, %f15260, 0f40400000;
	add.f32 	%f15264, %f15263, 0fC1000000;
	add.f32 	%f15265, %f15262, 0f40800000;
	add.f32 	%f15266, %f15265, 0f40C00000;
	add.f32 	%f15267, %f15264, 0f40400000;
	add.f32 	%f15268, %f15267, 0fC1000000;
	add.f32 	%f15269, %f15266, 0f40800000;
	add.f32 	%f15270, %f15269, 0f40C00000;
	add.f32 	%f15271, %f15268, 0f40400000;
	add.f32 	%f15272, %f15271, 0fC1000000;
	add.f32 	%f15273, %f15270, 0f40800000;
	add.f32 	%f15274, %f15273, 0f40C00000;
	add.f32 	%f15275, %f15272, 0f40400000;
	add.f32 	%f15276, %f15275, 0fC1000000;
	add.f32 	%f15277, %f15274, 0f40800000;
	add.f32 	%f15278, %f15277, 0f40C00000;
	add.f32 	%f15279, %f15276, 0f40400000;
	add.f32 	%f15280, %f15279, 0fC1000000;
	add.f32 	%f15281, %f15278, 0f40800000;
	add.f32 	%f15282, %f15281, 0f40C00000;
	add.f32 	%f15283, %f15280, 0f40400000;
	add.f32 	%f15284, %f15283, 0fC1000000;
	add.f32 	%f15285, %f15282, 0f40800000;
	add.f32 	%f15286, %f15285, 0f40C00000;
	add.f32 	%f15287, %f15284, 0f40400000;
	add.f32 	%f15288, %f15287, 0fC1000000;
	add.f32 	%f15289, %f15286, 0f40800000;
	add.f32 	%f15290, %f15289, 0f40C00000;
	add.f32 	%f15291, %f15288, 0f40400000;
	add.f32 	%f15292, %f15291, 0fC1000000;
	add.f32 	%f15293, %f15290, 0f40800000;
	add.f32 	%f15294, %f15293, 0f40C00000;
	add.f32 	%f15295, %f15292, 0f40400000;
	add.f32 	%f15296, %f15295, 0fC1000000;
	add.f32 	%f15297, %f15294, 0f40800000;
	add.f32 	%f15298, %f15297, 0f40C00000;
	add.f32 	%f15299, %f15296, 0f40400000;
	add.f32 	%f15300, %f15299, 0fC1000000;
	add.f32 	%f15301, %f15298, 0f40800000;
	add.f32 	%f15302, %f15301, 0f40C00000;
	add.f32 	%f15303, %f15300, 0f40400000;
	add.f32 	%f15304, %f15303, 0fC1000000;
	add.f32 	%f15305, %f15302, 0f40800000;
	add.f32 	%f15306, %f15305, 0f40C00000;
	add.f32 	%f15307, %f15304, 0f40400000;
	add.f32 	%f15308, %f15307, 0fC1000000;
	add.f32 	%f15309, %f15306, 0f40800000;
	add.f32 	%f15310, %f15309, 0f40C00000;
	add.f32 	%f15311, %f15308, 0f40400000;
	add.f32 	%f15312, %f15311, 0fC1000000;
	add.f32 	%f15313, %f15310, 0f40800000;
	add.f32 	%f15314, %f15313, 0f40C00000;
	add.f32 	%f15315, %f15312, 0f40400000;
	add.f32 	%f15316, %f15315, 0fC1000000;
	add.f32 	%f15317, %f15314, 0f40800000;
	add.f32 	%f15318, %f15317, 0f40C00000;
	add.f32 	%f15319, %f15316, 0f40400000;
	add.f32 	%f15320, %f15319, 0fC1000000;
	add.f32 	%f15321, %f15318, 0f40800000;
	add.f32 	%f15322, %f15321, 0f40C00000;
	add.f32 	%f15323, %f15320, 0f40400000;
	add.f32 	%f15324, %f15323, 0fC1000000;
	add.f32 	%f15325, %f15322, 0f40800000;
	add.f32 	%f15326, %f15325, 0f40C00000;
	add.f32 	%f15327, %f15324, 0f40400000;
	add.f32 	%f15328, %f15327, 0fC1000000;
	add.f32 	%f15329, %f15326, 0f40800000;
	add.f32 	%f15330, %f15329, 0f40C00000;
	add.f32 	%f15331, %f15328, 0f40400000;
	add.f32 	%f15332, %f15331, 0fC1000000;
	add.f32 	%f15333, %f15330, 0f40800000;
	add.f32 	%f15334, %f15333, 0f40C00000;
	add.f32 	%f15335, %f15332, 0f40400000;
	add.f32 	%f15336, %f15335, 0fC1000000;
	add.f32 	%f15337, %f15334, 0f40800000;
	add.f32 	%f15338, %f15337, 0f40C00000;
	add.f32 	%f15339, %f15336, 0f40400000;
	add.f32 	%f15340, %f15339, 0fC1000000;
	add.f32 	%f15341, %f15338, 0f40800000;
	add.f32 	%f15342, %f15341, 0f40C00000;
	add.f32 	%f15343, %f15340, 0f40400000;
	add.f32 	%f15344, %f15343, 0fC1000000;
	add.f32 	%f15345, %f15342, 0f40800000;
	add.f32 	%f15346, %f15345, 0f40C00000;
	add.f32 	%f15347, %f15344, 0f40400000;
	add.f32 	%f15348, %f15347, 0fC1000000;
	add.f32 	%f15349, %f15346, 0f40800000;
	add.f32 	%f15350, %f15349, 0f40C00000;
	add.f32 	%f15351, %f15348, 0f40400000;
	add.f32 	%f15352, %f15351, 0fC1000000;
	add.f32 	%f15353, %f15350, 0f40800000;
	add.f32 	%f15354, %f15353, 0f40C00000;
	add.f32 	%f15355, %f15352, 0f40400000;
	add.f32 	%f15356, %f15355, 0fC1000000;
	add.f32 	%f15357, %f15354, 0f40800000;
	add.f32 	%f15358, %f15357, 0f40C00000;
	add.f32 	%f15359, %f15356, 0f40400000;
	add.f32 	%f15360, %f15359, 0fC1000000;
	add.f32 	%f15361, %f15358, 0f40800000;
	add.f32 	%f15362, %f15361, 0f40C00000;
	add.f32 	%f15363, %f15360, 0f40400000;
	add.f32 	%f15364, %f15363, 0fC1000000;
	add.f32 	%f15365, %f15362, 0f40800000;
	add.f32 	%f15366, %f15365, 0f40C00000;
	add.f32 	%f15367, %f15364, 0f40400000;
	add.f32 	%f15368, %f15367, 0fC1000000;
	add.f32 	%f15369, %f15366, 0f40800000;
	add.f32 	%f15370, %f15369, 0f40C00000;
	add.f32 	%f15371, %f15368, 0f40400000;
	add.f32 	%f15372, %f15371, 0fC1000000;
	add.f32 	%f15373, %f15370, 0f40800000;
	add.f32 	%f15374, %f15373, 0f40C00000;
	add.f32 	%f15375, %f15372, 0f40400000;
	add.f32 	%f15376, %f15375, 0fC1000000;
	add.f32 	%f15377, %f15374, 0f40800000;
	add.f32 	%f15378, %f15377, 0f40C00000;
	add.f32 	%f15379, %f15376, 0f40400000;
	add.f32 	%f15380, %f15379, 0fC1000000;
	add.f32 	%f15381, %f15378, 0f40800000;
	add.f32 	%f15382, %f15381, 0f40C00000;
	add.f32 	%f15383, %f15380, 0f40400000;
	add.f32 	%f15384, %f15383, 0fC1000000;
	add.f32 	%f15385, %f15382, 0f40800000;
	add.f32 	%f15386, %f15385, 0f40C00000;
	add.f32 	%f15387, %f15384, 0f40400000;
	add.f32 	%f15388, %f15387, 0fC1000000;
	add.f32 	%f15389, %f15386, 0f40800000;
	add.f32 	%f15390, %f15389, 0f40C00000;
	add.f32 	%f15391, %f15388, 0f40400000;
	add.f32 	%f15392, %f15391, 0fC1000000;
	add.f32 	%f15393, %f15390, 0f40800000;
	add.f32 	%f15394, %f15393, 0f40C00000;
	add.f32 	%f15395, %f15392, 0f40400000;
	add.f32 	%f15396, %f15395, 0fC1000000;
	add.f32 	%f15397, %f15394, 0f40800000;
	add.f32 	%f15398, %f15397, 0f40C00000;
	add.f32 	%f15399, %f15396, 0f40400000;
	add.f32 	%f15400, %f15399, 0fC1000000;
	add.f32 	%f15401, %f15398, 0f40800000;
	add.f32 	%f15402, %f15401, 0f40C00000;
	add.f32 	%f15403, %f15400, 0f40400000;
	add.f32 	%f15404, %f15403, 0fC1000000;
	add.f32 	%f15405, %f15402, 0f40800000;
	add.f32 	%f15406, %f15405, 0f40C00000;
	add.f32 	%f15407, %f15404, 0f40400000;
	add.f32 	%f15408, %f15407, 0fC1000000;
	add.f32 	%f15409, %f15406, 0f40800000;
	add.f32 	%f15410, %f15409, 0f40C00000;
	add.f32 	%f15411, %f15408, 0f40400000;
	add.f32 	%f15412, %f15411, 0fC1000000;
	add.f32 	%f15413, %f15410, 0f40800000;
	add.f32 	%f15414, %f15413, 0f40C00000;
	add.f32 	%f15415, %f15412, 0f40400000;
	add.f32 	%f15416, %f15415, 0fC1000000;
	add.f32 	%f15417, %f15414, 0f40800000;
	add.f32 	%f15418, %f15417, 0f40C00000;
	add.f32 	%f15419, %f15416, 0f40400000;
	add.f32 	%f15420, %f15419, 0fC1000000;
	add.f32 	%f15421, %f15418, 0f40800000;
	add.f32 	%f15422, %f15421, 0f40C00000;
	add.f32 	%f15423, %f15420, 0f40400000;
	add.f32 	%f15424, %f15423, 0fC1000000;
	add.f32 	%f15425, %f15422, 0f40800000;
	add.f32 	%f15426, %f15425, 0f40C00000;
	add.f32 	%f15427, %f15424, 0f40400000;
	add.f32 	%f15428, %f15427, 0fC1000000;
	add.f32 	%f15429, %f15426, 0f40800000;
	add.f32 	%f15430, %f15429, 0f40C00000;
	add.f32 	%f15431, %f15428, 0f40400000;
	add.f32 	%f15432, %f15431, 0fC1000000;
	add.f32 	%f15433, %f15430, 0f40800000;
	add.f32 	%f15434, %f15433, 0f40C00000;
	add.f32 	%f15435, %f15432, 0f40400000;
	add.f32 	%f15436, %f15435, 0fC1000000;
	add.f32 	%f15437, %f15434, 0f40800000;
	add.f32 	%f15438, %f15437, 0f40C00000;
	add.f32 	%f15439, %f15436, 0f40400000;
	add.f32 	%f15440, %f15439, 0fC1000000;
	add.f32 	%f15441, %f15438, 0f40800000;
	add.f32 	%f15442, %f15441, 0f40C00000;
	add.f32 	%f15443, %f15440, 0f40400000;
	add.f32 	%f15444, %f15443, 0fC1000000;
	add.f32 	%f15445, %f15442, 0f40800000;
	add.f32 	%f15446, %f15445, 0f40C00000;
	add.f32 	%f15447, %f15444, 0f40400000;
	add.f32 	%f15448, %f15447, 0fC1000000;
	add.f32 	%f15449, %f15446, 0f40800000;
	add.f32 	%f15450, %f15449, 0f40C00000;
	add.f32 	%f15451, %f15448, 0f40400000;
	add.f32 	%f15452, %f15451, 0fC1000000;
	add.f32 	%f15453, %f15450, 0f40800000;
	add.f32 	%f15454, %f15453, 0f40C00000;
	add.f32 	%f15455, %f15452, 0f40400000;
	add.f32 	%f15456, %f15455, 0fC1000000;
	add.f32 	%f15457, %f15454, 0f40800000;
	add.f32 	%f15458, %f15457, 0f40C00000;
	add.f32 	%f15459, %f15456, 0f40400000;
	add.f32 	%f15460, %f15459, 0fC1000000;
	add.f32 	%f15461, %f15458, 0f40800000;
	add.f32 	%f15462, %f15461, 0f40C00000;
	add.f32 	%f15463, %f15460, 0f40400000;
	add.f32 	%f15464, %f15463, 0fC1000000;
	add.f32 	%f15465, %f15462, 0f40800000;
	add.f32 	%f15466, %f15465, 0f40C00000;
	add.f32 	%f15467, %f15464, 0f40400000;
	add.f32 	%f15468, %f15467, 0fC1000000;
	add.f32 	%f15469, %f15466, 0f40800000;
	add.f32 	%f15470, %f15469, 0f40C00000;
	add.f32 	%f15471, %f15468, 0f40400000;
	add.f32 	%f15472, %f15471, 0fC1000000;
	add.f32 	%f15473, %f15470, 0f40800000;
	add.f32 	%f15474, %f15473, 0f40C00000;
	add.f32 	%f15475, %f15472, 0f40400000;
	add.f32 	%f15476, %f15475, 0fC1000000;
	add.f32 	%f15477, %f15474, 0f40800000;
	add.f32 	%f15478, %f15477, 0f40C00000;
	add.f32 	%f15479, %f15476, 0f40400000;
	add.f32 	%f15480, %f15479, 0fC1000000;
	add.f32 	%f15481, %f15478, 0f40800000;
	add.f32 	%f15482, %f15481, 0f40C00000;
	add.f32 	%f15483, %f15480, 0f40400000;
	add.f32 	%f15484, %f15483, 0fC1000000;
	add.f32 	%f15485, %f15482, 0f40800000;
	add.f32 	%f15486, %f15485, 0f40C00000;
	add.f32 	%f15487, %f15484, 0f40400000;
	add.f32 	%f15488, %f15487, 0fC1000000;
	add.f32 	%f15489, %f15486, 0f40800000;
	add.f32 	%f15490, %f15489, 0f40C00000;
	add.f32 	%f15491, %f15488, 0f40400000;
	add.f32 	%f15492, %f15491, 0fC1000000;
	add.f32 	%f15493, %f15490, 0f40800000;
	add.f32 	%f15494, %f15493, 0f40C00000;
	add.f32 	%f15495, %f15492, 0f40400000;
	add.f32 	%f15496, %f15495, 0fC1000000;
	add.f32 	%f15497, %f15494, 0f40800000;
	add.f32 	%f15498, %f15497, 0f40C00000;
	add.f32 	%f15499, %f15496, 0f40400000;
	add.f32 	%f15500, %f15499, 0fC1000000;
	add.f32 	%f15501, %f15498, 0f40800000;
	add.f32 	%f15502, %f15501, 0f40C00000;
	add.f32 	%f15503, %f15500, 0f40400000;
	add.f32 	%f15504, %f15503, 0fC1000000;
	add.f32 	%f15505, %f15502, 0f40800000;
	add.f32 	%f15506, %f15505, 0f40C00000;
	add.f32 	%f15507, %f15504, 0f40400000;
	add.f32 	%f15508, %f15507, 0fC1000000;
	add.f32 	%f15509, %f15506, 0f40800000;
	add.f32 	%f15510, %f15509, 0f40C00000;
	add.f32 	%f15511, %f15508, 0f40400000;
	add.f32 	%f15512, %f15511, 0fC1000000;
	add.f32 	%f15513, %f15510, 0f40800000;
	add.f32 	%f15514, %f15513, 0f40C00000;
	add.f32 	%f15515, %f15512, 0f40400000;
	add.f32 	%f15516, %f15515, 0fC1000000;
	add.f32 	%f15517, %f15514, 0f40800000;
	add.f32 	%f15518, %f15517, 0f40C00000;
	add.f32 	%f15519, %f15516, 0f40400000;
	add.f32 	%f15520, %f15519, 0fC1000000;
	add.f32 	%f15521, %f15518, 0f40800000;
	add.f32 	%f15522, %f15521, 0f40C00000;
	add.f32 	%f15523, %f15520, 0f40400000;
	add.f32 	%f15524, %f15523, 0fC1000000;
	add.f32 	%f15525, %f15522, 0f40800000;
	add.f32 	%f15526, %f15525, 0f40C00000;
	add.f32 	%f15527, %f15524, 0f40400000;
	add.f32 	%f15528, %f15527, 0fC1000000;
	add.f32 	%f15529, %f15526, 0f40800000;
	add.f32 	%f15530, %f15529, 0f40C00000;
	add.f32 	%f15531, %f15528, 0f40400000;
	add.f32 	%f15532, %f15531, 0fC1000000;
	add.f32 	%f15533, %f15530, 0f40800000;
	add.f32 	%f15534, %f15533, 0f40C00000;
	add.f32 	%f15535, %f15532, 0f40400000;
	add.f32 	%f15536, %f15535, 0fC1000000;
	add.f32 	%f15537, %f15534, 0f40800000;
	add.f32 	%f15538, %f15537, 0f40C00000;
	add.f32 	%f15539, %f15536, 0f40400000;
	add.f32 	%f15540, %f15539, 0fC1000000;
	add.f32 	%f15541, %f15538, 0f40800000;
	add.f32 	%f15542, %f15541, 0f40C00000;
	add.f32 	%f15543, %f15540, 0f40400000;
	add.f32 	%f15544, %f15543, 0fC1000000;
	add.f32 	%f15545, %f15542, 0f40800000;
	add.f32 	%f15546, %f15545, 0f40C00000;
	add.f32 	%f15547, %f15544, 0f40400000;
	add.f32 	%f15548, %f15547, 0fC1000000;
	add.f32 	%f15549, %f15546, 0f40800000;
	add.f32 	%f15550, %f15549, 0f40C00000;
	add.f32 	%f15551, %f15548, 0f40400000;
	add.f32 	%f15552, %f15551, 0fC1000000;
	add.f32 	%f15553, %f15550, 0f40800000;
	add.f32 	%f15554, %f15553, 0f40C00000;
	add.f32 	%f15555, %f15552, 0f40400000;
	add.f32 	%f15556, %f15555, 0fC1000000;
	add.f32 	%f15557, %f15554, 0f40800000;
	add.f32 	%f15558, %f15557, 0f40C00000;
	add.f32 	%f15559, %f15556, 0f40400000;
	add.f32 	%f15560, %f15559, 0fC1000000;
	add.f32 	%f15561, %f15558, 0f40800000;
	add.f32 	%f15562, %f15561, 0f40C00000;
	add.f32 	%f15563, %f15560, 0f40400000;
	add.f32 	%f15564, %f15563, 0fC1000000;
	add.f32 	%f15565, %f15562, 0f40800000;
	add.f32 	%f15566, %f15565, 0f40C00000;
	add.f32 	%f15567, %f15564, 0f40400000;
	add.f32 	%f15568, %f15567, 0fC1000000;
	add.f32 	%f15569, %f15566, 0f40800000;
	add.f32 	%f15570, %f15569, 0f40C00000;
	add.f32 	%f15571, %f15568, 0f40400000;
	add.f32 	%f15572, %f15571, 0fC1000000;
	add.f32 	%f15573, %f15570, 0f40800000;
	add.f32 	%f15574, %f15573, 0f40C00000;
	add.f32 	%f15575, %f15572, 0f40400000;
	add.f32 	%f15576, %f15575, 0fC1000000;
	add.f32 	%f15577, %f15574, 0f40800000;
	add.f32 	%f15578, %f15577, 0f40C00000;
	add.f32 	%f15579, %f15576, 0f40400000;
	add.f32 	%f15580, %f15579, 0fC1000000;
	add.f32 	%f15581, %f15578, 0f40800000;
	add.f32 	%f15582, %f15581, 0f40C00000;
	add.f32 	%f15583, %f15580, 0f40400000;
	add.f32 	%f15584, %f15583, 0fC1000000;
	add.f32 	%f15585, %f15582, 0f40800000;
	add.f32 	%f15586, %f15585, 0f40C00000;
	add.f32 	%f15587, %f15584, 0f40400000;
	add.f32 	%f15588, %f15587, 0fC1000000;
	add.f32 	%f15589, %f15586, 0f40800000;
	add.f32 	%f15590, %f15589, 0f40C00000;
	add.f32 	%f15591, %f15588, 0f40400000;
	add.f32 	%f15592, %f15591, 0fC1000000;
	add.f32 	%f15593, %f15590, 0f40800000;
	add.f32 	%f15594, %f15593, 0f40C00000;
	add.f32 	%f15595, %f15592, 0f40400000;
	add.f32 	%f15596, %f15595, 0fC1000000;
	add.f32 	%f15597, %f15594, 0f40800000;
	add.f32 	%f15598, %f15597, 0f40C00000;
	add.f32 	%f15599, %f15596, 0f40400000;
	add.f32 	%f15600, %f15599, 0fC1000000;
	add.f32 	%f15601, %f15598, 0f40800000;
	add.f32 	%f15602, %f15601, 0f40C00000;
	add.f32 	%f15603, %f15600, 0f40400000;
	add.f32 	%f15604, %f15603, 0fC1000000;
	add.f32 	%f15605, %f15602, 0f40800000;
	add.f32 	%f15606, %f15605, 0f40C00000;
	add.f32 	%f15607, %f15604, 0f40400000;
	add.f32 	%f15608, %f15607, 0fC1000000;
	add.f32 	%f15609, %f15606, 0f40800000;
	add.f32 	%f15610, %f15609, 0f40C00000;
	add.f32 	%f15611, %f15608, 0f40400000;
	add.f32 	%f15612, %f15611, 0fC1000000;
	add.f32 	%f15613, %f15610, 0f40800000;
	add.f32 	%f15614, %f15613, 0f40C00000;
	add.f32 	%f15615, %f15612, 0f40400000;
	add.f32 	%f15616, %f15615, 0fC1000000;
	add.f32 	%f15617, %f15614, 0f40800000;
	add.f32 	%f15618, %f15617, 0f40C00000;
	add.f32 	%f15619, %f15616, 0f40400000;
	add.f32 	%f15620, %f15619, 0fC1000000;
	add.f32 	%f15621, %f15618, 0f40800000;
	add.f32 	%f15622, %f15621, 0f40C00000;
	add.f32 	%f15623, %f15620, 0f40400000;
	add.f32 	%f15624, %f15623, 0fC1000000;
	add.f32 	%f15625, %f15622, 0f40800000;
	add.f32 	%f15626, %f15625, 0f40C00000;
	add.f32 	%f15627, %f15624, 0f40400000;
	add.f32 	%f15628, %f15627, 0fC1000000;
	add.f32 	%f15629, %f15626, 0f40800000;
	add.f32 	%f15630, %f15629, 0f40C00000;
	add.f32 	%f15631, %f15628, 0f40400000;
	add.f32 	%f15632, %f15631, 0fC1000000;
	add.f32 	%f15633, %f15630, 0f40800000;
	add.f32 	%f15634, %f15633, 0f40C00000;
	add.f32 	%f15635, %f15632, 0f40400000;
	add.f32 	%f15636, %f15635, 0fC1000000;
	add.f32 	%f15637, %f15634, 0f40800000;
	add.f32 	%f15638, %f15637, 0f40C00000;
	add.f32 	%f15639, %f15636, 0f40400000;
	add.f32 	%f15640, %f15639, 0fC1000000;
	add.f32 	%f15641, %f15638, 0f40800000;
	add.f32 	%f15642, %f15641, 0f40C00000;
	add.f32 	%f15643, %f15640, 0f40400000;
	add.f32 	%f15644, %f15643, 0fC1000000;
	add.f32 	%f15645, %f15642, 0f40800000;
	add.f32 	%f15646, %f15645, 0f40C00000;
	add.f32 	%f15647, %f15644, 0f40400000;
	add.f32 	%f15648, %f15647, 0fC1000000;
	add.f32 	%f15649, %f15646, 0f40800000;
	add.f32 	%f15650, %f15649, 0f40C00000;
	add.f32 	%f15651, %f15648, 0f40400000;
	add.f32 	%f15652, %f15651, 0fC1000000;
	add.f32 	%f15653, %f15650, 0f40800000;
	add.f32 	%f15654, %f15653, 0f40C00000;
	add.f32 	%f15655, %f15652, 0f40400000;
	add.f32 	%f15656, %f15655, 0fC1000000;
	add.f32 	%f15657, %f15654, 0f40800000;
	add.f32 	%f15658, %f15657, 0f40C00000;
	add.f32 	%f15659, %f15656, 0f40400000;
	add.f32 	%f15660, %f15659, 0fC1000000;
	add.f32 	%f15661, %f15658, 0f40800000;
	add.f32 	%f15662, %f15661, 0f40C00000;
	add.f32 	%f15663, %f15660, 0f40400000;
	add.f32 	%f15664, %f15663, 0fC1000000;
	add.f32 	%f15665, %f15662, 0f40800000;
	add.f32 	%f15666, %f15665, 0f40C00000;
	add.f32 	%f15667, %f15664, 0f40400000;
	add.f32 	%f15668, %f15667, 0fC1000000;
	add.f32 	%f15669, %f15666, 0f40800000;
	add.f32 	%f15670, %f15669, 0f40C00000;
	add.f32 	%f15671, %f15668, 0f40400000;
	add.f32 	%f15672, %f15671, 0fC1000000;
	add.f32 	%f15673, %f15670, 0f40800000;
	add.f32 	%f15674, %f15673, 0f40C00000;
	add.f32 	%f15675, %f15672, 0f40400000;
	add.f32 	%f15676, %f15675, 0fC1000000;
	add.f32 	%f15677, %f15674, 0f40800000;
	add.f32 	%f15678, %f15677, 0f40C00000;
	add.f32 	%f15679, %f15676, 0f40400000;
	add.f32 	%f15680, %f15679, 0fC1000000;
	add.f32 	%f15681, %f15678, 0f40800000;
	add.f32 	%f15682, %f15681, 0f40C00000;
	add.f32 	%f15683, %f15680, 0f40400000;
	add.f32 	%f15684, %f15683, 0fC1000000;
	add.f32 	%f15685, %f15682, 0f40800000;
	add.f32 	%f15686, %f15685, 0f40C00000;
	add.f32 	%f15687, %f15684, 0f40400000;
	add.f32 	%f15688, %f15687, 0fC1000000;
	add.f32 	%f15689, %f15686, 0f40800000;
	add.f32 	%f15690, %f15689, 0f40C00000;
	add.f32 	%f15691, %f15688, 0f40400000;
	add.f32 	%f15692, %f15691, 0fC1000000;
	add.f32 	%f15693, %f15690, 0f40800000;
	add.f32 	%f15694, %f15693, 0f40C00000;
	add.f32 	%f15695, %f15692, 0f40400000;
	add.f32 	%f15696, %f15695, 0fC1000000;
	add.f32 	%f15697, %f15694, 0f40800000;
	add.f32 	%f15698, %f15697, 0f40C00000;
	add.f32 	%f15699, %f15696, 0f40400000;
	add.f32 	%f15700, %f15699, 0fC1000000;
	add.f32 	%f15701, %f15698, 0f40800000;
	add.f32 	%f15702, %f15701, 0f40C00000;
	add.f32 	%f15703, %f15700, 0f40400000;
	add.f32 	%f15704, %f15703, 0fC1000000;
	add.f32 	%f15705, %f15702, 0f40800000;
	add.f32 	%f15706, %f15705, 0f40C00000;
	add.f32 	%f15707, %f15704, 0f40400000;
	add.f32 	%f15708, %f15707, 0fC1000000;
	add.f32 	%f15709, %f15706, 0f40800000;
	add.f32 	%f15710, %f15709, 0f40C00000;
	add.f32 	%f15711, %f15708, 0f40400000;
	add.f32 	%f15712, %f15711, 0fC1000000;
	add.f32 	%f15713, %f15710, 0f40800000;
	add.f32 	%f15714, %f15713, 0f40C00000;
	add.f32 	%f15715, %f15712, 0f40400000;
	add.f32 	%f15716, %f15715, 0fC1000000;
	add.f32 	%f15717, %f15714, 0f40800000;
	add.f32 	%f15718, %f15717, 0f40C00000;
	add.f32 	%f15719, %f15716, 0f40400000;
	add.f32 	%f15720, %f15719, 0fC1000000;
	add.f32 	%f15721, %f15718, 0f40800000;
	add.f32 	%f15722, %f15721, 0f40C00000;
	add.f32 	%f15723, %f15720, 0f40400000;
	add.f32 	%f15724, %f15723, 0fC1000000;
	add.f32 	%f15725, %f15722, 0f40800000;
	add.f32 	%f15726, %f15725, 0f40C00000;
	add.f32 	%f15727, %f15724, 0f40400000;
	add.f32 	%f15728, %f15727, 0fC1000000;
	add.f32 	%f15729, %f15726, 0f40800000;
	add.f32 	%f15730, %f15729, 0f40C00000;
	add.f32 	%f15731, %f15728, 0f40400000;
	add.f32 	%f15732, %f15731, 0fC1000000;
	add.f32 	%f15733, %f15730, 0f40800000;
	add.f32 	%f15734, %f15733, 0f40C00000;
	add.f32 	%f15735, %f15732, 0f40400000;
	add.f32 	%f15736, %f15735, 0fC1000000;
	add.f32 	%f15737, %f15734, 0f40800000;
	add.f32 	%f15738, %f15737, 0f40C00000;
	add.f32 	%f15739, %f15736, 0f40400000;
	add.f32 	%f15740, %f15739, 0fC1000000;
	add.f32 	%f15741, %f15738, 0f40800000;
	add.f32 	%f15742, %f15741, 0f40C00000;
	add.f32 	%f15743, %f15740, 0f40400000;
	add.f32 	%f15744, %f15743, 0fC1000000;
	add.f32 	%f15745, %f15742, 0f40800000;
	add.f32 	%f15746, %f15745, 0f40C00000;
	add.f32 	%f15747, %f15744, 0f40400000;
	add.f32 	%f15748, %f15747, 0fC1000000;
	add.f32 	%f15749, %f15746, 0f40800000;
	add.f32 	%f15750, %f15749, 0f40C00000;
	add.f32 	%f15751, %f15748, 0f40400000;
	add.f32 	%f15752, %f15751, 0fC1000000;
	add.f32 	%f15753, %f15750, 0f40800000;
	add.f32 	%f15754, %f15753, 0f40C00000;
	add.f32 	%f15755, %f15752, 0f40400000;
	add.f32 	%f15756, %f15755, 0fC1000000;
	add.f32 	%f15757, %f15754, 0f40800000;
	add.f32 	%f15758, %f15757, 0f40C00000;
	add.f32 	%f15759, %f15756, 0f40400000;
	add.f32 	%f15760, %f15759, 0fC1000000;
	add.f32 	%f15761, %f15758, 0f40800000;
	add.f32 	%f15762, %f15761, 0f40C00000;
	add.f32 	%f15763, %f15760, 0f40400000;
	add.f32 	%f15764, %f15763, 0fC1000000;
	add.f32 	%f15765, %f15762, 0f40800000;
	add.f32 	%f15766, %f15765, 0f40C00000;
	add.f32 	%f15767, %f15764, 0f40400000;
	add.f32 	%f15768, %f15767, 0fC1000000;
	add.f32 	%f15769, %f15766, 0f40800000;
	add.f32 	%f15770, %f15769, 0f40C00000;
	add.f32 	%f15771, %f15768, 0f40400000;
	add.f32 	%f15772, %f15771, 0fC1000000;
	add.f32 	%f15773, %f15770, 0f40800000;
	add.f32 	%f15774, %f15773, 0f40C00000;
	add.f32 	%f15775, %f15772, 0f40400000;
	add.f32 	%f15776, %f15775, 0fC1000000;
	add.f32 	%f15777, %f15774, 0f40800000;
	add.f32 	%f15778, %f15777, 0f40C00000;
	add.f32 	%f15779, %f15776, 0f40400000;
	add.f32 	%f15780, %f15779, 0fC1000000;
	add.f32 	%f15781, %f15778, 0f40800000;
	add.f32 	%f15782, %f15781, 0f40C00000;
	add.f32 	%f15783, %f15780, 0f40400000;
	add.f32 	%f15784, %f15783, 0fC1000000;
	add.f32 	%f15785, %f15782, 0f40800000;
	add.f32 	%f15786, %f15785, 0f40C00000;
	add.f32 	%f15787, %f15784, 0f40400000;
	add.f32 	%f15788, %f15787, 0fC1000000;
	add.f32 	%f15789, %f15786, 0f40800000;
	add.f32 	%f15790, %f15789, 0f40C00000;
	add.f32 	%f15791, %f15788, 0f40400000;
	add.f32 	%f15792, %f15791, 0fC1000000;
	add.f32 	%f15793, %f15790, 0f40800000;
	add.f32 	%f15794, %f15793, 0f40C00000;
	add.f32 	%f15795, %f15792, 0f40400000;
	add.f32 	%f15796, %f15795, 0fC1000000;
	add.f32 	%f15797, %f15794, 0f40800000;
	add.f32 	%f15798, %f15797, 0f40C00000;
	add.f32 	%f15799, %f15796, 0f40400000;
	add.f32 	%f15800, %f15799, 0fC1000000;
	add.f32 	%f15801, %f15798, 0f40800000;
	add.f32 	%f15802, %f15801, 0f40C00000;
	add.f32 	%f15803, %f15800, 0f40400000;
	add.f32 	%f15804, %f15803, 0fC1000000;
	add.f32 	%f15805, %f15802, 0f40800000;
	add.f32 	%f15806, %f15805, 0f40C00000;
	add.f32 	%f15807, %f15804, 0f40400000;
	add.f32 	%f15808, %f15807, 0fC1000000;
	add.f32 	%f15809, %f15806, 0f40800000;
	add.f32 	%f15810, %f15809, 0f40C00000;
	add.f32 	%f15811, %f15808, 0f40400000;
	add.f32 	%f15812, %f15811, 0fC1000000;
	add.f32 	%f15813, %f15810, 0f40800000;
	add.f32 	%f15814, %f15813, 0f40C00000;
	add.f32 	%f15815, %f15812, 0f40400000;
	add.f32 	%f15816, %f15815, 0fC1000000;
	add.f32 	%f15817, %f15814, 0f40800000;
	add.f32 	%f15818, %f15817, 0f40C00000;
	add.f32 	%f15819, %f15816, 0f40400000;
	add.f32 	%f15820, %f15819, 0fC1000000;
	add.f32 	%f15821, %f15818, 0f40800000;
	add.f32 	%f15822, %f15821, 0f40C00000;
	add.f32 	%f15823, %f15820, 0f40400000;
	add.f32 	%f15824, %f15823, 0fC1000000;
	add.f32 	%f15825, %f15822, 0f40800000;
	add.f32 	%f15826, %f15825, 0f40C00000;
	add.f32 	%f15827, %f15824, 0f40400000;
	add.f32 	%f15828, %f15827, 0fC1000000;
	add.f32 	%f15829, %f15826, 0f40800000;
	add.f32 	%f15830, %f15829, 0f40C00000;
	add.f32 	%f15831, %f15828, 0f40400000;
	add.f32 	%f15832, %f15831, 0fC1000000;
	add.f32 	%f15833, %f15830, 0f40800000;
	add.f32 	%f15834, %f15833, 0f40C00000;
	add.f32 	%f15835, %f15832, 0f40400000;
	add.f32 	%f15836, %f15835, 0fC1000000;
	add.f32 	%f15837, %f15834, 0f40800000;
	add.f32 	%f15838, %f15837, 0f40C00000;
	add.f32 	%f15839, %f15836, 0f40400000;
	add.f32 	%f15840, %f15839, 0fC1000000;
	add.f32 	%f15841, %f15838, 0f40800000;
	add.f32 	%f15842, %f15841, 0f40C00000;
	add.f32 	%f15843, %f15840, 0f40400000;
	add.f32 	%f15844, %f15843, 0fC1000000;
	add.f32 	%f15845, %f15842, 0f40800000;
	add.f32 	%f15846, %f15845, 0f40C00000;
	add.f32 	%f15847, %f15844, 0f40400000;
	add.f32 	%f15848, %f15847, 0fC1000000;
	add.f32 	%f15849, %f15846, 0f40800000;
	add.f32 	%f15850, %f15849, 0f40C00000;
	add.f32 	%f15851, %f15848, 0f40400000;
	add.f32 	%f15852, %f15851, 0fC1000000;
	add.f32 	%f15853, %f15850, 0f40800000;
	add.f32 	%f15854, %f15853, 0f40C00000;
	add.f32 	%f15855, %f15852, 0f40400000;
	add.f32 	%f15856, %f15855, 0fC1000000;
	add.f32 	%f15857, %f15854, 0f40800000;
	add.f32 	%f15858, %f15857, 0f40C00000;
	add.f32 	%f15859, %f15856, 0f40400000;
	add.f32 	%f15860, %f15859, 0fC1000000;
	add.f32 	%f15861, %f15858, 0f40800000;
	add.f32 	%f15862, %f15861, 0f40C00000;
	add.f32 	%f15863, %f15860, 0f40400000;
	add.f32 	%f15864, %f15863, 0fC1000000;
	add.f32 	%f15865, %f15862, 0f40800000;
	add.f32 	%f15866, %f15865, 0f40C00000;
	add.f32 	%f15867, %f15864, 0f40400000;
	add.f32 	%f15868, %f15867, 0fC1000000;
	add.f32 	%f15869, %f15866, 0f40800000;
	add.f32 	%f15870, %f15869, 0f40C00000;
	add.f32 	%f15871, %f15868, 0f40400000;
	add.f32 	%f15872, %f15871, 0fC1000000;
	add.f32 	%f15873, %f15870, 0f40800000;
	add.f32 	%f15874, %f15873, 0f40C00000;
	add.f32 	%f15875, %f15872, 0f40400000;
	add.f32 	%f15876, %f15875, 0fC1000000;
	add.f32 	%f15877, %f15874, 0f40800000;
	add.f32 	%f15878, %f15877, 0f40C00000;
	add.f32 	%f15879, %f15876, 0f40400000;
	add.f32 	%f15880, %f15879, 0fC1000000;
	add.f32 	%f15881, %f15878, 0f40800000;
	add.f32 	%f15882, %f15881, 0f40C00000;
	add.f32 	%f15883, %f15880, 0f40400000;
	add.f32 	%f15884, %f15883, 0fC1000000;
	add.f32 	%f15885, %f15882, 0f40800000;
	add.f32 	%f15886, %f15885, 0f40C00000;
	add.f32 	%f15887, %f15884, 0f40400000;
	add.f32 	%f15888, %f15887, 0fC1000000;
	add.f32 	%f15889, %f15886, 0f40800000;
	add.f32 	%f15890, %f15889, 0f40C00000;
	add.f32 	%f15891, %f15888, 0f40400000;
	add.f32 	%f15892, %f15891, 0fC1000000;
	add.f32 	%f15893, %f15890, 0f40800000;
	add.f32 	%f15894, %f15893, 0f40C00000;
	add.f32 	%f15895, %f15892, 0f40400000;
	add.f32 	%f15896, %f15895, 0fC1000000;
	add.f32 	%f15897, %f15894, 0f40800000;
	add.f32 	%f15898, %f15897, 0f40C00000;
	add.f32 	%f15899, %f15896, 0f40400000;
	add.f32 	%f15900, %f15899, 0fC1000000;
	add.f32 	%f15901, %f15898, 0f40800000;
	add.f32 	%f15902, %f15901, 0f40C00000;
	add.f32 	%f15903, %f15900, 0f40400000;
	add.f32 	%f15904, %f15903, 0fC1000000;
	add.f32 	%f15905, %f15902, 0f40800000;
	add.f32 	%f15906, %f15905, 0f40C00000;
	add.f32 	%f15907, %f15904, 0f40400000;
	add.f32 	%f15908, %f15907, 0fC1000000;
	add.f32 	%f15909, %f15906, 0f40800000;
	add.f32 	%f15910, %f15909, 0f40C00000;
	add.f32 	%f15911, %f15908, 0f40400000;
	add.f32 	%f15912, %f15911, 0fC1000000;
	add.f32 	%f15913, %f15910, 0f40800000;
	add.f32 	%f15914, %f15913, 0f40C00000;
	add.f32 	%f15915, %f15912, 0f40400000;
	add.f32 	%f15916, %f15915, 0fC1000000;
	add.f32 	%f15917, %f15914, 0f40800000;
	add.f32 	%f15918, %f15917, 0f40C00000;
	add.f32 	%f15919, %f15916, 0f40400000;
	add.f32 	%f15920, %f15919, 0fC1000000;
	add.f32 	%f15921, %f15918, 0f40800000;
	add.f32 	%f15922, %f15921, 0f40C00000;
	add.f32 	%f15923, %f15920, 0f40400000;
	add.f32 	%f15924, %f15923, 0fC1000000;
	add.f32 	%f15925, %f15922, 0f40800000;
	add.f32 	%f15926, %f15925, 0f40C00000;
	add.f32 	%f15927, %f15924, 0f40400000;
	add.f32 	%f15928, %f15927, 0fC1000000;
	add.f32 	%f15929, %f15926, 0f40800000;
	add.f32 	%f15930, %f15929, 0f40C00000;
	add.f32 	%f15931, %f15928, 0f40400000;
	add.f32 	%f15932, %f15931, 0fC1000000;
	add.f32 	%f15933, %f15930, 0f40800000;
	add.f32 	%f15934, %f15933, 0f40C00000;
	add.f32 	%f15935, %f15932, 0f40400000;
	add.f32 	%f15936, %f15935, 0fC1000000;
	add.f32 	%f15937, %f15934, 0f40800000;
	add.f32 	%f15938, %f15937, 0f40C00000;
	add.f32 	%f15939, %f15936, 0f40400000;
	add.f32 	%f15940, %f15939, 0fC1000000;
	add.f32 	%f15941, %f15938, 0f40800000;
	add.f32 	%f15942, %f15941, 0f40C00000;
	add.f32 	%f15943, %f15940, 0f40400000;
	add.f32 	%f15944, %f15943, 0fC1000000;
	add.f32 	%f15945, %f15942, 0f40800000;
	add.f32 	%f15946, %f15945, 0f40C00000;
	add.f32 	%f15947, %f15944, 0f40400000;
	add.f32 	%f15948, %f15947, 0fC1000000;
	add.f32 	%f15949, %f15946, 0f40800000;
	add.f32 	%f15950, %f15949, 0f40C00000;
	add.f32 	%f15951, %f15948, 0f40400000;
	add.f32 	%f15952, %f15951, 0fC1000000;
	add.f32 	%f15953, %f15950, 0f40800000;
	add.f32 	%f15954, %f15953, 0f40C00000;
	add.f32 	%f15955, %f15952, 0f40400000;
	add.f32 	%f15956, %f15955, 0fC1000000;
	add.f32 	%f15957, %f15954, 0f40800000;
	add.f32 	%f15958, %f15957, 0f40C00000;
	add.f32 	%f15959, %f15956, 0f40400000;
	add.f32 	%f15960, %f15959, 0fC1000000;
	add.f32 	%f15961, %f15958, 0f40800000;
	add.f32 	%f15962, %f15961, 0f40C00000;
	add.f32 	%f15963, %f15960, 0f40400000;
	add.f32 	%f15964, %f15963, 0fC1000000;
	add.f32 	%f15965, %f15962, 0f40800000;
	add.f32 	%f15966, %f15965, 0f40C00000;
	add.f32 	%f15967, %f15964, 0f40400000;
	add.f32 	%f15968, %f15967, 0fC1000000;
	add.f32 	%f15969, %f15966, 0f40800000;
	add.f32 	%f15970, %f15969, 0f40C00000;
	add.f32 	%f15971, %f15968, 0f40400000;
	add.f32 	%f15972, %f15971, 0fC1000000;
	add.f32 	%f15973, %f15970, 0f40800000;
	add.f32 	%f15974, %f15973, 0f40C00000;
	add.f32 	%f15975, %f15972, 0f40400000;
	add.f32 	%f15976, %f15975, 0fC1000000;
	add.f32 	%f15977, %f15974, 0f40800000;
	add.f32 	%f15978, %f15977, 0f40C00000;
	add.f32 	%f15979, %f15976, 0f40400000;
	add.f32 	%f15980, %f15979, 0fC1000000;
	add.f32 	%f15981, %f15978, 0f40800000;
	add.f32 	%f15982, %f15981, 0f40C00000;
	add.f32 	%f15983, %f15980, 0f40400000;
	add.f32 	%f15984, %f15983, 0fC1000000;
	add.f32 	%f15985, %f15982, 0f40800000;
	add.f32 	%f15986, %f15985, 0f40C00000;
	add.f32 	%f15987, %f15984, 0f40400000;
	add.f32 	%f15988, %f15987, 0fC1000000;
	add.f32 	%f15989, %f15986, 0f40800000;
	add.f32 	%f15990, %f15989, 0f40C00000;
	add.f32 	%f15991, %f15988, 0f40400000;
	add.f32 	%f15992, %f15991, 0fC1000000;
	add.f32 	%f15993, %f15990, 0f40800000;
	add.f32 	%f15994, %f15993, 0f40C00000;
	add.f32 	%f15995, %f15992, 0f40400000;
	add.f32 	%f15996, %f15995, 0fC1000000;
	add.f32 	%f15997, %f15994, 0f40800000;
	add.f32 	%f15998, %f15997, 0f40C00000;
	add.f32 	%f15999, %f15996, 0f40400000;
	add.f32 	%f16000, %f15999, 0fC1000000;
	add.f32 	%f16001, %f15998, 0f40800000;
	add.f32 	%f16002, %f16001, 0f40C00000;
	add.f32 	%f16003, %f16000, 0f40400000;
	add.f32 	%f16004, %f16003, 0fC1000000;
	add.f32 	%f16005, %f16002, 0f40800000;
	add.f32 	%f16006, %f16005, 0f40C00000;
	add.f32 	%f16007, %f16004, 0f40400000;
	add.f32 	%f16008, %f16007, 0fC1000000;
	add.f32 	%f16009, %f16006, 0f40800000;
	add.f32 	%f16010, %f16009, 0f40C00000;
	add.f32 	%f16011, %f16008, 0f40400000;
	add.f32 	%f16012, %f16011, 0fC1000000;
	add.f32 	%f16013, %f16010, 0f40800000;
	add.f32 	%f16014, %f16013, 0f40C00000;
	add.f32 	%f16015, %f16012, 0f40400000;
	add.f32 	%f16016, %f16015, 0fC1000000;
	add.f32 	%f16017, %f16014, 0f40800000;
	add.f32 	%f16018, %f16017, 0f40C00000;
	add.f32 	%f16019, %f16016, 0f40400000;
	add.f32 	%f16020, %f16019, 0fC1000000;
	add.f32 	%f16021, %f16018, 0f40800000;
	add.f32 	%f16022, %f16021, 0f40C00000;
	add.f32 	%f16023, %f16020, 0f40400000;
	add.f32 	%f16024, %f16023, 0fC1000000;
	add.f32 	%f16025, %f16022, 0f40800000;
	add.f32 	%f16026, %f16025, 0f40C00000;
	add.f32 	%f16027, %f16024, 0f40400000;
	add.f32 	%f16028, %f16027, 0fC1000000;
	add.f32 	%f16029, %f16026, 0f40800000;
	add.f32 	%f16030, %f16029, 0f40C00000;
	add.f32 	%f16031, %f16028, 0f40400000;
	add.f32 	%f16032, %f16031, 0fC1000000;
	add.f32 	%f16033, %f16030, 0f40800000;
	add.f32 	%f16034, %f16033, 0f40C00000;
	add.f32 	%f16035, %f16032, 0f40400000;
	add.f32 	%f16036, %f16035, 0fC1000000;
	add.f32 	%f16037, %f16034, 0f40800000;
	add.f32 	%f16038, %f16037, 0f40C00000;
	add.f32 	%f16039, %f16036, 0f40400000;
	add.f32 	%f16040, %f16039, 0fC1000000;
	add.f32 	%f16041, %f16038, 0f40800000;
	add.f32 	%f16042, %f16041, 0f40C00000;
	add.f32 	%f16043, %f16040, 0f40400000;
	add.f32 	%f16044, %f16043, 0fC1000000;
	add.f32 	%f16045, %f16042, 0f40800000;
	add.f32 	%f16046, %f16045, 0f40C00000;
	add.f32 	%f16047, %f16044, 0f40400000;
	add.f32 	%f16048, %f16047, 0fC1000000;
	add.f32 	%f16049, %f16046, 0f40800000;
	add.f32 	%f16050, %f16049, 0f40C00000;
	add.f32 	%f16051, %f16048, 0f40400000;
	add.f32 	%f16052, %f16051, 0fC1000000;
	add.f32 	%f16053, %f16050, 0f40800000;
	add.f32 	%f16054, %f16053, 0f40C00000;
	add.f32 	%f16055, %f16052, 0f40400000;
	add.f32 	%f16056, %f16055, 0fC1000000;
	add.f32 	%f16057, %f16054, 0f40800000;
	add.f32 	%f16058, %f16057, 0f40C00000;
	add.f32 	%f16059, %f16056, 0f40400000;
	add.f32 	%f16060, %f16059, 0fC1000000;
	add.f32 	%f16061, %f16058, 0f40800000;
	add.f32 	%f16062, %f16061, 0f40C00000;
	add.f32 	%f16063, %f16060, 0f40400000;
	add.f32 	%f16064, %f16063, 0fC1000000;
	add.f32 	%f16065, %f16062, 0f40800000;
	add.f32 	%f16066, %f16065, 0f40C00000;
	add.f32 	%f16067, %f16064, 0f40400000;
	add.f32 	%f16068, %f16067, 0fC1000000;
	add.f32 	%f16069, %f16066, 0f40800000;
	add.f32 	%f16070, %f16069, 0f40C00000;
	add.f32 	%f16071, %f16068, 0f40400000;
	add.f32 	%f16072, %f16071, 0fC1000000;
	add.f32 	%f16073, %f16070, 0f40800000;
	add.f32 	%f16074, %f16073, 0f40C00000;
	add.f32 	%f16075, %f16072, 0f40400000;
	add.f32 	%f16076, %f16075, 0fC1000000;
	add.f32 	%f16077, %f16074, 0f40800000;
	add.f32 	%f16078, %f16077, 0f40C00000;
	add.f32 	%f16079, %f16076, 0f40400000;
	add.f32 	%f16080, %f16079, 0fC1000000;
	add.f32 	%f16081, %f16078, 0f40800000;
	add.f32 	%f16082, %f16081, 0f40C00000;
	add.f32 	%f16083, %f16080, 0f40400000;
	add.f32 	%f16084, %f16083, 0fC1000000;
	add.f32 	%f16085, %f16082, 0f40800000;
	add.f32 	%f16086, %f16085, 0f40C00000;
	add.f32 	%f16087, %f16084, 0f40400000;
	add.f32 	%f16088, %f16087, 0fC1000000;
	add.f32 	%f16089, %f16086, 0f40800000;
	add.f32 	%f16090, %f16089, 0f40C00000;
	add.f32 	%f16091, %f16088, 0f40400000;
	add.f32 	%f16092, %f16091, 0fC1000000;
	add.f32 	%f16093, %f16090, 0f40800000;
	add.f32 	%f16094, %f16093, 0f40C00000;
	add.f32 	%f16095, %f16092, 0f40400000;
	add.f32 	%f16096, %f16095, 0fC1000000;
	add.f32 	%f16097, %f16094, 0f40800000;
	add.f32 	%f16098, %f16097, 0f40C00000;
	add.f32 	%f16099, %f16096, 0f40400000;
	add.f32 	%f16100, %f16099, 0fC1000000;
	add.f32 	%f16101, %f16098, 0f40800000;
	add.f32 	%f16102, %f16101, 0f40C00000;
	add.f32 	%f16103, %f16100, 0f40400000;
	add.f32 	%f16104, %f16103, 0fC1000000;
	add.f32 	%f16105, %f16102, 0f40800000;
	add.f32 	%f16106, %f16105, 0f40C00000;
	add.f32 	%f16107, %f16104, 0f40400000;
	add.f32 	%f16108, %f16107, 0fC1000000;
	add.f32 	%f16109, %f16106, 0f40800000;
	add.f32 	%f16110, %f16109, 0f40C00000;
	add.f32 	%f16111, %f16108, 0f40400000;
	add.f32 	%f16112, %f16111, 0fC1000000;
	add.f32 	%f16113, %f16110, 0f40800000;
	add.f32 	%f16114, %f16113, 0f40C00000;
	add.f32 	%f16115, %f16112, 0f40400000;
	add.f32 	%f16116, %f16115, 0fC1000000;
	add.f32 	%f16117, %f16114, 0f40800000;
	add.f32 	%f16118, %f16117, 0f40C00000;
	add.f32 	%f16119, %f16116, 0f40400000;
	add.f32 	%f16120, %f16119, 0fC1000000;
	add.f32 	%f16121, %f16118, 0f40800000;
	add.f32 	%f16122, %f16121, 0f40C00000;
	add.f32 	%f16123, %f16120, 0f40400000;
	add.f32 	%f16124, %f16123, 0fC1000000;
	add.f32 	%f16125, %f16122, 0f40800000;
	add.f32 	%f16126, %f16125, 0f40C00000;
	add.f32 	%f16127, %f16124, 0f40400000;
	add.f32 	%f16128, %f16127, 0fC1000000;
	add.f32 	%f16129, %f16126, 0f40800000;
	add.f32 	%f16130, %f16129, 0f40C00000;
	add.f32 	%f16131, %f16128, 0f40400000;
	add.f32 	%f16132, %f16131, 0fC1000000;
	add.f32 	%f16133, %f16130, 0f40800000;
	add.f32 	%f16134, %f16133, 0f40C00000;
	add.f32 	%f16135, %f16132, 0f40400000;
	add.f32 	%f16136, %f16135, 0fC1000000;
	add.f32 	%f16137, %f16134, 0f40800000;
	add.f32 	%f16138, %f16137, 0f40C00000;
	add.f32 	%f16139, %f16136, 0f40400000;
	add.f32 	%f16140, %f16139, 0fC1000000;
	add.f32 	%f16141, %f16138, 0f40800000;
	add.f32 	%f16142, %f16141, 0f40C00000;
	add.f32 	%f16143, %f16140, 0f40400000;
	add.f32 	%f16144, %f16143, 0fC1000000;
	add.f32 	%f16145, %f16142, 0f40800000;
	add.f32 	%f16146, %f16145, 0f40C00000;
	add.f32 	%f16147, %f16144, 0f40400000;
	add.f32 	%f16148, %f16147, 0fC1000000;
	add.f32 	%f16149, %f16146, 0f40800000;
	add.f32 	%f16150, %f16149, 0f40C00000;
	add.f32 	%f16151, %f16148, 0f40400000;
	add.f32 	%f16152, %f16151, 0fC1000000;
	add.f32 	%f16153, %f16150, 0f40800000;
	add.f32 	%f16154, %f16153, 0f40C00000;
	add.f32 	%f16155, %f16152, 0f40400000;
	add.f32 	%f16156, %f16155, 0fC1000000;
	add.f32 	%f16157, %f16154, 0f40800000;
	add.f32 	%f16158, %f16157, 0f40C00000;
	add.f32 	%f16159, %f16156, 0f40400000;
	add.f32 	%f16160, %f16159, 0fC1000000;
	add.f32 	%f16161, %f16158, 0f40800000;
	add.f32 	%f16162, %f16161, 0f40C00000;
	add.f32 	%f16163, %f16160, 0f40400000;
	add.f32 	%f16164, %f16163, 0fC1000000;
	add.f32 	%f16165, %f16162, 0f40800000;
	add.f32 	%f16166, %f16165, 0f40C00000;
	add.f32 	%f16167, %f16164, 0f40400000;
	add.f32 	%f16168, %f16167, 0fC1000000;
	add.f32 	%f16169, %f16166, 0f40800000;
	add.f32 	%f16170, %f16169, 0f40C00000;
	add.f32 	%f16171, %f16168, 0f40400000;
	add.f32 	%f16172, %f16171, 0fC1000000;
	add.f32 	%f16173, %f16170, 0f40800000;
	add.f32 	%f16174, %f16173, 0f40C00000;
	add.f32 	%f16175, %f16172, 0f40400000;
	add.f32 	%f16176, %f16175, 0fC1000000;
	add.f32 	%f16177, %f16174, 0f40800000;
	add.f32 	%f16178, %f16177, 0f40C00000;
	add.f32 	%f16179, %f16176, 0f40400000;
	add.f32 	%f16180, %f16179, 0fC1000000;
	add.f32 	%f16181, %f16178, 0f40800000;
	add.f32 	%f16182, %f16181, 0f40C00000;
	add.f32 	%f16183, %f16180, 0f40400000;
	add.f32 	%f16184, %f16183, 0fC1000000;
	add.f32 	%f16185, %f16182, 0f40800000;
	add.f32 	%f16186, %f16185, 0f40C00000;
	add.f32 	%f16187, %f16184, 0f40400000;
	add.f32 	%f16188, %f16187, 0fC1000000;
	add.f32 	%f16189, %f16186, 0f40800000;
	add.f32 	%f16190, %f16189, 0f40C00000;
	add.f32 	%f16191, %f16188, 0f40400000;
	add.f32 	%f16192, %f16191, 0fC1000000;
	add.f32 	%f16193, %f16190, 0f40800000;
	add.f32 	%f16194, %f16193, 0f40C00000;
	add.f32 	%f16195, %f16192, 0f40400000;
	add.f32 	%f16196, %f16195, 0fC1000000;
	add.f32 	%f16197, %f16194, 0f40800000;
	add.f32 	%f16198, %f16197, 0f40C00000;
	add.f32 	%f16199, %f16196, 0f40400000;
	add.f32 	%f16200, %f16199, 0fC1000000;
	add.f32 	%f16201, %f16198, 0f40800000;
	add.f32 	%f16202, %f16201, 0f40C00000;
	add.f32 	%f16203, %f16200, 0f40400000;
	add.f32 	%f16204, %f16203, 0fC1000000;
	add.f32 	%f16205, %f16202, 0f40800000;
	add.f32 	%f16206, %f16205, 0f40C00000;
	add.f32 	%f16207, %f16204, 0f40400000;
	add.f32 	%f16208, %f16207, 0fC1000000;
	add.f32 	%f16209, %f16206, 0f40800000;
	add.f32 	%f16210, %f16209, 0f40C00000;
	add.f32 	%f16211, %f16208, 0f40400000;
	add.f32 	%f16212, %f16211, 0fC1000000;
	add.f32 	%f16213, %f16210, 0f40800000;
	add.f32 	%f16214, %f16213, 0f40C00000;
	add.f32 	%f16215, %f16212, 0f40400000;
	add.f32 	%f16216, %f16215, 0fC1000000;
	add.f32 	%f16217, %f16214, 0f40800000;
	add.f32 	%f16218, %f16217, 0f40C00000;
	add.f32 	%f16219, %f16216, 0f40400000;
	add.f32 	%f16220, %f16219, 0fC1000000;
	add.f32 	%f16221, %f16218, 0f40800000;
	add.f32 	%f16222, %f16221, 0f40C00000;
	add.f32 	%f16223, %f16220, 0f40400000;
	add.f32 	%f16224, %f16223, 0fC1000000;
	add.f32 	%f16225, %f16222, 0f40800000;
	add.f32 	%f16226, %f16225, 0f40C00000;
	add.f32 	%f16227, %f16224, 0f40400000;
	add.f32 	%f16228, %f16227, 0fC1000000;
	add.f32 	%f16229, %f16226, 0f40800000;
	add.f32 	%f16230, %f16229, 0f40C00000;
	add.f32 	%f16231, %f16228, 0f40400000;
	add.f32 	%f16232, %f16231, 0fC1000000;
	add.f32 	%f16233, %f16230, 0f40800000;
	add.f32 	%f16234, %f16233, 0f40C00000;
	add.f32 	%f16235, %f16232, 0f40400000;
	add.f32 	%f16236, %f16235, 0fC1000000;
	add.f32 	%f16237, %f16234, 0f40800000;
	add.f32 	%f16238, %f16237, 0f40C00000;
	add.f32 	%f16239, %f16236, 0f40400000;
	add.f32 	%f16240, %f16239, 0fC1000000;
	add.f32 	%f16241, %f16238, 0f40800000;
	add.f32 	%f16242, %f16241, 0f40C00000;
	add.f32 	%f16243, %f16240, 0f40400000;
	add.f32 	%f16244, %f16243, 0fC1000000;
	add.f32 	%f16245, %f16242, 0f40800000;
	add.f32 	%f16246, %f16245, 0f40C00000;
	add.f32 	%f16247, %f16244, 0f40400000;
	add.f32 	%f16248, %f16247, 0fC1000000;
	add.f32 	%f16249, %f16246, 0f40800000;
	add.f32 	%f16250, %f16249, 0f40C00000;
	add.f32 	%f16251, %f16248, 0f40400000;
	add.f32 	%f16252, %f16251, 0fC1000000;
	add.f32 	%f16253, %f16250, 0f40800000;
	add.f32 	%f16254, %f16253, 0f40C00000;
	add.f32 	%f16255, %f16252, 0f40400000;
	add.f32 	%f16256, %f16255, 0fC1000000;
	add.f32 	%f16257, %f16254, 0f40800000;
	add.f32 	%f16258, %f16257, 0f40C00000;
	add.f32 	%f16259, %f16256, 0f40400000;
	add.f32 	%f16260, %f16259, 0fC1000000;
	add.f32 	%f16261, %f16258, 0f40800000;
	add.f32 	%f16262, %f16261, 0f40C00000;
	add.f32 	%f16263, %f16260, 0f40400000;
	add.f32 	%f16264, %f16263, 0fC1000000;
	add.f32 	%f16265, %f16262, 0f40800000;
	add.f32 	%f16266, %f16265, 0f40C00000;
	add.f32 	%f16267, %f16264, 0f40400000;
	add.f32 	%f16268, %f16267, 0fC1000000;
	add.f32 	%f16269, %f16266, 0f40800000;
	add.f32 	%f16270, %f16269, 0f40C00000;
	add.f32 	%f16271, %f16268, 0f40400000;
	add.f32 	%f16272, %f16271, 0fC1000000;
	add.f32 	%f16273, %f16270, 0f40800000;
	add.f32 	%f16274, %f16273, 0f40C00000;
	add.f32 	%f16275, %f16272, 0f40400000;
	add.f32 	%f16276, %f16275, 0fC1000000;
	add.f32 	%f16277, %f16274, 0f40800000;
	add.f32 	%f16278, %f16277, 0f40C00000;
	add.f32 	%f16279, %f16276, 0f40400000;
	add.f32 	%f16280, %f16279, 0fC1000000;
	add.f32 	%f16281, %f16278, 0f40800000;
	add.f32 	%f16282, %f16281, 0f40C00000;
	add.f32 	%f16283, %f16280, 0f40400000;
	add.f32 	%f16284, %f16283, 0fC1000000;
	add.f32 	%f16285, %f16282, 0f40800000;
	add.f32 	%f16286, %f16285, 0f40C00000;
	add.f32 	%f16287, %f16284, 0f40400000;
	add.f32 	%f16288, %f16287, 0fC1000000;
	add.f32 	%f16289, %f16286, 0f40800000;
	add.f32 	%f16290, %f16289, 0f40C00000;
	add.f32 	%f16291, %f16288, 0f40400000;
	add.f32 	%f16292, %f16291, 0fC1000000;
	add.f32 	%f16293, %f16290, 0f40800000;
	add.f32 	%f16294, %f16293, 0f40C00000;
	add.f32 	%f16295, %f16292, 0f40400000;
	add.f32 	%f16296, %f16295, 0fC1000000;
	add.f32 	%f16297, %f16294, 0f40800000;
	add.f32 	%f16298, %f16297, 0f40C00000;
	add.f32 	%f16299, %f16296, 0f40400000;
	add.f32 	%f16300, %f16299, 0fC1000000;
	add.f32 	%f16301, %f16298, 0f40800000;
	add.f32 	%f16302, %f16301, 0f40C00000;
	add.f32 	%f16303, %f16300, 0f40400000;
	add.f32 	%f16304, %f16303, 0fC1000000;
	add.f32 	%f16305, %f16302, 0f40800000;
	add.f32 	%f16306, %f16305, 0f40C00000;
	add.f32 	%f16307, %f16304, 0f40400000;
	add.f32 	%f16308, %f16307, 0fC1000000;
	add.f32 	%f16309, %f16306, 0f40800000;
	add.f32 	%f16310, %f16309, 0f40C00000;
	add.f32 	%f16311, %f16308, 0f40400000;
	add.f32 	%f16312, %f16311, 0fC1000000;
	add.f32 	%f16313, %f16310, 0f40800000;
	add.f32 	%f16314, %f16313, 0f40C00000;
	add.f32 	%f16315, %f16312, 0f40400000;
	add.f32 	%f16316, %f16315, 0fC1000000;
	add.f32 	%f16317, %f16314, 0f40800000;
	add.f32 	%f16318, %f16317, 0f40C00000;
	add.f32 	%f16319, %f16316, 0f40400000;
	add.f32 	%f16320, %f16319, 0fC1000000;
	add.f32 	%f16321, %f16318, 0f40800000;
	add.f32 	%f16322, %f16321, 0f40C00000;
	add.f32 	%f16323, %f16320, 0f40400000;
	add.f32 	%f16324, %f16323, 0fC1000000;
	add.f32 	%f16325, %f16322, 0f40800000;
	add.f32 	%f16326, %f16325, 0f40C00000;
	add.f32 	%f16327, %f16324, 0f40400000;
	add.f32 	%f16328, %f16327, 0fC1000000;
	add.f32 	%f16329, %f16326, 0f40800000;
	add.f32 	%f16330, %f16329, 0f40C00000;
	add.f32 	%f16331, %f16328, 0f40400000;
	add.f32 	%f16332, %f16331, 0fC1000000;
	add.f32 	%f16333, %f16330, 0f40800000;
	add.f32 	%f16334, %f16333, 0f40C00000;
	add.f32 	%f16335, %f16332, 0f40400000;
	add.f32 	%f16336, %f16335, 0fC1000000;
	add.f32 	%f16337, %f16334, 0f40800000;
	add.f32 	%f16338, %f16337, 0f40C00000;
	add.f32 	%f16339, %f16336, 0f40400000;
	add.f32 	%f16340, %f16339, 0fC1000000;
	add.f32 	%f16341, %f16338, 0f40800000;
	add.f32 	%f16342, %f16341, 0f40C00000;
	add.f32 	%f16343, %f16340, 0f40400000;
	add.f32 	%f16344, %f16343, 0fC1000000;
	add.f32 	%f16345, %f16342, 0f40800000;
	add.f32 	%f16346, %f16345, 0f40C00000;
	add.f32 	%f16347, %f16344, 0f40400000;
	add.f32 	%f16348, %f16347, 0fC1000000;
	add.f32 	%f16349, %f16346, 0f40800000;
	add.f32 	%f16350, %f16349, 0f40C00000;
	add.f32 	%f16351, %f16348, 0f40400000;
	add.f32 	%f16352, %f16351, 0fC1000000;
	add.f32 	%f16353, %f16350, 0f40800000;
	add.f32 	%f16354, %f16353, 0f40C00000;
	add.f32 	%f16355, %f16352, 0f40400000;
	add.f32 	%f16356, %f16355, 0fC1000000;
	add.f32 	%f16357, %f16354, 0f40800000;
	add.f32 	%f16358, %f16357, 0f40C00000;
	add.f32 	%f16359, %f16356, 0f40400000;
	add.f32 	%f16360, %f16359, 0fC1000000;
	add.f32 	%f16361, %f16358, 0f40800000;
	add.f32 	%f16362, %f16361, 0f40C00000;
	add.f32 	%f16363, %f16360, 0f40400000;
	add.f32 	%f16364, %f16363, 0fC1000000;
	add.f32 	%f16365, %f16362, 0f40800000;
	add.f32 	%f16366, %f16365, 0f40C00000;
	add.f32 	%f16367, %f16364, 0f40400000;
	add.f32 	%f16368, %f16367, 0fC1000000;
	add.f32 	%f16369, %f16366, 0f40800000;
	add.f32 	%f16370, %f16369, 0f40C00000;
	add.f32 	%f16371, %f16368, 0f40400000;
	add.f32 	%f16372, %f16371, 0fC1000000;
	add.f32 	%f16373, %f16370, 0f40800000;
	add.f32 	%f16374, %f16373, 0f40C00000;
	add.f32 	%f16375, %f16372, 0f40400000;
	add.f32 	%f16376, %f16375, 0fC1000000;
	add.f32 	%f16377, %f16374, 0f40800000;
	add.f32 	%f16378, %f16377, 0f40C00000;
	add.f32 	%f16379, %f16376, 0f40400000;
	add.f32 	%f16380, %f16379, 0fC1000000;
	add.f32 	%f16381, %f16378, 0f40800000;
	add.f32 	%f16382, %f16381, 0f40C00000;
	add.f32 	%f16383, %f16380, 0f40400000;
	add.f32 	%f16384, %f16383, 0fC1000000;
	add.f32 	%f16385, %f16382, 0f40800000;
	add.f32 	%f16386, %f16385, 0f40C00000;
	add.f32 	%f16387, %f16384, 0f40400000;
	add.f32 	%f16390, %f16387, 0fC1000000;
	add.f32 	%f16388, %f16386, 0f40800000;
	add.f32 	%f16391, %f16388, 0f40C00000;
	add.s32 	%r9, %r9, 1;
	setp.ne.s32 	%p1, %r9, 2048;
	@%p1 bra 	$L__BB0_1;
	cvta.to.global.u64 	%rd2, %rd1;
	add.f32 	%f16389, %f16391, %f16390;
	mov.u32 	%r6, %ctaid.x;
	mov.u32 	%r7, %ntid.x;
	mad.lo.s32 	%r8, %r6, %r7, %r1;
	mul.wide.u32 	%rd3, %r8, 4;
	add.s64 	%rd4, %rd2, %rd3;
	st.global.f32 	[%rd4], %f16389;
	ret;

}


// ===== COMPILED SASS (sm_100) =====

	.target	sm_100

	.elftype	@"ET_EXEC"


//--------------------- .note.nv.tkinfo           --------------------------
	.section	.note.nv.tkinfo,"",@"SHT_NOTE"
	.sectionflags	@"SHF_NOTE_NV_TKINFO"
	.tkinfo
        /*0018*/ 	.word	0x00000002
        /*0030*/ 	.string	""
        /*0030*/ 	.string	"ptxas"
        /*0030*/ 	.string	"Cuda compilation tools, release 13.0, V13.0.88"
        /*0030*/ 	.string	"Build cuda_13.0.r13.0/compiler.36424714_0"
        /*0030*/ 	.string	"-arch sm_100 -m 64 "



//--------------------- .note.nv.cuinfo           --------------------------
	.section	.note.nv.cuinfo,"",@"SHT_NOTE"
	.sectionflags	@"SHF_NOTE_NV_CUINFO"
        /*0018*/ 	.short	0x0002
        /*001a*/ 	.short	0x0064
        /*001c*/ 	.short	0x0082
	.zero		2


//--------------------- .nv.info                  --------------------------
	.section	.nv.info,"",@"SHT_CUDA_INFO"
	.align	4


	//----- nvinfo : EIATTR_REGCOUNT
	.align		4
        /*0000*/ 	.byte	0x04, 0x2f
        /*0002*/ 	.short	(.L_1 - .L_0)
	.align		4
.L_0:
        /*0004*/ 	.word	index@(_Z13compute_sp_v1Pf)
        /*0008*/ 	.word	0x0000000a


	//----- nvinfo : EIATTR_FRAME_SIZE
	.align		4
.L_1:
        /*000c*/ 	.byte	0x04, 0x11
        /*000e*/ 	.short	(.L_3 - .L_2)
	.align		4
.L_2:
        /*0010*/ 	.word	index@(_Z13compute_sp_v1Pf)
        /*0014*/ 	.word	0x00000000


	//----- nvinfo : EIATTR_MIN_STACK_SIZE
	.align		4
.L_3:
        /*0018*/ 	.byte	0x04, 0x12
        /*001a*/ 	.short	(.L_5 - .L_4)
	.align		4
.L_4:
        /*001c*/ 	.word	index@(_Z13compute_sp_v1Pf)
        /*0020*/ 	.word	0x00000000
.L_5:


//--------------------- .nv.compat                --------------------------
	.section	.nv.compat,"",@"SHT_CUDA_COMPAT_INFO"
	.align	4
        /*0000*/ 	.byte	0x02, 0x09, 0x00, 0x00, 0x02, 0x02, 0x01, 0x00, 0x02, 0x05, 0x05, 0x00, 0x03, 0x07, 0x01, 0x01
        /*0010*/ 	.byte	0x02, 0x03, 0x00, 0x00, 0x02, 0x06, 0x01, 0x00, 0x04, 0x0b, 0x08, 0x00, 0x09, 0x00, 0x00, 0x00
        /*0020*/ 	.byte	0x00, 0x00, 0x00, 0x00


//--------------------- .nv.info._Z13compute_sp_v1Pf --------------------------
	.section	.nv.info._Z13compute_sp_v1Pf,"",@"SHT_CUDA_INFO"
	.sectionflags	@""
	.align	4


	//----- nvinfo : EIATTR_CUDA_API_VERSION
	.align		4
        /*0000*/ 	.byte	0x04, 0x37
        /*0002*/ 	.short	(.L_7 - .L_6)
.L_6:
        /*0004*/ 	.word	0x00000082


	//----- nvinfo : EIATTR_KPARAM_INFO
	.align		4
.L_7:
        /*0008*/ 	.byte	0x04, 0x17
        /*000a*/ 	.short	(.L_9 - .L_8)
.L_8:
        /*000c*/ 	.word	0x00000000
        /*0010*/ 	.short	0x0000
        /*0012*/ 	.short	0x0000
        /*0014*/ 	.byte	0x00, 0xf5, 0x21, 0x00


	//----- nvinfo : EIATTR_SPARSE_MMA_MASK
	.align		4
.L_9:
        /*0018*/ 	.byte	0x03, 0x50
        /*001a*/ 	.short	0x0000


	//----- nvinfo : EIATTR_MAXREG_COUNT
	.align		4
        /*001c*/ 	.byte	0x03, 0x1b
        /*001e*/ 	.short	0x00ff


	//----- nvinfo : EIATTR_MERCURY_ISA_VERSION
	.align		4
        /*0020*/ 	.byte	0x03, 0x5f
        /*0022*/ 	.short	0x0101


	//----- nvinfo : EIATTR_VRC_CTA_INIT_COUNT
	.align		4
        /*0024*/ 	.byte	0x02, 0x4a
	.zero		1
	.zero		1


	//----- nvinfo : EIATTR_EXIT_INSTR_OFFSETS
	.align		4
        /*0028*/ 	.byte	0x04, 0x1c
        /*002a*/ 	.short	(.L_11 - .L_10)


	//   ....[0]....
.L_10:
        /*002c*/ 	.word	0x00040110


	//----- nvinfo : EIATTR_CBANK_PARAM_SIZE
	.align		4
.L_11:
        /*0030*/ 	.byte	0x03, 0x19
        /*0032*/ 	.short	0x0008


	//----- nvinfo : EIATTR_PARAM_CBANK
	.align		4
        /*0034*/ 	.byte	0x04, 0x0a
        /*0036*/ 	.short	(.L_13 - .L_12)
	.align		4
.L_12:
        /*0038*/ 	.word	index@(.nv.constant0._Z13compute_sp_v1Pf)
        /*003c*/ 	.short	0x0380
        /*003e*/ 	.short	0x0008


	//----- nvinfo : EIATTR_SW_WAR
	.align		4
.L_13:
        /*0040*/ 	.byte	0x04, 0x36
        /*0042*/ 	.short	(.L_15 - .L_14)
.L_14:
        /*0044*/ 	.word	0x00000008
.L_15:


//--------------------- .nv.callgraph             --------------------------
	.section	.nv.callgraph,"",@"SHT_CUDA_CALLGRAPH"
	.align	4
	.sectionentsize	8
	.align		4
        /*0000*/ 	.word	0x00000000
	.align		4
        /*0004*/ 	.word	0xffffffff
	.align		4
        /*0008*/ 	.word	0x00000000
	.align		4
        /*000c*/ 	.word	0xfffffffe
	.align		4
        /*0010*/ 	.word	0x00000000
	.align		4
        /*0014*/ 	.word	0xfffffffd
	.align		4
        /*0018*/ 	.word	0x00000000
	.align		4
        /*001c*/ 	.word	0xfffffffc


//--------------------- .text._Z13compute_sp_v1Pf --------------------------
	.section	.text._Z13compute_sp_v1Pf,"ax",@progbits
	.align	128
        .global         _Z13compute_sp_v1Pf
        .type           _Z13compute_sp_v1Pf,@function
        .size           _Z13compute_sp_v1Pf,(.L_x_2 - _Z13compute_sp_v1Pf)
        .other          _Z13compute_sp_v1Pf,@"STO_CUDA_ENTRY STV_DEFAULT"
_Z13compute_sp_v1Pf:
.text._Z13compute_sp_v1Pf:
[----:B------:R-:W-:Y:S01]  /*0000*/  LDC R1, c[0x0][0x37c] ;  /* 0x0000df00ff017b82 */ /* 0x000fe20000000800 */
[----:B------:R-:W0:Y:S01]  /*0010*/  S2R R0, SR_TID.X ;  /* 0x0000000000007919 */ /* 0x000e220000002100 */
[----:B------:R-:W1:Y:S01]  /*0020*/  LDCU.64 UR6, c[0x0][0x358] ;  /* 0x00006b00ff0677ac */ /* 0x000e620008000a00 */
[----:B------:R-:W-:Y:S01]  /*0030*/  UMOV UR4, URZ ;  /* 0x000000ff00047c82 */ /* 0x000fe20008000000 */
[----:B0-----:R-:W-:Y:S02]  /*0040*/  IADD3 R2, PT, PT, R0, 0x1, RZ ;  /* 0x0000000100027810 */ /* 0x001fe40007ffe0ff */
[----:B------:R-:W-:Y:S02]  /*0050*/  I2FP.F32.U32 R5, R0 ;  /* 0x0000000000057245 */ /* 0x000fe40000201000 */
[----:B-1----:R-:W-:-:S07]  /*0060*/  I2FP.F32.U32 R4, R2 ;  /* 0x0000000200047245 */ /* 0x002fce0000201000 */
.L_x_0:
[----:B------:R-:W-:Y:S01]  /*0070*/  FADD R5, R5, 3 ;  /* 0x4040000005057421 */ /* 0x000fe20000000000 */
[----:B------:R-:W-:-:S03]  /*0080*/  FADD R4, R4, 4 ;  /* 0x4080000004047421 */ /* 0x000fc60000000000 */
[----:B------:R-:W-:Y:S01]  /*0090*/  FADD R5, R5, -8 ;  /* 0xc100000005057421 */ /* 0x000fe20000000000 */
[----:B------:R-:W-:-:S03]  /*00a0*/  FADD R4, R4, 6 ;  /* 0x40c0000004047421 */ /* 0x000fc60000000000 */
        /* <DEDUP_REMOVED lines=16375> */
[----:B------:R-:W-:Y:S01]  /*40020*/  FADD R4, R4, 6 ;  /* 0x40c0000004047421 */ /* 0x000fe20000000000 */
[----:B------:R-:W-:Y:S02]  /*40030*/  UIADD3 UR4, UPT, UPT, UR4, 0x1, URZ ;  /* 0x0000000104047890 */ /* 0x000fe4000fffe0ff */
[----:B------:R-:W-:Y:S01]  /*40040*/  FADD R5, R5, 3 ;  /* 0x4040000005057421 */ /* 0x000fe20000000000 */
[----:B------:R-:W-:Y:S01]  /*40050*/  FADD R4, R4, 4 ;  /* 0x4080000004047421 */ /* 0x000fe20000000000 */
[----:B------:R-:W-:Y:S02]  /*40060*/  UISETP.NE.AND UP0, UPT, UR4, 0x800, UPT ;  /* 0x000008000400788c */ /* 0x000fe4000bf05270 */
[----:B------:R-:W-:Y:S01]  /*40070*/  FADD R5, R5, -8 ;  /* 0xc100000005057421 */ /* 0x000fe20000000000 */
[----:B------:R-:W-:-:S06]  /*40080*/  FADD R4, R4, 6 ;  /* 0x40c0000004047421 */ /* 0x000fcc0000000000 */
[----:B------:R-:W-:Y:S05]  /*40090*/  BRA.U UP0, `(.L_x_0) ;  /* 0xfffffbfd00f47547 */ /* 0x000fea000b83ffff */
[----:B------:R-:W0:Y:S01]  /*400a0*/  S2UR UR4, SR_CTAID.X ;  /* 0x00000000000479c3 */ /* 0x000e220000002500 */
[----:B------:R-:W-:-:S07]  /*400b0*/  FADD R5, R4, R5 ;  /* 0x0000000504057221 */ /* 0x000fce0000000000 */
[----:B------:R-:W0:Y:S08]  /*400c0*/  LDC R7, c[0x0][0x360] ;  /* 0x0000d800ff077b82 */ /* 0x000e300000000800 */
[----:B------:R-:W1:Y:S01]  /*400d0*/  LDC.64 R2, c[0x0][0x380] ;  /* 0x0000e000ff027b82 */ /* 0x000e620000000a00 */
[----:B0-----:R-:W-:-:S04]  /*400e0*/  IMAD R7, R7, UR4, R0 ;  /* 0x0000000407077c24 */ /* 0x001fc8000f8e0200 */
[----:B-1----:R-:W-:-:S05]  /*400f0*/  IMAD.WIDE.U32 R2, R7, 0x4, R2 ;  /* 0x0000000407027825 */ /* 0x002fca00078e0002 */
[----:B------:R-:W-:Y:S01]  /*40100*/  STG.E desc[UR6][R2.64], R5 ;  /* 0x0000000502007986 */ /* 0x000fe2000c101906 */
[----:B------:R-:W-:Y:S05]  /*40110*/  EXIT ;  /* 0x000000000000794d */ /* 0x000fea0003800000 */
.L_x_1:
[----:B------:R-:W-:-:S00]  /*40120*/  BRA `(.L_x_1) ;  /* 0xfffffffc00fc7947 */ /* 0x000fc0000383ffff */
[----:B------:R-:W-:-:S00]  /*40130*/  NOP ;  /* 0x0000000000007918 */ /* 0x000fc00000000000 */
        /* <DEDUP_REMOVED lines=12> */
.L_x_2:


//--------------------- .nv.shared.reserved.0     --------------------------
	.section	.nv.shared.reserved.0,"aw",@nobits
	.weak		__nv_reservedSMEM_offset_0_alias
	.size		__nv_reservedSMEM_offset_0_alias, 0, 64
	.other		__nv_reservedSMEM_offset_0_alias,@"STO_CUDA_RESERVED_SHARED STV_DEFAULT"
__nv_reservedSMEM_offset_0_alias:
	.zero		0
	.zero		64


//--------------------- .nv.constant0._Z13compute_sp_v1Pf --------------------------
	.section	.nv.constant0._Z13compute_sp_v1Pf,"a",@progbits
	.sectionflags	@""
	.align	4
.nv.constant0._Z13compute_sp_v1Pf:
	.zero		904


//--------------------- SYMBOLS --------------------------

	.type		.nv.reservedSmem.offset0,@object
	.size		.nv.reservedSmem.offset0,0x4
